	.target	sm_90a

	.elftype	@"ET_EXEC"


//--------------------- .note.nv.tkinfo           --------------------------
	.section	.note.nv.tkinfo,"",@"SHT_NOTE"
	.sectionflags	@"SHF_NOTE_NV_TKINFO"
	.tkinfo
        /*0018*/ 	.word	0x00000002
        /*0030*/ 	.string	""
        /*0030*/ 	.string	"ptxas"
        /*0030*/ 	.string	"Cuda compilation tools, release 13.0, V13.0.88"
        /*0030*/ 	.string	"Build cuda_13.0.r13.0/compiler.36424714_0"
        /*0030*/ 	.string	"-v  -suppress-debug-info  -lineinfo  -arch sm_90a "



//--------------------- .note.nv.cuinfo           --------------------------
	.section	.note.nv.cuinfo,"",@"SHT_NOTE"
	.sectionflags	@"SHF_NOTE_NV_CUINFO"
        /*0018*/ 	.short	0x0002
        /*001a*/ 	.short	0x005a
        /*001c*/ 	.short	0x0082
	.zero		2


//--------------------- .nv.info                  --------------------------
	.section	.nv.info,"",@"SHT_CUDA_INFO"
	.align	4


	//----- nvinfo : EIATTR_REGCOUNT
	.align		4
        /*0000*/ 	.byte	0x04, 0x2f
        /*0002*/ 	.short	(.L_1 - .L_0)
	.align		4
.L_0:
        /*0004*/ 	.word	index@(matmul_kernel)
        /*0008*/ 	.word	0x000000ff


	//----- nvinfo : EIATTR_FRAME_SIZE
	.align		4
.L_1:
        /*000c*/ 	.byte	0x04, 0x11
        /*000e*/ 	.short	(.L_3 - .L_2)
	.align		4
.L_2:
        /*0010*/ 	.word	index@(matmul_kernel)
        /*0014*/ 	.word	0x00002150


	//----- nvinfo : EIATTR_MIN_STACK_SIZE
	.align		4
.L_3:
        /*0018*/ 	.byte	0x04, 0x12
        /*001a*/ 	.short	(.L_5 - .L_4)
	.align		4
.L_4:
        /*001c*/ 	.word	index@(matmul_kernel)
        /*0020*/ 	.word	0x00002150
.L_5:


//--------------------- .nv.compat                --------------------------
	.section	.nv.compat,"",@"SHT_CUDA_COMPAT_INFO"
	.align	4
        /*0000*/ 	.byte	0x02, 0x09, 0x01, 0x00, 0x02, 0x02, 0x04, 0x00, 0x02, 0x05, 0x05, 0x00, 0x03, 0x07, 0x01, 0x01
        /*0010*/ 	.byte	0x02, 0x03, 0x00, 0x00, 0x02, 0x06, 0x01, 0x00, 0x04, 0x0b, 0x08, 0x00, 0x00, 0x00, 0x00, 0x00
        /*0020*/ 	.byte	0x00, 0x00, 0x00, 0x00


//--------------------- .nv.info.matmul_kernel    --------------------------
	.section	.nv.info.matmul_kernel,"",@"SHT_CUDA_INFO"
	.sectionflags	@""
	.align	4


	//----- nvinfo : EIATTR_CUDA_API_VERSION
	.align		4
        /*0000*/ 	.byte	0x04, 0x37
        /*0002*/ 	.short	(.L_7 - .L_6)
.L_6:
        /*0004*/ 	.word	0x00000082


	//----- nvinfo : EIATTR_KPARAM_INFO
	.align		4
.L_7:
        /*0008*/ 	.byte	0x04, 0x17
        /*000a*/ 	.short	(.L_9 - .L_8)
.L_8:
        /*000c*/ 	.word	0x00000000
        /*0010*/ 	.short	0x000d
        /*0012*/ 	.short	0x0048
        /*0014*/ 	.byte	0x00, 0xf4, 0x21, 0x00


	//----- nvinfo : EIATTR_KPARAM_INFO
	.align		4
.L_9:
        /*0018*/ 	.byte	0x04, 0x17
        /*001a*/ 	.short	(.L_11 - .L_10)
.L_10:
        /*001c*/ 	.word	0x00000000
        /*0020*/ 	.short	0x000c
        /*0022*/ 	.short	0x0040
        /*0024*/ 	.byte	0x00, 0xf4, 0x21, 0x00


	//----- nvinfo : EIATTR_KPARAM_INFO
	.align		4
.L_11:
        /*0028*/ 	.byte	0x04, 0x17
        /*002a*/ 	.short	(.L_13 - .L_12)
.L_12:
        /*002c*/ 	.word	0x00000000
        /*0030*/ 	.short	0x000b
        /*0032*/ 	.short	0x0038
        /*0034*/ 	.byte	0x00, 0xf0, 0x11, 0x00


	//----- nvinfo : EIATTR_KPARAM_INFO
	.align		4
.L_13:
        /*0038*/ 	.byte	0x04, 0x17
        /*003a*/ 	.short	(.L_15 - .L_14)
.L_14:
        /*003c*/ 	.word	0x00000000
        /*0040*/ 	.short	0x000a
        /*0042*/ 	.short	0x0034
        /*0044*/ 	.byte	0x00, 0xf0, 0x11, 0x00


	//----- nvinfo : EIATTR_KPARAM_INFO
	.align		4
.L_15:
        /*0048*/ 	.byte	0x04, 0x17
        /*004a*/ 	.short	(.L_17 - .L_16)
.L_16:
        /*004c*/ 	.word	0x00000000
        /*0050*/ 	.short	0x0009
        /*0052*/ 	.short	0x0030
        /*0054*/ 	.byte	0x00, 0xf0, 0x11, 0x00


	//----- nvinfo : EIATTR_KPARAM_INFO
	.align		4
.L_17:
        /*0058*/ 	.byte	0x04, 0x17
        /*005a*/ 	.short	(.L_19 - .L_18)
.L_18:
        /*005c*/ 	.word	0x00000000
        /*0060*/ 	.short	0x0008
        /*0062*/ 	.short	0x002c
        /*0064*/ 	.byte	0x00, 0xf0, 0x11, 0x00


	//----- nvinfo : EIATTR_KPARAM_INFO
	.align		4
.L_19:
        /*0068*/ 	.byte	0x04, 0x17
        /*006a*/ 	.short	(.L_21 - .L_20)
.L_20:
        /*006c*/ 	.word	0x00000000
        /*0070*/ 	.short	0x0007
        /*0072*/ 	.short	0x0028
        /*0074*/ 	.byte	0x00, 0xf0, 0x11, 0x00


	//----- nvinfo : EIATTR_KPARAM_INFO
	.align		4
.L_21:
        /*0078*/ 	.byte	0x04, 0x17
        /*007a*/ 	.short	(.L_23 - .L_22)
.L_22:
        /*007c*/ 	.word	0x00000000
        /*0080*/ 	.short	0x0006
        /*0082*/ 	.short	0x0024
        /*0084*/ 	.byte	0x00, 0xf0, 0x11, 0x00


	//----- nvinfo : EIATTR_KPARAM_INFO
	.align		4
.L_23:
        /*0088*/ 	.byte	0x04, 0x17
        /*008a*/ 	.short	(.L_25 - .L_24)
.L_24:
        /*008c*/ 	.word	0x00000000
        /*0090*/ 	.short	0x0005
        /*0092*/ 	.short	0x0020
        /*0094*/ 	.byte	0x00, 0xf0, 0x11, 0x00


	//----- nvinfo : EIATTR_KPARAM_INFO
	.align		4
.L_25:
        /*0098*/ 	.byte	0x04, 0x17
        /*009a*/ 	.short	(.L_27 - .L_26)
.L_26:
        /*009c*/ 	.word	0x00000000
        /*00a0*/ 	.short	0x0004
        /*00a2*/ 	.short	0x001c
        /*00a4*/ 	.byte	0x00, 0xf0, 0x11, 0x00


	//----- nvinfo : EIATTR_KPARAM_INFO
	.align		4
.L_27:
        /*00a8*/ 	.byte	0x04, 0x17
        /*00aa*/ 	.short	(.L_29 - .L_28)
.L_28:
        /*00ac*/ 	.word	0x00000000
        /*00b0*/ 	.short	0x0003
        /*00b2*/ 	.short	0x0018
        /*00b4*/ 	.byte	0x00, 0xf0, 0x11, 0x00


	//----- nvinfo : EIATTR_KPARAM_INFO
	.align		4
.L_29:
        /*00b8*/ 	.byte	0x04, 0x17
        /*00ba*/ 	.short	(.L_31 - .L_30)
.L_30:
        /*00bc*/ 	.word	0x00000000
        /*00c0*/ 	.short	0x0002
        /*00c2*/ 	.short	0x0010
        /*00c4*/ 	.byte	0x00, 0xf4, 0x21, 0x00


	//----- nvinfo : EIATTR_KPARAM_INFO
	.align		4
.L_31:
        /*00c8*/ 	.byte	0x04, 0x17
        /*00ca*/ 	.short	(.L_33 - .L_32)
.L_32:
        /*00cc*/ 	.word	0x00000000
        /*00d0*/ 	.short	0x0001
        /*00d2*/ 	.short	0x0008
        /*00d4*/ 	.byte	0x00, 0xf4, 0x21, 0x00


	//----- nvinfo : EIATTR_KPARAM_INFO
	.align		4
.L_33:
        /*00d8*/ 	.byte	0x04, 0x17
        /*00da*/ 	.short	(.L_35 - .L_34)
.L_34:
        /*00dc*/ 	.word	0x00000000
        /*00e0*/ 	.short	0x0000
        /*00e2*/ 	.short	0x0000
        /*00e4*/ 	.byte	0x00, 0xf4, 0x21, 0x00


	//----- nvinfo : EIATTR_SPARSE_MMA_MASK
	.align		4
.L_35:
        /*00e8*/ 	.byte	0x03, 0x50
        /*00ea*/ 	.short	0x0000


	//----- nvinfo : EIATTR_MAXREG_COUNT
	.align		4
        /*00ec*/ 	.byte	0x03, 0x1b
        /*00ee*/ 	.short	0x00ff


	//----- nvinfo : EIATTR_NUM_BARRIERS
	.align		4
        /*00f0*/ 	.byte	0x02, 0x4c
        /*00f2*/ 	.byte	0x01
	.zero		1


	//----- nvinfo : EIATTR_ANNOTATIONS
	.align		4
        /*00f4*/ 	.byte	0x04, 0x55
        /*00f6*/ 	.short	(.L_37 - .L_36)


	//   ....[0]....
.L_36:
        /*00f8*/ 	.word	0x00000001
        /*00fc*/ 	.byte	0x10, 0x09, 0x00, 0x00, 0x01, 0x00, 0x00, 0x00, 0x90, 0x09, 0x00, 0x00, 0x01, 0x00, 0x00, 0x00
        /* <DEDUP_REMOVED lines=4015> */
        /*fbfc*/ 	.byte	0x80, 0x47, 0x05, 0x00


	//----- nvinfo : EIATTR_MERCURY_ISA_VERSION
	.align		4
.L_37:
        /*fc00*/ 	.byte	0x03, 0x5f
        /*fc02*/ 	.short	0x0101


	//----- nvinfo : EIATTR_EXIT_INSTR_OFFSETS
	.align		4
        /*fc04*/ 	.byte	0x04, 0x1c
        /*fc06*/ 	.short	(.L_39 - .L_38)


	//   ....[0]....
.L_38:
        /*fc08*/ 	.word	0x0005d860


	//   ....[1]....
        /*fc0c*/ 	.word	0x0005d890


	//----- nvinfo : EIATTR_REQNTID
	.align		4
.L_39:
        /*fc10*/ 	.byte	0x04, 0x10
        /*fc12*/ 	.short	(.L_41 - .L_40)
.L_40:
        /*fc14*/ 	.word	0x00000080
        /*fc18*/ 	.word	0x00000001
        /*fc1c*/ 	.word	0x00000001


	//----- nvinfo : EIATTR_CBANK_PARAM_SIZE
	.align		4
.L_41:
        /*fc20*/ 	.byte	0x03, 0x19
        /*fc22*/ 	.short	0x0050


	//----- nvinfo : EIATTR_PARAM_CBANK
	.align		4
        /*fc24*/ 	.byte	0x04, 0x0a
        /*fc26*/ 	.short	(.L_43 - .L_42)
	.align		4
.L_42:
        /*fc28*/ 	.word	index@(.nv.constant0.matmul_kernel)
        /*fc2c*/ 	.short	0x0210
        /*fc2e*/ 	.short	0x0050


	//----- nvinfo : EIATTR_SW_WAR
	.align		4
.L_43:
        /*fc30*/ 	.byte	0x04, 0x36
        /*fc32*/ 	.short	(.L_45 - .L_44)
.L_44:
        /*fc34*/ 	.word	0x00000008
.L_45:


//--------------------- .nv.callgraph             --------------------------
	.section	.nv.callgraph,"",@"SHT_CUDA_CALLGRAPH"
	.align	4
	.sectionentsize	8
	.align		4
        /*0000*/ 	.word	0x00000000
	.align		4
        /*0004*/ 	.word	0xffffffff
	.align		4
        /*0008*/ 	.word	0x00000000
	.align		4
        /*000c*/ 	.word	0xfffffffe
	.align		4
        /*0010*/ 	.word	0x00000000
	.align		4
        /*0014*/ 	.word	0xfffffffd
	.align		4
        /*0018*/ 	.word	0x00000000
	.align		4
        /*001c*/ 	.word	0xfffffffc


//--------------------- .text.matmul_kernel       --------------------------
	.section	.text.matmul_kernel,"ax",@progbits
	.align	128
        .global         matmul_kernel
        .type           matmul_kernel,@function
        .size           matmul_kernel,(.L_x_3 - matmul_kernel)
        .other          matmul_kernel,@"STO_CUDA_ENTRY STV_DEFAULT"
matmul_kernel:
.text.matmul_kernel:
[----:B------:R-:W0:Y:S08]  /*0000*/  LDC R1, c[0x0][0x28] ;  /* 0x00000a00ff017b82 */ /* 0x000e300000000800 */
[----:B------:R-:W1:Y:S01]  /*0010*/  LDC.64 R4, c[0x0][0x228] ;  /* 0x00008a00ff047b82 */ /* 0x000e620000000a00 */
[----:B------:R-:W2:Y:S01]  /*0020*/  S2R R7, SR_CTAID.X ;  /* 0x0000000000077919 */ /* 0x000ea20000002500 */
[----:B0-----:R-:W-:Y:S01]  /*0030*/  VIADD R1, R1, 0xffffdeb0 ;  /* 0xffffdeb001017836 */ /* 0x001fe20000000000 */
[----:B------:R-:W-:Y:S01]  /*0040*/  UMOV UR4, 0x400 ;  /* 0x0000040000047882 */ /* 0x000fe20000000000 */
[----:B------:R-:W-:Y:S01]  /*0050*/  ULDC.64 UR56, c[0x0][0x208] ;  /* 0x0000820000387ab9 */ /* 0x000fe20000000a00 */
[----:B------:R-:W0:Y:S01]  /*0060*/  S2R R116, SR_TID.X ;  /* 0x0000000000747919 */ /* 0x000e220000002100 */
[----:B------:R-:W-:-:S02]  /*0070*/  CS2R R108, SRZ ;  /* 0x00000000006c7805 */ /* 0x000fc4000001ff00 */
[----:B------:R-:W-:Y:S01]  /*0080*/  CS2R R110, SRZ ;  /* 0x00000000006e7805 */ /* 0x000fe2000001ff00 */
[----:B------:R-:W3:Y:S01]  /*0090*/  S2UR UR5, SR_CgaCtaId ;  /* 0x00000000000579c3 */ /* 0x000ee20000008800 */
[----:B------:R-:W-:Y:S02]  /*00a0*/  CS2R R152, SRZ ;  /* 0x0000000000987805 */ /* 0x000fe4000001ff00 */
[----:B------:R-:W-:Y:S02]  /*00b0*/  CS2R R154, SRZ ;  /* 0x00000000009a7805 */ /* 0x000fe4000001ff00 */
[----:B------:R-:W-:Y:S02]  /*00c0*/  CS2R R100, SRZ ;  /* 0x0000000000647805 */ /* 0x000fe4000001ff00 */
[----:B------:R-:W-:Y:S02]  /*00d0*/  CS2R R102, SRZ ;  /* 0x0000000000667805 */ /* 0x000fe4000001ff00 */
[----:B------:R-:W-:-:S02]  /*00e0*/  CS2R R92, SRZ ;  /* 0x00000000005c7805 */ /* 0x000fc4000001ff00 */
[----:B------:R-:W-:Y:S02]  /*00f0*/  CS2R R94, SRZ ;  /* 0x00000000005e7805 */ /* 0x000fe4000001ff00 */
        /* <DEDUP_REMOVED lines=8> */
[----:B------:R-:W-:Y:S01]  /*0180*/  CS2R R52, SRZ ;  /* 0x0000000000347805 */ /* 0x000fe2000001ff00 */
[----:B-1----:R-:W-:Y:S01]  /*0190*/  VIADD R0, R5, 0x1ff ;  /* 0x000001ff05007836 */ /* 0x002fe20000000000 */
[----:B------:R-:W-:Y:S02]  /*01a0*/  CS2R R54, SRZ ;  /* 0x0000000000367805 */ /* 0x000fe4000001ff00 */
[----:B------:R-:W-:-:S02]  /*01b0*/  CS2R R44, SRZ ;  /* 0x00000000002c7805 */ /* 0x000fc4000001ff00 */
[----:B------:R-:W-:Y:S02]  /*01c0*/  CS2R R46, SRZ ;  /* 0x00000000002e7805 */ /* 0x000fe4000001ff00 */
[----:B------:R-:W-:Y:S02]  /*01d0*/  CS2R R36, SRZ ;  /* 0x0000000000247805 */ /* 0x000fe4000001ff00 */
[----:B------:R-:W-:Y:S02]  /*01e0*/  SHF.R.S32.HI R3, RZ, 0x1f, R0 ;  /* 0x0000001fff037819 */ /* 0x000fe40000011400 */
[----:B------:R-:W-:Y:S02]  /*01f0*/  CS2R R38, SRZ ;  /* 0x0000000000267805 */ /* 0x000fe4000001ff00 */
[----:B------:R-:W-:Y:S01]  /*0200*/  CS2R R28, SRZ ;  /* 0x00000000001c7805 */ /* 0x000fe2000001ff00 */
[----:B---3--:R-:W-:Y:S01]  /*0210*/  ULEA UR4, UR5, UR4, 0x18 ;  /* 0x0000000405047291 */ /* 0x008fe2000f8ec03f */
[----:B------:R-:W-:-:S02]  /*0220*/  LEA.HI R3, R3, R0, RZ, 0x9 ;  /* 0x0000000003037211 */ /* 0x000fc400078f48ff */
[----:B------:R-:W-:Y:S02]  /*0230*/  CS2R R30, SRZ ;  /* 0x00000000001e7805 */ /* 0x000fe4000001ff00 */
[----:B--2---:R-:W-:Y:S02]  /*0240*/  IABS R10, R7 ;  /* 0x00000007000a7213 */ /* 0x004fe40000000000 */
[----:B------:R-:W-:Y:S02]  /*0250*/  CS2R R16, SRZ ;  /* 0x0000000000107805 */ /* 0x000fe4000001ff00 */
[----:B------:R-:W-:Y:S02]  /*0260*/  SHF.R.S32.HI R6, RZ, 0x9, R3 ;  /* 0x00000009ff067819 */ /* 0x000fe40000011403 */
[----:B------:R-:W-:Y:S02]  /*0270*/  CS2R R18, SRZ ;  /* 0x0000000000127805 */ /* 0x000fe4000001ff00 */
[----:B------:R-:W-:-:S02]  /*0280*/  CS2R R14, SRZ ;  /* 0x00000000000e7805 */ /* 0x000fc4000001ff00 */
[----:B------:R-:W-:Y:S02]  /*0290*/  CS2R R20, SRZ ;  /* 0x0000000000147805 */ /* 0x000fe4000001ff00 */
[-C--:B------:R-:W-:Y:S02]  /*02a0*/  IABS R9, R6.reuse ;  /* 0x0000000600097213 */ /* 0x080fe40000000000 */
[----:B------:R-:W-:Y:S02]  /*02b0*/  CS2R R22, SRZ ;  /* 0x0000000000167805 */ /* 0x000fe4000001ff00 */
[----:B------:R-:W-:Y:S02]  /*02c0*/  IABS R12, R6 ;  /* 0x00000006000c7213 */ /* 0x000fe40000000000 */
[----:B------:R-:W-:Y:S01]  /*02d0*/  CS2R R24, SRZ ;  /* 0x0000000000187805 */ /* 0x000fe2000001ff00 */
[----:B------:R-:W1:Y:S01]  /*02e0*/  I2F.RP R0, R9 ;  /* 0x0000000900007306 */ /* 0x000e620000209400 */
        /* <DEDUP_REMOVED lines=13> */
[----:B------:R-:W-:Y:S01]  /*03c0*/  CS2R R80, SRZ ;  /* 0x0000000000507805 */ /* 0x000fe2000001ff00 */
[----:B-1----:R-:W1:Y:S01]  /*03d0*/  MUFU.RCP R0, R0 ;  /* 0x0000000000007308 */ /* 0x002e620000001000 */
        /* <DEDUP_REMOVED lines=15> */
[----:B------:R-:W-:Y:S01]  /*04d0*/  CS2R R144, SRZ ;  /* 0x0000000000907805 */ /* 0x000fe2000001ff00 */
[----:B-1----:R-:W-:Y:S01]  /*04e0*/  VIADD R2, R0, 0xffffffe ;  /* 0x0ffffffe00027836 */ /* 0x002fe20000000000 */
[----:B------:R-:W-:Y:S01]  /*04f0*/  CS2R R146, SRZ ;  /* 0x0000000000927805 */ /* 0x000fe2000001ff00 */
[----:B------:R-:W-:-:S02]  /*0500*/  IMAD.MOV R0, RZ, RZ, -R12 ;  /* 0x000000ffff007224 */ /* 0x000fc400078e0a0c */
[----:B------:R1:W2:Y:S02]  /*0510*/  F2I.FTZ.U32.TRUNC.NTZ R3, R2 ;  /* 0x0000000200037305 */ /* 0x0002a4000021f000 */
[----:B-1----:R-:W-:Y:S02]  /*0520*/  IMAD.MOV.U32 R2, RZ, RZ, RZ ;  /* 0x000000ffff027224 */ /* 0x002fe400078e00ff */
[----:B--2---:R-:W-:-:S04]  /*0530*/  IMAD.MOV R8, RZ, RZ, -R3 ;  /* 0x000000ffff087224 */ /* 0x004fc800078e0a03 */
[----:B------:R-:W-:Y:S02]  /*0540*/  IMAD R11, R8, R9, RZ ;  /* 0x00000009080b7224 */ /* 0x000fe400078e02ff */
[----:B------:R-:W-:Y:S02]  /*0550*/  IMAD.MOV.U32 R8, RZ, RZ, R10 ;  /* 0x000000ffff087224 */ /* 0x000fe400078e000a */
[----:B------:R-:W-:-:S06]  /*0560*/  IMAD.HI.U32 R3, R3, R11, R2 ;  /* 0x0000000b03037227 */ /* 0x000fcc00078e0002 */
[----:B------:R-:W-:-:S04]  /*0570*/  IMAD.HI.U32 R3, R3, R8, RZ ;  /* 0x0000000803037227 */ /* 0x000fc800078e00ff */
[----:B------:R-:W-:-:S05]  /*0580*/  IMAD R0, R3, R0, R8 ;  /* 0x0000000003007224 */ /* 0x000fca00078e0208 */
[----:B------:R-:W-:-:S13]  /*0590*/  ISETP.GT.U32.AND P1, PT, R9, R0, PT ;  /* 0x000000000900720c */ /* 0x000fda0003f24070 */
[----:B------:R-:W-:Y:S02]  /*05a0*/  @!P1 IMAD.IADD R0, R0, 0x1, -R9 ;  /* 0x0000000100009824 */ /* 0x000fe400078e0a09 */
[----:B------:R-:W-:Y:S01]  /*05b0*/  @!P1 VIADD R3, R3, 0x1 ;  /* 0x0000000103039836 */ /* 0x000fe20000000000 */
[----:B------:R-:W-:Y:S02]  /*05c0*/  ISETP.NE.AND P1, PT, R6, RZ, PT ;  /* 0x000000ff0600720c */ /* 0x000fe40003f25270 */
[----:B------:R-:W-:Y:S02]  /*05d0*/  ISETP.GE.U32.AND P0, PT, R0, R9, PT ;  /* 0x000000090000720c */ /* 0x000fe40003f06070 */
[----:B------:R-:W-:-:S04]  /*05e0*/  LOP3.LUT R0, R7, R6, RZ, 0x3c, !PT ;  /* 0x0000000607007212 */ /* 0x000fc800078e3cff */
[----:B------:R-:W-:Y:S01]  /*05f0*/  ISETP.GE.AND P2, PT, R0, RZ, PT ;  /* 0x000000ff0000720c */ /* 0x000fe20003f46270 */
[----:B------:R-:W-:-:S06]  /*0600*/  VIADD R0, R4, 0x3f ;  /* 0x0000003f04007836 */ /* 0x000fcc0000000000 */
[----:B------:R-:W-:-:S04]  /*0610*/  @P0 VIADD R3, R3, 0x1 ;  /* 0x0000000103030836 */ /* 0x000fc80000000000 */
[----:B------:R-:W-:Y:S01]  /*0620*/  IMAD.MOV.U32 R10, RZ, RZ, R3 ;  /* 0x000000ffff0a7224 */ /* 0x000fe200078e0003 */
[----:B------:R-:W-:-:S03]  /*0630*/  SHF.R.S32.HI R3, RZ, 0x1f, R0 ;  /* 0x0000001fff037819 */ /* 0x000fc60000011400 */
[----:B------:R-:W-:Y:S01]  /*0640*/  @!P2 IMAD.MOV R10, RZ, RZ, -R10 ;  /* 0x000000ffff0aa224 */ /* 0x000fe200078e0a0a */
[----:B------:R-:W-:Y:S02]  /*0650*/  LEA.HI R3, R3, R0, RZ, 0x6 ;  /* 0x0000000003037211 */ /* 0x000fe400078f30ff */
[----:B------:R-:W-:-:S04]  /*0660*/  @!P1 LOP3.LUT R10, RZ, R6, RZ, 0x33, !PT ;  /* 0x00000006ff0a9212 */ /* 0x000fc800078e33ff */
[----:B------:R-:W-:Y:S01]  /*0670*/  LEA.HI.SX32 R3, R3, -R10, 0x1a ;  /* 0x8000000a03037211 */ /* 0x000fe200078fd2ff */
[----:B------:R-:W-:-:S03]  /*0680*/  IMAD.MOV R8, RZ, RZ, -R10 ;  /* 0x000000ffff087224 */ /* 0x000fc600078e0a0a */
[----:B------:R-:W-:Y:S01]  /*0690*/  VIMNMX R11, R3, 0x1, PT ;  /* 0x00000001030b7848 */ /* 0x000fe20003fe0100 */
[----:B------:R-:W-:-:S03]  /*06a0*/  IMAD R8, R6, R8, R7 ;  /* 0x0000000806087224 */ /* 0x000fc600078e0207 */
[-C--:B------:R-:W-:Y:S02]  /*06b0*/  IABS R9, R11.reuse ;  /* 0x0000000b00097213 */ /* 0x080fe40000000000 */
[----:B------:R-:W-:Y:S02]  /*06c0*/  IABS R13, R11 ;  /* 0x0000000b000d7213 */ /* 0x000fe40000000000 */
[----:B------:R-:W1:Y:S08]  /*06d0*/  I2F.RP R0, R9 ;  /* 0x0000000900007306 */ /* 0x000e700000209400 */
[----:B-1----:R-:W1:Y:S02]  /*06e0*/  MUFU.RCP R0, R0 ;  /* 0x0000000000007308 */ /* 0x002e640000001000 */
[----:B-1----:R-:W-:-:S02]  /*06f0*/  VIADD R2, R0, 0xffffffe ;  /* 0x0ffffffe00027836 */ /* 0x002fc40000000000 */
[----:B------:R-:W-:-:S04]  /*0700*/  IMAD.MOV R0, RZ, RZ, -R13 ;  /* 0x000000ffff007224 */ /* 0x000fc800078e0a0d */
[----:B------:R1:W2:Y:S02]  /*0710*/  F2I.FTZ.U32.TRUNC.NTZ R3, R2 ;  /* 0x0000000200037305 */ /* 0x0002a4000021f000 */
[----:B-1----:R-:W-:Y:S02]  /*0720*/  IMAD.MOV.U32 R2, RZ, RZ, RZ ;  /* 0x000000ffff027224 */ /* 0x002fe400078e00ff */
[----:B--2---:R-:W-:-:S04]  /*0730*/  IMAD.MOV R12, RZ, RZ, -R3 ;  /* 0x000000ffff0c7224 */ /* 0x004fc800078e0a03 */
[----:B------:R-:W-:Y:S01]  /*0740*/  IMAD.MOV.U32 R6, RZ, RZ, R12 ;  /* 0x000000ffff067224 */ /* 0x000fe200078e000c */
[----:B------:R-:W-:-:S03]  /*0750*/  IABS R12, R8 ;  /* 0x00000008000c7213 */ /* 0x000fc60000000000 */
[----:B------:R-:W-:Y:S02]  /*0760*/  IMAD R7, R6, R9, RZ ;  /* 0x0000000906077224 */ /* 0x000fe400078e02ff */
[----:B------:R-:W-:Y:S01]  /*0770*/  IMAD.MOV.U32 R6, RZ, RZ, R12 ;  /* 0x000000ffff067224 */ /* 0x000fe200078e000c */
[----:B------:R-:W-:Y:S01]  /*0780*/  CS2R R12, SRZ ;  /* 0x00000000000c7805 */ /* 0x000fe2000001ff00 */
[----:B------:R-:W-:Y:S02]  /*0790*/  IMAD.HI.U32 R3, R3, R7, R2 ;  /* 0x0000000703037227 */ /* 0x000fe400078e0002 */
[----:B------:R-:W1:Y:S04]  /*07a0*/  LDC R2, c[0x0][0x230] ;  /* 0x00008c00ff027b82 */ /* 0x000e680000000800 */
[----:B------:R-:W-:-:S04]  /*07b0*/  IMAD.HI.U32 R3, R3, R6, RZ ;  /* 0x0000000603037227 */ /* 0x000fc800078e00ff */
[----:B------:R-:W-:Y:S01]  /*07c0*/  IMAD R0, R3, R0, R6 ;  /* 0x0000000003007224 */ /* 0x000fe200078e0206 */
[----:B0-----:R-:W-:-:S04]  /*07d0*/  LOP3.LUT R6, R116, 0x3f, RZ, 0xc0, !PT ;  /* 0x0000003f74067812 */ /* 0x001fc800078ec0ff */
[----:B------:R-:W-:Y:S01]  /*07e0*/  ISETP.GT.U32.AND P1, PT, R9, R0, PT ;  /* 0x000000000900720c */ /* 0x000fe20003f24070 */
[----:B-1----:R-:W-:-:S12]  /*07f0*/  VIADD R117, R2, 0x7f ;  /* 0x0000007f02757836 */ /* 0x002fd80000000000 */
[----:B------:R-:W-:Y:S02]  /*0800*/  @!P1 IMAD.IADD R0, R0, 0x1, -R9 ;  /* 0x0000000100009824 */ /* 0x000fe400078e0a09 */
[----:B------:R-:W-:Y:S01]  /*0810*/  @!P1 VIADD R3, R3, 0x1 ;  /* 0x0000000103039836 */ /* 0x000fe20000000000 */
[----:B------:R-:W-:Y:S02]  /*0820*/  ISETP.NE.AND P1, PT, R11, RZ, PT ;  /* 0x000000ff0b00720c */ /* 0x000fe40003f25270 */
[----:B------:R-:W-:Y:S02]  /*0830*/  ISETP.GE.U32.AND P0, PT, R0, R9, PT ;  /* 0x000000090000720c */ /* 0x000fe40003f06070 */
[----:B------:R-:W-:-:S04]  /*0840*/  LOP3.LUT R0, R8, R11, RZ, 0x3c, !PT ;  /* 0x0000000b08007212 */ /* 0x000fc800078e3cff */
[----:B------:R-:W-:-:S07]  /*0850*/  ISETP.GE.AND P2, PT, R0, RZ, PT ;  /* 0x000000ff0000720c */ /* 0x000fce0003f46270 */
[----:B------:R-:W-:Y:S01]  /*0860*/  @P0 VIADD R3, R3, 0x1 ;  /* 0x0000000103030836 */ /* 0x000fe20000000000 */
[----:B------:R-:W-:-:S05]  /*0870*/  ISETP.GE.AND P0, PT, R117, 0x80, PT ;  /* 0x000000807500780c */ /* 0x000fca0003f06270 */
[----:B------:R-:W-:Y:S01]  /*0880*/  @!P2 IMAD.MOV R3, RZ, RZ, -R3 ;  /* 0x000000ffff03a224 */ /* 0x000fe200078e0a03 */
[----:B------:R-:W-:-:S05]  /*0890*/  @!P1 LOP3.LUT R3, RZ, R11, RZ, 0x33, !PT ;  /* 0x0000000bff039212 */ /* 0x000fca00078e33ff */
[----:B------:R-:W-:Y:S02]  /*08a0*/  IMAD.MOV R0, RZ, RZ, -R3 ;  /* 0x000000ffff007224 */ /* 0x000fe400078e0a03 */
[----:B------:R-:W-:Y:S02]  /*08b0*/  IMAD.SHL.U32 R2, R3, 0x200, RZ ;  /* 0x0000020003027824 */ /* 0x000fe400078e00ff */
[----:B------:R-:W-:Y:S01]  /*08c0*/  IMAD R0, R11, R0, R8 ;  /* 0x000000000b007224 */ /* 0x000fe200078e0208 */
[----:B------:R-:W-:-:S03]  /*08d0*/  CS2R R8, SRZ ;  /* 0x0000000000087805 */ /* 0x000fc6000001ff00 */
[----:B------:R-:W-:Y:S01]  /*08e0*/  IMAD.IADD R0, R10, 0x1, R0 ;  /* 0x000000010a007824 */ /* 0x000fe200078e0200 */
[----:B------:R-:W-:-:S03]  /*08f0*/  CS2R R10, SRZ ;  /* 0x00000000000a7805 */ /* 0x000fc6000001ff00 */
[----:B------:R-:W-:-:S05]  /*0900*/  IMAD R116, R0, 0x40, R6 ;  /* 0x0000004000747824 */ /* 0x000fca00078e0206 */
[----:B------:R0:W-:Y:S01]  /*0910*/  STL [R1+0x194c], R116 ;  /* 0x00194c7401007387 */ /* 0x0001e20000100800 */
[----:B------:R-:W-:Y:S05]  /*0920*/  @!P0 BRA `(.L_x_0) ;  /* 0x0000053c00848947 */ /* 0x000fea0003800000 */
[----:B------:R-:W-:Y:S01]  /*0930*/  IABS R10, R4 ;  /* 0x00000004000a7213 */ /* 0x000fe20000000000 */
[C---:B------:R-:W-:Y:S01]  /*0940*/  VIADD R13, R2.reuse, 0x1fd ;  /* 0x000001fd020d7836 */ /* 0x040fe20000000000 */
[----:B------:R-:W-:Y:S01]  /*0950*/  IABS R168, R5 ;  /* 0x0000000500a87213 */ /* 0x000fe20000000000 */
[----:B------:R-:W-:Y:S01]  /*0960*/  VIADD R14, R2, 0x1fc ;  /* 0x000001fc020e7836 */ /* 0x000fe20000000000 */
[----:B------:R-:W1:Y:S01]  /*0970*/  I2F.RP R0, R10 ;  /* 0x0000000a00007306 */ /* 0x000e620000209400 */
[----:B------:R-:W-:Y:S01]  /*0980*/  IABS R12, R116 ;  /* 0x00000074000c7213 */ /* 0x000fe20000000000 */
[----:B------:R2:W-:Y:S01]  /*0990*/  STL [R1+0x1a38], R5 ;  /* 0x001a380501007387 */ /* 0x0005e20000100800 */
[----:B------:R-:W-:Y:S01]  /*09a0*/  ISETP.GE.AND P3, PT, R116, RZ, PT ;  /* 0x000000ff7400720c */ /* 0x000fe20003f66270 */
[C---:B------:R-:W-:Y:S01]  /*09b0*/  VIADD R15, R2.reuse, 0x1fa ;  /* 0x000001fa020f7836 */ /* 0x040fe20000000000 */
[----:B------:R-:W-:Y:S01]  /*09c0*/  ULDC UR9, c[0x0][0x238] ;  /* 0x00008e0000097ab9 */ /* 0x000fe20000000800 */
[C---:B------:R-:W-:Y:S01]  /*09d0*/  VIADD R16, R2.reuse, 0x1f9 ;  /* 0x000001f902107836 */ /* 0x040fe20000000000 */
[----:B------:R-:W-:Y:S01]  /*09e0*/  ULDC UR58, c[0x0][0x23c] ;  /* 0x00008f00003a7ab9 */ /* 0x000fe20000000800 */
[----:B------:R-:W3:Y:S01]  /*09f0*/  I2F.RP R3, R168 ;  /* 0x000000a800037306 */ /* 0x000ee20000209400 */
[C---:B------:R-:W-:Y:S01]  /*0a00*/  VIADD R18, R2.reuse, 0x1f4 ;  /* 0x000001f402127836 */ /* 0x040fe20000000000 */
[----:B------:R-:W-:Y:S01]  /*0a10*/  ULDC.64 UR6, c[0x0][0x218] ;  /* 0x0000860000067ab9 */ /* 0x000fe20000000a00 */
[C---:B------:R-:W-:Y:S01]  /*0a20*/  VIADD R20, R2.reuse, 0x1f3 ;  /* 0x000001f302147836 */ /* 0x040fe20000000000 */
[----:B------:R-:W-:Y:S01]  /*0a30*/  ULDC UR5, c[0x0][0x234] ;  /* 0x00008d0000057ab9 */ /* 0x000fe20000000800 */
[C---:B------:R-:W-:Y:S01]  /*0a40*/  VIADD R22, R2.reuse, 0x1f2 ;  /* 0x000001f202167836 */ /* 0x040fe20000000000 */
[----:B------:R-:W-:Y:S01]  /*0a50*/  IABS R17, R18 ;  /* 0x0000001200117213 */ /* 0x000fe20000000000 */
[C---:B------:R-:W-:Y:S01]  /*0a60*/  VIADD R23, R2.reuse, 0x1f1 ;  /* 0x000001f102177836 */ /* 0x040fe20000000000 */
[----:B-1----:R-:W1:Y:S01]  /*0a70*/  MUFU.RCP R0, R0 ;  /* 0x0000000000007308 */ /* 0x002e620000001000 */
[----:B------:R-:W-:Y:S01]  /*0a80*/  IABS R19, R20 ;  /* 0x0000001400137213 */ /* 0x000fe20000000000 */
[C---:B------:R-:W-:Y:S01]  /*0a90*/  VIADD R24, R2.reuse, 0x1f0 ;  /* 0x000001f002187836 */ /* 0x040fe20000000000 */
[----:B------:R-:W-:Y:S01]  /*0aa0*/  IABS R21, R22 ;  /* 0x0000001600157213 */ /* 0x000fe20000000000 */
[C---:B------:R-:W-:Y:S01]  /*0ab0*/  VIADD R26, R2.reuse, 0x1ef ;  /* 0x000001ef021a7836 */ /* 0x040fe20000000000 */
[----:B------:R-:W-:Y:S01]  /*0ac0*/  ULDC UR8, c[0x0][0x240] ;  /* 0x0000900000087ab9 */ /* 0x000fe20000000800 */
[----:B------:R-:W-:-:S02]  /*0ad0*/  VIADD R29, R2, 0x1ed ;  /* 0x000001ed021d7836 */ /* 0x000fc40000000000 */
[----:B---3--:R-:W3:Y:S01]  /*0ae0*/  MUFU.RCP R3, R3 ;  /* 0x0000000300037308 */ /* 0x008ee20000001000 */
[C---:B------:R-:W-:Y:S02]  /*0af0*/  VIADD R28, R2.reuse, 0x1ee ;  /* 0x000001ee021c7836 */ /* 0x040fe40000000000 */
[C---:B------:R-:W-:Y:S01]  /*0b00*/  VIADD R30, R2.reuse, 0x1ec ;  /* 0x000001ec021e7836 */ /* 0x040fe20000000000 */
[----:B------:R-:W-:Y:S01]  /*0b10*/  IABS R25, R29 ;  /* 0x0000001d00197213 */ /* 0x000fe20000000000 */
[C---:B------:R-:W-:Y:S02]  /*0b20*/  VIADD R32, R2.reuse, 0x1e7 ;  /* 0x000001e702207836 */ /* 0x040fe40000000000 */
[----:B------:R-:W-:Y:S01]  /*0b30*/  VIADD R34, R2, 0x1e4 ;  /* 0x000001e402227836 */ /* 0x000fe20000000000 */
[----:B------:R-:W-:Y:S01]  /*0b40*/  IABS R27, R30 ;  /* 0x0000001e001b7213 */ /* 0x000fe20000000000 */
[----:B-1----:R-:W-:Y:S01]  /*0b50*/  VIADD R6, R0, 0xffffffe ;  /* 0x0ffffffe00067836 */ /* 0x002fe20000000000 */
[----:B------:R-:W-:Y:S01]  /*0b60*/  IABS R31, R32 ;  /* 0x00000020001f7213 */ /* 0x000fe20000000000 */
[C---:B------:R-:W-:Y:S01]  /*0b70*/  VIADD R38, R2.reuse, 0x1e2 ;  /* 0x000001e202267836 */ /* 0x040fe20000000000 */
[----:B------:R-:W-:Y:S01]  /*0b80*/  IABS R35, R34 ;  /* 0x0000002200237213 */ /* 0x000fe20000000000 */
[----:B------:R1:W4:Y:S01]  /*0b90*/  F2I.FTZ.U32.TRUNC.NTZ R7, R6 ;  /* 0x0000000600077305 */ /* 0x000322000021f000 */
[----:B------:R-:W-:-:S02]  /*0ba0*/  VIADD R40, R2, 0x1e1 ;  /* 0x000001e102287836 */ /* 0x000fc40000000000 */
[C---:B------:R-:W-:Y:S01]  /*0bb0*/  VIADD R42, R2.reuse, 0x1e0 ;  /* 0x000001e0022a7836 */ /* 0x040fe20000000000 */
[----:B------:R-:W-:Y:S01]  /*0bc0*/  IABS R37, R38 ;  /* 0x0000002600257213 */ /* 0x000fe20000000000 */
[----:B---3--:R-:W-:Y:S01]  /*0bd0*/  VIADD R8, R3, 0xffffffe ;  /* 0x0ffffffe03087836 */ /* 0x008fe20000000000 */
[----:B------:R-:W-:Y:S01]  /*0be0*/  IABS R39, R40 ;  /* 0x0000002800277213 */ /* 0x000fe20000000000 */
[C---:B------:R-:W-:Y:S01]  /*0bf0*/  VIADD R44, R2.reuse, 0x1df ;  /* 0x000001df022c7836 */ /* 0x040fe20000000000 */
[----:B------:R-:W-:Y:S01]  /*0c00*/  IABS R41, R42 ;  /* 0x0000002a00297213 */ /* 0x000fe20000000000 */
[----:B------:R3:W0:Y:S01]  /*0c10*/  F2I.FTZ.U32.TRUNC.NTZ R9, R8 ;  /* 0x0000000800097305 */ /* 0x000622000021f000 */
[----:B-1----:R-:W-:Y:S02]  /*0c20*/  IMAD.MOV.U32 R6, RZ, RZ, RZ ;  /* 0x000000ffff067224 */ /* 0x002fe400078e00ff */
[C---:B------:R-:W-:Y:S02]  /*0c30*/  VIADD R45, R2.reuse, 0x1de ;  /* 0x000001de022d7836 */ /* 0x040fe40000000000 */
[----:B------:R-:W-:-:S02]  /*0c40*/  VIADD R47, R2, 0x1dc ;  /* 0x000001dc022f7836 */ /* 0x000fc40000000000 */
[--C-:B----4-:R-:W-:Y:S02]  /*0c50*/  IMAD.MOV R11, RZ, RZ, -R7.reuse ;  /* 0x000000ffff0b7224 */ /* 0x110fe400078e0a07 */
[----:B---3--:R-:W-:Y:S01]  /*0c60*/  IMAD.MOV.U32 R8, RZ, RZ, RZ ;  /* 0x000000ffff087224 */ /* 0x008fe200078e00ff */
[----:B------:R-:W-:Y:S01]  /*0c70*/  IABS R43, R47 ;  /* 0x0000002f002b7213 */ /* 0x000fe20000000000 */
[----:B------:R-:W-:Y:S02]  /*0c80*/  IMAD R11, R11, R10, RZ ;  /* 0x0000000a0b0b7224 */ /* 0x000fe400078e02ff */
[----:B------:R-:W-:Y:S02]  /*0c90*/  VIADD R46, R2, 0x1dd ;  /* 0x000001dd022e7836 */ /* 0x000fe40000000000 */
[----:B------:R-:W-:-:S04]  /*0ca0*/  IMAD.HI.U32 R7, R7, R11, R6 ;  /* 0x0000000b07077227 */ /* 0x000fc800078e0006 */
[----:B0-----:R-:W-:Y:S02]  /*0cb0*/  IMAD.MOV R3, RZ, RZ, -R9 ;  /* 0x000000ffff037224 */ /* 0x001fe400078e0a09 */
[----:B------:R-:W-:-:S04]  /*0cc0*/  IMAD.HI.U32 R7, R7, R12, RZ ;  /* 0x0000000c07077227 */ /* 0x000fc800078e00ff */
[----:B------:R-:W-:Y:S02]  /*0cd0*/  IMAD R3, R3, R168, RZ ;  /* 0x000000a803037224 */ /* 0x000fe400078e02ff */
[----:B------:R-:W-:Y:S02]  /*0ce0*/  IMAD.MOV R7, RZ, RZ, -R7 ;  /* 0x000000ffff077224 */ /* 0x000fe400078e0a07 */
[----:B------:R-:W-:Y:S01]  /*0cf0*/  IMAD.HI.U32 R0, R9, R3, R8 ;  /* 0x0000000309007227 */ /* 0x000fe200078e0008 */
[----:B------:R-:W-:-:S03]  /*0d00*/  IABS R9, R13 ;  /* 0x0000000d00097213 */ /* 0x000fc60000000000 */
[----:B------:R-:W-:Y:S02]  /*0d10*/  IMAD R3, R10, R7, R12 ;  /* 0x000000070a037224 */ /* 0x000fe400078e020c */
[C---:B------:R-:W-:Y:S02]  /*0d20*/  VIADD R11, R2.reuse, 0x1ff ;  /* 0x000001ff020b7836 */ /* 0x040fe40000000000 */
[----:B------:R-:W-:Y:S01]  /*0d30*/  VIADD R12, R2, 0x1fe ;  /* 0x000001fe020c7836 */ /* 0x000fe20000000000 */
[----:B------:R-:W-:Y:S01]  /*0d40*/  ISETP.GT.U32.AND P1, PT, R10, R3, PT ;  /* 0x000000030a00720c */ /* 0x000fe20003f24070 */
[C---:B------:R-:W-:Y:S01]  /*0d50*/  VIADD R50, R2.reuse, 0x1d4 ;  /* 0x000001d402327836 */ /* 0x040fe20000000000 */
[----:B------:R-:W-:Y:S01]  /*0d60*/  IABS R233, R11 ;  /* 0x0000000b00e97213 */ /* 0x000fe20000000000 */
[C---:B------:R-:W-:Y:S01]  /*0d70*/  VIADD R52, R2.reuse, 0x1d3 ;  /* 0x000001d302347836 */ /* 0x040fe20000000000 */
[----:B------:R-:W-:Y:S01]  /*0d80*/  IABS R95, R12 ;  /* 0x0000000c005f7213 */ /* 0x000fe20000000000 */
[----:B------:R-:W-:Y:S01]  /*0d90*/  VIADD R54, R2, 0x1d2 ;  /* 0x000001d202367836 */ /* 0x000fe20000000000 */
[----:B------:R-:W-:Y:S01]  /*0da0*/  ISETP.GE.AND P2, PT, R12, RZ, PT ;  /* 0x000000ff0c00720c */ /* 0x000fe20003f46270 */
[----:B------:R-:W-:Y:S01]  /*0db0*/  IMAD.HI.U32 R6, R0, R233, RZ ;  /* 0x000000e900067227 */ /* 0x000fe200078e00ff */
[----:B------:R-:W-:-:S02]  /*0dc0*/  ISETP.GE.AND P0, PT, R11, RZ, PT ;  /* 0x000000ff0b00720c */ /* 0x000fc40003f06270 */
[----:B------:R-:W-:Y:S01]  /*0dd0*/  IABS R11, R14 ;  /* 0x0000000e000b7213 */ /* 0x000fe20000000000 */
[----:B------:R-:W-:Y:S01]  /*0de0*/  IMAD.MOV R7, RZ, RZ, -R6 ;  /* 0x000000ffff077224 */ /* 0x000fe200078e0a06 */
[----:B------:R-:W-:Y:S01]  /*0df0*/  IABS R51, R50 ;  /* 0x0000003200337213 */ /* 0x000fe20000000000 */
[----:B------:R-:W-:Y:S01]  /*0e00*/  IMAD.HI.U32 R6, R0, R95, RZ ;  /* 0x0000005f00067227 */ /* 0x000fe200078e00ff */
[----:B------:R-:W-:-:S03]  /*0e10*/  IABS R53, R52 ;  /* 0x0000003400357213 */ /* 0x000fc60000000000 */
[----:B------:R-:W-:Y:S01]  /*0e20*/  @!P1 IMAD.IADD R3, R3, 0x1, -R10 ;  /* 0x0000000103039824 */ /* 0x000fe200078e0a0a */
[----:B------:R-:W-:Y:S01]  /*0e30*/  ISETP.GE.AND P1, PT, R13, RZ, PT ;  /* 0x000000ff0d00720c */ /* 0x000fe20003f26270 */
[----:B------:R-:W-:Y:S01]  /*0e40*/  IMAD.MOV R8, RZ, RZ, -R6 ;  /* 0x000000ffff087224 */ /* 0x000fe200078e0a06 */
[----:B------:R-:W-:Y:S01]  /*0e50*/  IABS R13, R16 ;  /* 0x00000010000d7213 */ /* 0x000fe20000000000 */
[----:B------:R-:W-:Y:S01]  /*0e60*/  IMAD R233, R168, R7, R233 ;  /* 0x00000007a8e97224 */ /* 0x000fe200078e02e9 */
[----:B------:R-:W-:Y:S01]  /*0e70*/  ISETP.GT.U32.AND P6, PT, R10, R3, PT ;  /* 0x000000030a00720c */ /* 0x000fe20003fc4070 */
[----:B------:R-:W-:Y:S02]  /*0e80*/  IMAD R95, R168, R8, R95 ;  /* 0x00000008a85f7224 */ /* 0x000fe400078e025f */
[----:B------:R-:W-:Y:S01]  /*0e90*/  IMAD.HI.U32 R7, R0, R9, RZ ;  /* 0x0000000900077227 */ /* 0x000fe200078e00ff */
[C---:B------:R-:W-:Y:S02]  /*0ea0*/  ISETP.GT.U32.AND P5, PT, R168.reuse, R233, PT ;  /* 0x000000e9a800720c */ /* 0x040fe40003fa4070 */
[----:B------:R-:W-:Y:S01]  /*0eb0*/  ISETP.GT.U32.AND P4, PT, R168, R95, PT ;  /* 0x0000005fa800720c */ /* 0x000fe20003f84070 */
[----:B------:R-:W-:-:S02]  /*0ec0*/  IMAD.MOV R7, RZ, RZ, -R7 ;  /* 0x000000ffff077224 */ /* 0x000fc400078e0a07 */
[----:B------:R-:W-:Y:S02]  /*0ed0*/  VIADD R12, R2, 0x1fb ;  /* 0x000001fb020c7836 */ /* 0x000fe40000000000 */
[----:B------:R-:W-:Y:S02]  /*0ee0*/  IMAD R7, R168, R7, R9 ;  /* 0x00000007a8077224 */ /* 0x000fe400078e0209 */
[----:B------:R-:W-:Y:S01]  /*0ef0*/  @!P6 IMAD.IADD R3, R3, 0x1, -R10 ;  /* 0x000000010303e824 */ /* 0x000fe200078e0a0a */
[----:B------:R-:W-:Y:S01]  /*0f00*/  IABS R9, R12 ;  /* 0x0000000c00097213 */ /* 0x000fe20000000000 */
[----:B------:R-:W-:Y:S01]  /*0f10*/  IMAD.HI.U32 R6, R0, R11, RZ ;  /* 0x0000000b00067227 */ /* 0x000fe200078e00ff */
[----:B------:R-:W-:-:S03]  /*0f20*/  ISETP.NE.AND P6, PT, R4, RZ, PT ;  /* 0x000000ff0400720c */ /* 0x000fc60003fc5270 */
[----:B--2---:R-:W-:Y:S02]  /*0f30*/  IMAD.MOV.U32 R5, RZ, RZ, R3 ;  /* 0x000000ffff057224 */ /* 0x004fe400078e0003 */
[----:B------:R-:W-:Y:S02]  /*0f40*/  @!P4 IMAD.IADD R95, R95, 0x1, -R168 ;  /* 0x000000015f5fc824 */ /* 0x000fe400078e0aa8 */
[----:B------:R-:W-:Y:S01]  /*0f50*/  @!P3 IMAD.MOV R5, RZ, RZ, -R5 ;  /* 0x000000ffff05b224 */ /* 0x000fe200078e0a05 */
[----:B------:R-:W-:Y:S01]  /*0f60*/  ISETP.GT.U32.AND P3, PT, R168, R7, PT ;  /* 0x00000007a800720c */ /* 0x000fe20003f64070 */
[----:B------:R-:W-:Y:S01]  /*0f70*/  IMAD.HI.U32 R3, R0, R9, RZ ;  /* 0x0000000900037227 */ /* 0x000fe200078e00ff */
[----:B------:R-:W-:-:S03]  /*0f80*/  ISETP.GT.U32.AND P4, PT, R168, R95, PT ;  /* 0x0000005fa800720c */ /* 0x000fc60003f84070 */
[----:B------:R-:W-:Y:S01]  /*0f90*/  @!P5 IMAD.IADD R233, R233, 0x1, -R168 ;  /* 0x00000001e9e9d824 */ /* 0x000fe200078e0aa8 */
[----:B------:R-:W-:Y:S01]  /*0fa0*/  @!P6 LOP3.LUT R5, RZ, R4, RZ, 0x33, !PT ;  /* 0x00000004ff05e212 */ /* 0x000fe200078e33ff */
[----:B------:R-:W-:Y:S02]  /*0fb0*/  IMAD.MOV R6, RZ, RZ, -R6 ;  /* 0x000000ffff067224 */ /* 0x000fe400078e0a06 */
[----:B------:R-:W-:Y:S01]  /*0fc0*/  IMAD.MOV R3, RZ, RZ, -R3 ;  /* 0x000000ffff037224 */ /* 0x000fe200078e0a03 */
[C---:B------:R-:W-:Y:S01]  /*0fd0*/  ISETP.GT.U32.AND P5, PT, R168.reuse, R233, PT ;  /* 0x000000e9a800720c */ /* 0x040fe20003fa4070 */
[C---:B------:R-:W-:Y:S01]  /*0fe0*/  IMAD R6, R168.reuse, R6, R11 ;  /* 0x00000006a8067224 */ /* 0x040fe200078e020b */
[----:B------:R-:W-:Y:S01]  /*0ff0*/  IABS R11, R15 ;  /* 0x0000000f000b7213 */ /* 0x000fe20000000000 */
[C---:B------:R-:W-:Y:S01]  /*1000*/  IMAD R3, R168.reuse, R3, R9 ;  /* 0x00000003a8037224 */ /* 0x040fe200078e0209 */
[----:B------:R0:W-:Y:S01]  /*1010*/  STL [R1+0x290], R5 ;  /* 0x0002900501007387 */ /* 0x0001e20000100800 */
[--C-:B------:R-:W-:Y:S01]  /*1020*/  @!P3 IMAD.IADD R7, R7, 0x1, -R168.reuse ;  /* 0x000000010707b824 */ /* 0x100fe200078e0aa8 */
[C---:B------:R-:W-:Y:S01]  /*1030*/  ISETP.GT.U32.AND P6, PT, R168.reuse, R6, PT ;  /* 0x00000006a800720c */ /* 0x040fe20003fc4070 */
[----:B------:R-:W-:Y:S01]  /*1040*/  @!P4 IMAD.IADD R95, R95, 0x1, -R168 ;  /* 0x000000015f5fc824 */ /* 0x000fe200078e0aa8 */
[----:B------:R-:W-:Y:S01]  /*1050*/  ISETP.GT.U32.AND P3, PT, R168, R3, PT ;  /* 0x00000003a800720c */ /* 0x000fe20003f64070 */
[----:B------:R-:W-:Y:S01]  /*1060*/  IMAD.HI.U32 R4, R0, R11, RZ ;  /* 0x0000000b00047227 */ /* 0x000fe200078e00ff */
[----:B------:R-:W-:-:S03]  /*1070*/  ISETP.GT.U32.AND P4, PT, R168, R7, PT ;  /* 0x00000007a800720c */ /* 0x000fc60003f84070 */
[----:B------:R-:W-:Y:S01]  /*1080*/  @!P5 IMAD.IADD R233, R233, 0x1, -R168 ;  /* 0x00000001e9e9d824 */ /* 0x000fe200078e0aa8 */
[----:B------:R-:W-:Y:S01]  /*1090*/  ISETP.GE.AND P5, PT, R14, RZ, PT ;  /* 0x000000ff0e00720c */ /* 0x000fe20003fa6270 */
[----:B------:R-:W-:Y:S02]  /*10a0*/  VIADD R14, R2, 0x1f8 ;  /* 0x000001f8020e7836 */ /* 0x000fe40000000000 */
[----:B------:R-:W-:-:S03]  /*10b0*/  IMAD.HI.U32 R8, R0, R13, RZ ;  /* 0x0000000d00087227 */ /* 0x000fc600078e00ff */
[----:B------:R-:W-:Y:S01]  /*10c0*/  IABS R10, R14 ;  /* 0x0000000e000a7213 */ /* 0x000fe20000000000 */
[--C-:B------:R-:W-:Y:S01]  /*10d0*/  @!P6 IMAD.IADD R6, R6, 0x1, -R168.reuse ;  /* 0x000000010606e824 */ /* 0x100fe200078e0aa8 */
[----:B------:R-:W-:Y:S01]  /*10e0*/  ISETP.GE.AND P6, PT, R12, RZ, PT ;  /* 0x000000ff0c00720c */ /* 0x000fe20003fc6270 */
[----:B------:R-:W-:Y:S02]  /*10f0*/  @!P3 IMAD.IADD R3, R3, 0x1, -R168 ;  /* 0x000000010303b824 */ /* 0x000fe400078e0aa8 */
[----:B------:R-:W-:Y:S01]  /*1100*/  IMAD.MOV R4, RZ, RZ, -R4 ;  /* 0x000000ffff047224 */ /* 0x000fe200078e0a04 */
[----:B------:R-:W-:Y:S01]  /*1110*/  ISETP.GT.U32.AND P3, PT, R168, R6, PT ;  /* 0x00000006a800720c */ /* 0x000fe20003f64070 */
[----:B------:R-:W-:Y:S02]  /*1120*/  IMAD.MOV R9, RZ, RZ, -R8 ;  /* 0x000000ffff097224 */ /* 0x000fe400078e0a08 */
[----:B------:R-:W-:Y:S02]  /*1130*/  VIADD R12, R2, 0x1f7 ;  /* 0x000001f7020c7836 */ /* 0x000fe40000000000 */
[----:B------:R-:W-:Y:S01]  /*1140*/  @!P4 IMAD.IADD R7, R7, 0x1, -R168 ;  /* 0x000000010707c824 */ /* 0x000fe200078e0aa8 */
[C---:B------:R-:W-:Y:S01]  /*1150*/  ISETP.GT.U32.AND P4, PT, R168.reuse, R3, PT ;  /* 0x00000003a800720c */ /* 0x040fe20003f84070 */
[----:B------:R-:W-:-:S02]  /*1160*/  IMAD R8, R168, R4, R11 ;  /* 0x00000004a8087224 */ /* 0x000fc400078e020b */
[----:B------:R-:W-:Y:S02]  /*1170*/  IMAD.MOV.U32 R11, RZ, RZ, R10 ;  /* 0x000000ffff0b7224 */ /* 0x000fe400078e000a */
[----:B------:R-:W-:Y:S01]  /*1180*/  IMAD R9, R168, R9, R13 ;  /* 0x00000009a8097224 */ /* 0x000fe200078e020d */
[----:B------:R-:W-:Y:S01]  /*1190*/  IABS R13, R12 ;  /* 0x0000000c000d7213 */ /* 0x000fe20000000000 */
[----:B------:R-:W-:-:S04]  /*11a0*/  IMAD.HI.U32 R10, R0, R11, RZ ;  /* 0x0000000b000a7227 */ /* 0x000fc800078e00ff */
[----:B------:R-:W-:Y:S01]  /*11b0*/  @!P0 IMAD.MOV R233, RZ, RZ, -R233 ;  /* 0x000000ffffe98224 */ /* 0x000fe200078e0ae9 */
[----:B------:R-:W-:Y:S01]  /*11c0*/  ISETP.GT.U32.AND P0, PT, R168, R8, PT ;  /* 0x00000008a800720c */ /* 0x000fe20003f04070 */
[----:B------:R-:W-:Y:S02]  /*11d0*/  IMAD.MOV.U32 R4, RZ, RZ, R7 ;  /* 0x000000ffff047224 */ /* 0x000fe400078e0007 */
[----:B------:R-:W-:Y:S01]  /*11e0*/  IMAD.HI.U32 R7, R0, R13, RZ ;  /* 0x0000000d00077227 */ /* 0x000fe200078e00ff */
[----:B------:R-:W-:Y:S03]  /*11f0*/  STL [R1+0x1a34], R233 ;  /* 0x001a34e901007387 */ /* 0x000fe60000100800 */
[----:B------:R-:W-:Y:S02]  /*1200*/  IMAD.MOV R10, RZ, RZ, -R10 ;  /* 0x000000ffff0a7224 */ /* 0x000fe400078e0a0a */
[----:B------:R-:W-:Y:S01]  /*1210*/  @!P2 IMAD.MOV R95, RZ, RZ, -R95 ;  /* 0x000000ffff5fa224 */ /* 0x000fe200078e0a5f */
[----:B------:R-:W-:Y:S01]  /*1220*/  ISETP.GT.U32.AND P2, PT, R168, R9, PT ;  /* 0x00000009a800720c */ /* 0x000fe20003f44070 */
[----:B------:R-:W-:-:S02]  /*1230*/  IMAD.MOV R7, RZ, RZ, -R7 ;  /* 0x000000ffff077224 */ /* 0x000fc400078e0a07 */
[--C-:B------:R-:W-:Y:S01]  /*1240*/  @!P3 IMAD.IADD R6, R6, 0x1, -R168.reuse ;  /* 0x000000010606b824 */ /* 0x100fe200078e0aa8 */
[----:B------:R-:W-:Y:S01]  /*1250*/  ISETP.GE.AND P3, PT, R16, RZ, PT ;  /* 0x000000ff1000720c */ /* 0x000fe20003f66270 */
[----:B------:R-:W-:Y:S01]  /*1260*/  @!P4 IMAD.IADD R3, R3, 0x1, -R168 ;  /* 0x000000010303c824 */ /* 0x000fe200078e0aa8 */
[----:B------:R-:W-:Y:S01]  /*1270*/  ISETP.GE.AND P4, PT, R14, RZ, PT ;  /* 0x000000ff0e00720c */ /* 0x000fe20003f86270 */
[C---:B------:R-:W-:Y:S01]  /*1280*/  IMAD R10, R168.reuse, R10, R11 ;  /* 0x0000000aa80a7224 */ /* 0x040fe200078e020b */
[----:B------:R-:W-:Y:S01]  /*1290*/  STL [R1+0x1a3c], R95 ;  /* 0x001a3c5f01007387 */ /* 0x000fe20000100800 */
[C---:B------:R-:W-:Y:S02]  /*12a0*/  IMAD R11, R168.reuse, R7, R13 ;  /* 0x00000007a80b7224 */ /* 0x040fe400078e020d */
[----:B------:R-:W-:Y:S02]  /*12b0*/  IMAD.MOV.U32 R7, RZ, RZ, R3 ;  /* 0x000000ffff077224 */ /* 0x000fe400078e0003 */
[----:B------:R-:W-:Y:S01]  /*12c0*/  @!P5 IMAD.MOV R6, RZ, RZ, -R6 ;  /* 0x000000ffff06d224 */ /* 0x000fe200078e0a06 */
[----:B------:R-:W-:Y:S01]  /*12d0*/  ISETP.GT.U32.AND P5, PT, R168, R10, PT ;  /* 0x0000000aa800720c */ /* 0x000fe20003fa4070 */
[----:B------:R-:W-:-:S02]  /*12e0*/  @!P0 IMAD.IADD R8, R8, 0x1, -R168 ;  /* 0x0000000108088824 */ /* 0x000fc400078e0aa8 */
[----:B------:R-:W-:Y:S01]  /*12f0*/  @!P6 IMAD.MOV R7, RZ, RZ, -R7 ;  /* 0x000000ffff07e224 */ /* 0x000fe200078e0a07 */
[C---:B------:R-:W-:Y:S01]  /*1300*/  ISETP.GT.U32.AND P6, PT, R168.reuse, R11, PT ;  /* 0x0000000ba800720c */ /* 0x040fe20003fc4070 */
[----:B------:R-:W-:Y:S01]  /*1310*/  @!P2 IMAD.IADD R9, R9, 0x1, -R168 ;  /* 0x000000010909a824 */ /* 0x000fe200078e0aa8 */
[----:B------:R-:W-:Y:S01]  /*1320*/  ISETP.GT.U32.AND P0, PT, R168, R8, PT ;  /* 0x00000008a800720c */ /* 0x000fe20003f04070 */
[C---:B------:R-:W-:Y:S02]  /*1330*/  VIADD R14, R2.reuse, 0x1f6 ;  /* 0x000001f6020e7836 */ /* 0x040fe40000000000 */
[----:B------:R-:W-:Y:S01]  /*1340*/  VIADD R16, R2, 0x1f5 ;  /* 0x000001f502107836 */ /* 0x000fe20000000000 */
[----:B------:R-:W-:Y:S01]  /*1350*/  ISETP.GT.U32.AND P2, PT, R168, R9, PT ;  /* 0x00000009a800720c */ /* 0x000fe20003f44070 */
[----:B------:R-:W-:Y:S01]  /*1360*/  @!P1 IMAD.MOV R4, RZ, RZ, -R4 ;  /* 0x000000ffff049224 */ /* 0x000fe200078e0a04 */
[----:B------:R-:W-:Y:S01]  /*1370*/  IABS R13, R14 ;  /* 0x0000000e000d7213 */ /* 0x000fe20000000000 */
[--C-:B------:R-:W-:Y:S01]  /*1380*/  @!P5 IMAD.IADD R10, R10, 0x1, -R168.reuse ;  /* 0x000000010a0ad824 */ /* 0x100fe200078e0aa8 */
[----:B------:R-:W-:Y:S01]  /*1390*/  ISETP.GE.AND P1, PT, R15, RZ, PT ;  /* 0x000000ff0f00720c */ /* 0x000fe20003f26270 */
[----:B------:R-:W-:Y:S01]  /*13a0*/  VIADD R56, R2, 0x1d1 ;  /* 0x000001d102387836 */ /* 0x000fe20000000000 */
[----:B------:R-:W-:Y:S01]  /*13b0*/  IABS R15, R16 ;  /* 0x00000010000f7213 */ /* 0x000fe20000000000 */
[--C-:B------:R-:W-:Y:S01]  /*13c0*/  @!P6 IMAD.IADD R11, R11, 0x1, -R168.reuse ;  /* 0x000000010b0be824 */ /* 0x100fe200078e0aa8 */
[----:B------:R-:W-:Y:S01]  /*13d0*/  ISETP.GT.U32.AND P5, PT, R168, R10, PT ;  /* 0x0000000aa800720c */ /* 0x000fe20003fa4070 */
[----:B------:R-:W-:Y:S01]  /*13e0*/  IMAD.HI.U32 R3, R0, R13, RZ ;  /* 0x0000000d00037227 */ /* 0x000fe200078e00ff */
[----:B------:R-:W-:Y:S02]  /*13f0*/  STL [R1+0x1a40], R4 ;  /* 0x001a400401007387 */ /* 0x000fe40000100800 */
[----:B------:R-:W-:Y:S01]  /*1400*/  ISETP.GT.U32.AND P6, PT, R168, R11, PT ;  /* 0x0000000ba800720c */ /* 0x000fe20003fc4070 */
[--C-:B------:R-:W-:Y:S01]  /*1410*/  @!P0 IMAD.IADD R8, R8, 0x1, -R168.reuse ;  /* 0x0000000108088824 */ /* 0x100fe200078e0aa8 */
[----:B------:R-:W-:Y:S01]  /*1420*/  ISETP.GE.AND P0, PT, R12, RZ, PT ;  /* 0x000000ff0c00720c */ /* 0x000fe20003f06270 */
[----:B------:R-:W-:Y:S01]  /*1430*/  IMAD.HI.U32 R12, R0, R15, RZ ;  /* 0x0000000f000c7227 */ /* 0x000fe200078e00ff */
[----:B------:R-:W-:Y:S03]  /*1440*/  STL [R1+0x1a44], R6 ;  /* 0x001a440601007387 */ /* 0x000fe60000100800 */
[----:B------:R-:W-:Y:S01]  /*1450*/  IMAD.MOV R3, RZ, RZ, -R3 ;  /* 0x000000ffff037224 */ /* 0x000fe200078e0a03 */
[----:B------:R-:W-:Y:S01]  /*1460*/  STL [R1+0x1a48], R7 ;  /* 0x001a480701007387 */ /* 0x000fe20000100800 */
[----:B------:R-:W-:Y:S01]  /*1470*/  @!P2 IMAD.IADD R9, R9, 0x1, -R168 ;  /* 0x000000010909a824 */ /* 0x000fe200078e0aa8 */
[----:B------:R-:W-:Y:S01]  /*1480*/  ISETP.GE.AND P2, PT, R14, RZ, PT ;  /* 0x000000ff0e00720c */ /* 0x000fe20003f46270 */
[----:B------:R-:W-:-:S02]  /*1490*/  IMAD.MOV R14, RZ, RZ, -R12 ;  /* 0x000000ffff0e7224 */ /* 0x000fc400078e0a0c */
[C---:B------:R-:W-:Y:S02]  /*14a0*/  IMAD R12, R168.reuse, R3, R13 ;  /* 0x00000003a80c7224 */ /* 0x040fe400078e020d */
[----:B------:R-:W-:Y:S02]  /*14b0*/  IMAD R13, R168, R14, R15 ;  /* 0x0000000ea80d7224 */ /* 0x000fe400078e020f */
[--C-:B------:R-:W-:Y:S01]  /*14c0*/  @!P5 IMAD.IADD R10, R10, 0x1, -R168.reuse ;  /* 0x000000010a0ad824 */ /* 0x100fe200078e0aa8 */
[C---:B------:R-:W-:Y:S01]  /*14d0*/  ISETP.GT.U32.AND P5, PT, R168.reuse, R12, PT ;  /* 0x0000000ca800720c */ /* 0x040fe20003fa4070 */
[----:B------:R-:W-:Y:S01]  /*14e0*/  @!P6 IMAD.IADD R11, R11, 0x1, -R168 ;  /* 0x000000010b0be824 */ /* 0x000fe200078e0aa8 */
[----:B------:R-:W-:Y:S01]  /*14f0*/  ISETP.GT.U32.AND P6, PT, R168, R13, PT ;  /* 0x0000000da800720c */ /* 0x000fe20003fc4070 */
[----:B------:R-:W-:-:S04]  /*1500*/  IMAD.HI.U32 R3, R0, R17, RZ ;  /* 0x0000001100037227 */ /* 0x000fc800078e00ff */
[----:B------:R-:W-:Y:S02]  /*1510*/  IMAD.MOV R3, RZ, RZ, -R3 ;  /* 0x000000ffff037224 */ /* 0x000fe400078e0a03 */
[----:B------:R-:W-:-:S04]  /*1520*/  IMAD.HI.U32 R15, R0, R21, RZ ;  /* 0x00000015000f7227 */ /* 0x000fc800078e00ff */
[--C-:B------:R-:W-:Y:S02]  /*1530*/  @!P5 IMAD.IADD R12, R12, 0x1, -R168.reuse ;  /* 0x000000010c0cd824 */ /* 0x100fe400078e0aa8 */
[C---:B------:R-:W-:Y:S01]  /*1540*/  IMAD R14, R168.reuse, R3, R17 ;  /* 0x00000003a80e7224 */ /* 0x040fe200078e0211 */
[----:B------:R-:W-:Y:S01]  /*1550*/  IABS R17, R23 ;  /* 0x0000001700117213 */ /* 0x000fe20000000000 */
[----:B------:R-:W-:Y:S01]  /*1560*/  @!P6 IMAD.IADD R13, R13, 0x1, -R168 ;  /* 0x000000010d0de824 */ /* 0x000fe200078e0aa8 */
[----:B------:R-:W-:Y:S01]  /*1570*/  ISETP.GT.U32.AND P6, PT, R168, R12, PT ;  /* 0x0000000ca800720c */ /* 0x000fe20003fc4070 */
[----:B------:R-:W-:Y:S01]  /*1580*/  IMAD.HI.U32 R3, R0, R19, RZ ;  /* 0x0000001300037227 */ /* 0x000fe200078e00ff */
[----:B------:R-:W-:-:S03]  /*1590*/  ISETP.GT.U32.AND P5, PT, R168, R14, PT ;  /* 0x0000000ea800720c */ /* 0x000fc60003fa4070 */
[----:B------:R-:W-:Y:S02]  /*15a0*/  IMAD.MOV R3, RZ, RZ, -R3 ;  /* 0x000000ffff037224 */ /* 0x000fe400078e0a03 */
[----:B------:R-:W-:Y:S01]  /*15b0*/  @!P1 IMAD.MOV R8, RZ, RZ, -R8 ;  /* 0x000000ffff089224 */ /* 0x000fe200078e0a08 */
[----:B------:R-:W-:Y:S01]  /*15c0*/  ISETP.GE.AND P1, PT, R16, RZ, PT ;  /* 0x000000ff1000720c */ /* 0x000fe20003f26270 */
[----:B------:R-:W-:Y:S02]  /*15d0*/  IMAD.MOV R16, RZ, RZ, -R15 ;  /* 0x000000ffff107224 */ /* 0x000fe400078e0a0f */
[C---:B------:R-:W-:Y:S01]  /*15e0*/  IMAD R15, R168.reuse, R3, R19 ;  /* 0x00000003a80f7224 */ /* 0x040fe200078e0213 */
[----:B------:R-:W-:Y:S01]  /*15f0*/  IABS R3, R24 ;  /* 0x0000001800037213 */ /* 0x000fe20000000000 */
[----:B------:R-:W-:Y:S01]  /*1600*/  IMAD.MOV.U32 R19, RZ, RZ, R17 ;  /* 0x000000ffff137224 */ /* 0x000fe200078e0011 */
[----:B------:R-:W-:Y:S01]  /*1610*/  STL [R1+0x1a4c], R8 ;  /* 0x001a4c0801007387 */ /* 0x000fe20000100800 */
[----:B------:R-:W-:-:S02]  /*1620*/  IMAD R16, R168, R16, R21 ;  /* 0x00000010a8107224 */ /* 0x000fc400078e0215 */
[----:B------:R-:W-:Y:S01]  /*1630*/  @!P6 IMAD.IADD R12, R12, 0x1, -R168 ;  /* 0x000000010c0ce824 */ /* 0x000fe200078e0aa8 */
[----:B------:R-:W-:Y:S01]  /*1640*/  ISETP.GT.U32.AND P6, PT, R168, R15, PT ;  /* 0x0000000fa800720c */ /* 0x000fe20003fc4070 */
[----:B------:R-:W-:Y:S02]  /*1650*/  IMAD.MOV.U32 R21, RZ, RZ, R3 ;  /* 0x000000ffff157224 */ /* 0x000fe400078e0003 */
[----:B------:R-:W-:-:S04]  /*1660*/  IMAD.HI.U32 R3, R0, R19, RZ ;  /* 0x0000001300037227 */ /* 0x000fc800078e00ff */
[----:B------:R-:W-:-:S04]  /*1670*/  IMAD.HI.U32 R17, R0, R21, RZ ;  /* 0x0000001500117227 */ /* 0x000fc800078e00ff */
[----:B------:R-:W-:Y:S02]  /*1680*/  IMAD.MOV R3, RZ, RZ, -R3 ;  /* 0x000000ffff037224 */ /* 0x000fe400078e0a03 */
[----:B------:R-:W-:Y:S01]  /*1690*/  @!P3 IMAD.MOV R9, RZ, RZ, -R9 ;  /* 0x000000ffff09b224 */ /* 0x000fe200078e0a09 */
[----:B------:R-:W-:Y:S01]  /*16a0*/  ISETP.GE.AND P3, PT, R18, RZ, PT ;  /* 0x000000ff1200720c */ /* 0x000fe20003f66270 */
[----:B------:R-:W-:Y:S02]  /*16b0*/  IMAD.MOV R18, RZ, RZ, -R17 ;  /* 0x000000ffff127224 */ /* 0x000fe400078e0a11 */
[----:B------:R-:W-:Y:S01]  /*16c0*/  @!P4 IMAD.MOV R10, RZ, RZ, -R10 ;  /* 0x000000ffff0ac224 */ /* 0x000fe200078e0a0a */
[C---:B------:R-:W-:Y:S01]  /*16d0*/  ISETP.GT.U32.AND P4, PT, R168.reuse, R13, PT ;  /* 0x0000000da800720c */ /* 0x040fe20003f84070 */
[C---:B------:R-:W-:Y:S01]  /*16e0*/  IMAD R17, R168.reuse, R3, R19 ;  /* 0x00000003a8117224 */ /* 0x040fe200078e0213 */
[----:B------:R-:W-:Y:S01]  /*16f0*/  IABS R19, R26 ;  /* 0x0000001a00137213 */ /* 0x000fe20000000000 */
[----:B------:R-:W-:Y:S01]  /*1700*/  @!P6 IMAD.IADD R15, R15, 0x1, -R168 ;  /* 0x000000010f0fe824 */ /* 0x000fe200078e0aa8 */
[----:B------:R-:W-:Y:S01]  /*1710*/  STL [R1+0x1a50], R9 ;  /* 0x001a500901007387 */ /* 0x000fe20000100800 */
[----:B------:R-:W-:Y:S01]  /*1720*/  @!P2 IMAD.MOV R12, RZ, RZ, -R12 ;  /* 0x000000ffff0ca224 */ /* 0x000fe200078e0a0c */
[----:B------:R-:W-:Y:S01]  /*1730*/  ISETP.GT.U32.AND P6, PT, R168, R17, PT ;  /* 0x00000011a800720c */ /* 0x000fe20003fc4070 */
[----:B------:R-:W-:Y:S01]  /*1740*/  @!P5 IMAD.IADD R14, R14, 0x1, -R168 ;  /* 0x000000010e0ed824 */ /* 0x000fe200078e0aa8 */
[----:B------:R-:W-:Y:S01]  /*1750*/  ISETP.GT.U32.AND P2, PT, R168, R16, PT ;  /* 0x00000010a800720c */ /* 0x000fe20003f44070 */
[----:B------:R-:W-:-:S03]  /*1760*/  IMAD.HI.U32 R3, R0, R19, RZ ;  /* 0x0000001300037227 */ /* 0x000fc600078e00ff */
[----:B------:R-:W-:Y:S01]  /*1770*/  ISETP.GT.U32.AND P5, PT, R168, R14, PT ;  /* 0x0000000ea800720c */ /* 0x000fe20003fa4070 */
[--C-:B------:R-:W-:Y:S01]  /*1780*/  @!P4 IMAD.IADD R13, R13, 0x1, -R168.reuse ;  /* 0x000000010d0dc824 */ /* 0x100fe200078e0aa8 */
[----:B------:R-:W-:Y:S01]  /*1790*/  ISETP.GE.AND P4, PT, R22, RZ, PT ;  /* 0x000000ff1600720c */ /* 0x000fe20003f86270 */
[C---:B------:R-:W-:Y:S02]  /*17a0*/  IMAD R18, R168.reuse, R18, R21 ;  /* 0x00000012a8127224 */ /* 0x040fe400078e0215 */
[----:B------:R-:W-:Y:S01]  /*17b0*/  @!P1 IMAD.MOV R13, RZ, RZ, -R13 ;  /* 0x000000ffff0d9224 */ /* 0x000fe200078e0a0d */
[----:B------:R-:W-:Y:S01]  /*17c0*/  ISETP.GT.U32.AND P1, PT, R168, R15, PT ;  /* 0x0000000fa800720c */ /* 0x000fe20003f24070 */
[--C-:B------:R-:W-:Y:S02]  /*17d0*/  @!P6 IMAD.IADD R17, R17, 0x1, -R168.reuse ;  /* 0x000000011111e824 */ /* 0x100fe400078e0aa8 */
[----:B------:R-:W-:Y:S02]  /*17e0*/  IMAD.MOV R3, RZ, RZ, -R3 ;  /* 0x000000ffff037224 */ /* 0x000fe400078e0a03 */
[----:B------:R-:W-:Y:S01]  /*17f0*/  @!P2 IMAD.IADD R16, R16, 0x1, -R168 ;  /* 0x000000011010a824 */ /* 0x000fe200078e0aa8 */
[C---:B------:R-:W-:Y:S01]  /*1800*/  ISETP.GT.U32.AND P6, PT, R168.reuse, R17, PT ;  /* 0x00000011a800720c */ /* 0x040fe20003fc4070 */
[----:B------:R-:W-:-:S02]  /*1810*/  IMAD R19, R168, R3, R19 ;  /* 0x00000003a8137224 */ /* 0x000fc400078e0213 */
[--C-:B------:R-:W-:Y:S01]  /*1820*/  @!P5 IMAD.IADD R14, R14, 0x1, -R168.reuse ;  /* 0x000000010e0ed824 */ /* 0x100fe200078e0aa8 */
[C---:B------:R-:W-:Y:S01]  /*1830*/  ISETP.GT.U32.AND P2, PT, R168.reuse, R16, PT ;  /* 0x00000010a800720c */ /* 0x040fe20003f44070 */
[----:B------:R-:W-:Y:S01]  /*1840*/  @!P0 IMAD.MOV R11, RZ, RZ, -R11 ;  /* 0x000000ffff0b8224 */ /* 0x000fe200078e0a0b */
[----:B------:R-:W-:Y:S01]  /*1850*/  ISETP.GE.AND P5, PT, R23, RZ, PT ;  /* 0x000000ff1700720c */ /* 0x000fe20003fa6270 */
[--C-:B------:R-:W-:Y:S01]  /*1860*/  @!P1 IMAD.IADD R15, R15, 0x1, -R168.reuse ;  /* 0x000000010f0f9824 */ /* 0x100fe200078e0aa8 */
[----:B------:R-:W-:Y:S01]  /*1870*/  ISETP.GT.U32.AND P1, PT, R168, R18, PT ;  /* 0x00000012a800720c */ /* 0x000fe20003f24070 */
[----:B------:R-:W-:Y:S01]  /*1880*/  IMAD.HI.U32 R21, R0, R27, RZ ;  /* 0x0000001b00157227 */ /* 0x000fe200078e00ff */
[----:B------:R-:W-:Y:S02]  /*1890*/  IABS R23, R28 ;  /* 0x0000001c00177213 */ /* 0x000fe40000000000 */
[----:B------:R-:W-:Y:S01]  /*18a0*/  ISETP.GE.AND P0, PT, R20, RZ, PT ;  /* 0x000000ff1400720c */ /* 0x000fe20003f06270 */
[----:B------:R-:W-:Y:S01]  /*18b0*/  @!P6 IMAD.IADD R17, R17, 0x1, -R168 ;  /* 0x000000011111e824 */ /* 0x000fe200078e0aa8 */
[----:B------:R-:W-:Y:S01]  /*18c0*/  ISETP.GT.U32.AND P6, PT, R168, R19, PT ;  /* 0x00000013a800720c */ /* 0x000fe20003fc4070 */
[----:B------:R-:W-:-:S04]  /*18d0*/  IMAD.HI.U32 R20, R0, R25, RZ ;  /* 0x0000001900147227 */ /* 0x000fc800078e00ff */
[----:B------:R-:W-:-:S04]  /*18e0*/  IMAD.HI.U32 R3, R0, R23, RZ ;  /* 0x0000001700037227 */ /* 0x000fc800078e00ff */
[----:B------:R-:W-:Y:S01]  /*18f0*/  @!P1 IMAD.IADD R18, R18, 0x1, -R168 ;  /* 0x0000000112129824 */ /* 0x000fe200078e0aa8 */
[----:B------:R-:W-:Y:S01]  /*1900*/  ISETP.GE.AND P1, PT, R26, RZ, PT ;  /* 0x000000ff1a00720c */ /* 0x000fe20003f26270 */
[----:B------:R-:W-:Y:S02]  /*1910*/  IMAD.MOV R22, RZ, RZ, -R20 ;  /* 0x000000ffff167224 */ /* 0x000fe400078e0a14 */
[--C-:B------:R-:W-:Y:S01]  /*1920*/  @!P2 IMAD.IADD R16, R16, 0x1, -R168.reuse ;  /* 0x000000011010a824 */ /* 0x100fe200078e0aa8 */
[----:B------:R-:W-:Y:S01]  /*1930*/  ISETP.GE.AND P2, PT, R24, RZ, PT ;  /* 0x000000ff1800720c */ /* 0x000fe20003f46270 */
[----:B------:R-:W-:Y:S02]  /*1940*/  IMAD.MOV R3, RZ, RZ, -R3 ;  /* 0x000000ffff037224 */ /* 0x000fe400078e0a03 */
[----:B------:R-:W-:Y:S01]  /*1950*/  @!P6 IMAD.IADD R19, R19, 0x1, -R168 ;  /* 0x000000011313e824 */ /* 0x000fe200078e0aa8 */
[----:B------:R-:W-:Y:S01]  /*1960*/  ISETP.GT.U32.AND P6, PT, R168, R18, PT ;  /* 0x00000012a800720c */ /* 0x000fe20003fc4070 */
[----:B------:R-:W-:-:S02]  /*1970*/  IMAD.MOV R24, RZ, RZ, -R21 ;  /* 0x000000ffff187224 */ /* 0x000fc400078e0a15 */
[C---:B------:R-:W-:Y:S02]  /*1980*/  IMAD R21, R168.reuse, R22, R25 ;  /* 0x00000016a8157224 */ /* 0x040fe400078e0219 */
[----:B------:R-:W-:Y:S02]  /*1990*/  IMAD R20, R168, R3, R23 ;  /* 0x00000003a8147224 */ /* 0x000fe400078e0217 */
[----:B------:R-:W-:Y:S02]  /*19a0*/  VIADD R22, R2, 0x1eb ;  /* 0x000001eb02167836 */ /* 0x000fe40000000000 */
[----:B------:R-:W-:Y:S01]  /*19b0*/  @!P3 IMAD.MOV R14, RZ, RZ, -R14 ;  /* 0x000000ffff0eb224 */ /* 0x000fe200078e0a0e */
[C---:B------:R-:W-:Y:S01]  /*19c0*/  ISETP.GT.U32.AND P3, PT, R168.reuse, R20, PT ;  /* 0x00000014a800720c */ /* 0x040fe20003f64070 */
[----:B------:R-:W-:Y:S01]  /*19d0*/  @!P0 IMAD.MOV R15, RZ, RZ, -R15 ;  /* 0x000000ffff0f8224 */ /* 0x000fe200078e0a0f */
[----:B------:R-:W-:Y:S01]  /*19e0*/  IABS R25, R22 ;  /* 0x0000001600197213 */ /* 0x000fe20000000000 */
[C---:B------:R-:W-:Y:S01]  /*19f0*/  IMAD R23, R168.reuse, R24, R27 ;  /* 0x00000018a8177224 */ /* 0x040fe200078e021b */
[C---:B------:R-:W-:Y:S01]  /*1a00*/  ISETP.GT.U32.AND P0, PT, R168.reuse, R19, PT ;  /* 0x00000013a800720c */ /* 0x040fe20003f04070 */
[----:B------:R-:W-:Y:S01]  /*1a10*/  @!P4 IMAD.MOV R16, RZ, RZ, -R16 ;  /* 0x000000ffff10c224 */ /* 0x000fe200078e0a10 */
[----:B------:R-:W-:Y:S01]  /*1a20*/  ISETP.GT.U32.AND P4, PT, R168, R21, PT ;  /* 0x00000015a800720c */ /* 0x000fe20003f84070 */
[----:B------:R-:W-:-:S04]  /*1a30*/  IMAD.HI.U32 R3, R0, R25, RZ ;  /* 0x0000001900037227 */ /* 0x000fc800078e00ff */
[--C-:B------:R-:W-:Y:S01]  /*1a40*/  @!P6 IMAD.IADD R18, R18, 0x1, -R168.reuse ;  /* 0x000000011212e824 */ /* 0x100fe200078e0aa8 */
[----:B------:R-:W-:Y:S01]  /*1a50*/  ISETP.GT.U32.AND P6, PT, R168, R23, PT ;  /* 0x00000017a800720c */ /* 0x000fe20003fc4070 */
[----:B------:R-:W-:Y:S02]  /*1a60*/  VIADD R26, R2, 0x1ea ;  /* 0x000001ea021a7836 */ /* 0x000fe40000000000 */
[----:B------:R-:W-:Y:S02]  /*1a70*/  IMAD.MOV R24, RZ, RZ, -R3 ;  /* 0x000000ffff187224 */ /* 0x000fe400078e0a03 */
[--C-:B------:R-:W-:Y:S01]  /*1a80*/  @!P0 IMAD.IADD R19, R19, 0x1, -R168.reuse ;  /* 0x0000000113138824 */ /* 0x100fe200078e0aa8 */
[----:B------:R-:W-:Y:S01]  /*1a90*/  IABS R27, R26 ;  /* 0x0000001a001b7213 */ /* 0x000fe20000000000 */
[--C-:B------:R-:W-:Y:S01]  /*1aa0*/  @!P3 IMAD.IADD R20, R20, 0x1, -R168.reuse ;  /* 0x000000011414b824 */ /* 0x100fe200078e0aa8 */
[----:B------:R-:W-:Y:S01]  /*1ab0*/  ISETP.GE.AND P0, PT, R29, RZ, PT ;  /* 0x000000ff1d00720c */ /* 0x000fe20003f06270 */
[----:B------:R-:W-:Y:S01]  /*1ac0*/  IMAD R24, R168, R24, R25 ;  /* 0x00000018a8187224 */ /* 0x000fe200078e0219 */
[----:B------:R-:W-:Y:S01]  /*1ad0*/  ISETP.GE.AND P3, PT, R30, RZ, PT ;  /* 0x000000ff1e00720c */ /* 0x000fe20003f66270 */
[----:B------:R-:W-:Y:S01]  /*1ae0*/  @!P4 IMAD.IADD R21, R21, 0x1, -R168 ;  /* 0x000000011515c824 */ /* 0x000fe200078e0aa8 */
[C---:B------:R-:W-:Y:S01]  /*1af0*/  ISETP.GT.U32.AND P4, PT, R168.reuse, R20, PT ;  /* 0x00000014a800720c */ /* 0x040fe20003f84070 */
[----:B------:R-:W-:Y:S01]  /*1b00*/  @!P1 IMAD.MOV R19, RZ, RZ, -R19 ;  /* 0x000000ffff139224 */ /* 0x000fe200078e0a13 */
[----:B------:R-:W-:Y:S01]  /*1b10*/  ISETP.GT.U32.AND P1, PT, R168, R24, PT ;  /* 0x00000018a800720c */ /* 0x000fe20003f24070 */
[----:B------:R-:W-:-:S04]  /*1b20*/  IMAD.HI.U32 R3, R0, R27, RZ ;  /* 0x0000001b00037227 */ /* 0x000fc800078e00ff */
[----:B------:R-:W-:Y:S01]  /*1b30*/  @!P5 IMAD.MOV R17, RZ, RZ, -R17 ;  /* 0x000000ffff11d224 */ /* 0x000fe200078e0a11 */
[----:B------:R-:W-:Y:S01]  /*1b40*/  ISETP.GE.AND P5, PT, R28, RZ, PT ;  /* 0x000000ff1c00720c */ /* 0x000fe20003fa6270 */
[----:B------:R-:W-:Y:S01]  /*1b50*/  @!P6 IMAD.IADD R23, R23, 0x1, -R168 ;  /* 0x000000011717e824 */ /* 0x000fe200078e0aa8 */
[----:B------:R-:W-:Y:S01]  /*1b60*/  ISETP.GT.U32.AND P6, PT, R168, R21, PT ;  /* 0x00000015a800720c */ /* 0x000fe20003fc4070 */
[----:B------:R-:W-:Y:S02]  /*1b70*/  IMAD.MOV R3, RZ, RZ, -R3 ;  /* 0x000000ffff037224 */ /* 0x000fe400078e0a03 */
[----:B------:R-:W-:Y:S02]  /*1b80*/  VIADD R28, R2, 0x1e9 ;  /* 0x000001e9021c7836 */ /* 0x000fe40000000000 */
[----:B------:R-:W-:Y:S01]  /*1b90*/  @!P2 IMAD.MOV R18, RZ, RZ, -R18 ;  /* 0x000000ffff12a224 */ /* 0x000fe200078e0a12 */
[C---:B------:R-:W-:Y:S01]  /*1ba0*/  ISETP.GT.U32.AND P2, PT, R168.reuse, R23, PT ;  /* 0x00000017a800720c */ /* 0x040fe20003f44070 */
[----:B------:R-:W-:Y:S01]  /*1bb0*/  IMAD R25, R168, R3, R27 ;  /* 0x00000003a8197224 */ /* 0x000fe200078e021b */
[----:B------:R-:W-:Y:S01]  /*1bc0*/  IABS R27, R28 ;  /* 0x0000001c001b7213 */ /* 0x000fe20000000000 */
[--C-:B------:R-:W-:Y:S01]  /*1bd0*/  @!P4 IMAD.IADD R20, R20, 0x1, -R168.reuse ;  /* 0x000000011414c824 */ /* 0x100fe200078e0aa8 */
[----:B------:R-:W-:Y:S01]  /*1be0*/  ISETP.GE.AND P4, PT, R22, RZ, PT ;  /* 0x000000ff1600720c */ /* 0x000fe20003f86270 */
[----:B------:R-:W-:Y:S01]  /*1bf0*/  @!P1 IMAD.IADD R24, R24, 0x1, -R168 ;  /* 0x0000000118189824 */ /* 0x000fe200078e0aa8 */
[----:B------:R-:W-:Y:S01]  /*1c00*/  ISETP.GE.AND P1, PT, R28, RZ, PT ;  /* 0x000000ff1c00720c */ /* 0x000fe20003f26270 */
[----:B------:R-:W-:-:S04]  /*1c10*/  IMAD.HI.U32 R3, R0, R27, RZ ;  /* 0x0000001b00037227 */ /* 0x000fc800078e00ff */
[----:B------:R-:W-:Y:S01]  /*1c20*/  @!P6 IMAD.IADD R21, R21, 0x1, -R168 ;  /* 0x000000011515e824 */ /* 0x000fe200078e0aa8 */
[C---:B------:R-:W-:Y:S01]  /*1c30*/  ISETP.GT.U32.AND P6, PT, R168.reuse, R25, PT ;  /* 0x00000019a800720c */ /* 0x040fe20003fc4070 */
[----:B------:R-:W-:Y:S01]  /*1c40*/  @!P5 IMAD.MOV R20, RZ, RZ, -R20 ;  /* 0x000000ffff14d224 */ /* 0x000fe200078e0a14 */
[----:B------:R-:W-:Y:S01]  /*1c50*/  ISETP.GT.U32.AND P5, PT, R168, R24, PT ;  /* 0x00000018a800720c */ /* 0x000fe20003fa4070 */
[----:B------:R-:W-:Y:S02]  /*1c60*/  IMAD.MOV R3, RZ, RZ, -R3 ;  /* 0x000000ffff037224 */ /* 0x000fe400078e0a03 */
[----:B------:R-:W-:Y:S01]  /*1c70*/  @!P2 IMAD.IADD R23, R23, 0x1, -R168 ;  /* 0x000000011717a824 */ /* 0x000fe200078e0aa8 */
[----:B------:R-:W-:Y:S01]  /*1c80*/  ISETP.GE.AND P2, PT, R26, RZ, PT ;  /* 0x000000ff1a00720c */ /* 0x000fe20003f46270 */
[----:B------:R-:W-:Y:S02]  /*1c90*/  IMAD R26, R168, R3, R27 ;  /* 0x00000003a81a7224 */ /* 0x000fe400078e021b */
[----:B------:R-:W-:-:S04]  /*1ca0*/  IMAD.HI.U32 R3, R0, R31, RZ ;  /* 0x0000001f00037227 */ /* 0x000fc800078e00ff */
[----:B------:R-:W-:Y:S02]  /*1cb0*/  VIADD R30, R2, 0x1e8 ;  /* 0x000001e8021e7836 */ /* 0x000fe40000000000 */
[----:B------:R-:W-:Y:S02]  /*1cc0*/  IMAD.MOV R3, RZ, RZ, -R3 ;  /* 0x000000ffff037224 */ /* 0x000fe400078e0a03 */
[----:B------:R-:W-:Y:S01]  /*1cd0*/  @!P0 IMAD.MOV R21, RZ, RZ, -R21 ;  /* 0x000000ffff158224 */ /* 0x000fe200078e0a15 */
[----:B------:R-:W-:Y:S01]  /*1ce0*/  ISETP.GT.U32.AND P0, PT, R168, R26, PT ;  /* 0x0000001aa800720c */ /* 0x000fe20003f04070 */
[--C-:B------:R-:W-:Y:S01]  /*1cf0*/  @!P6 IMAD.IADD R25, R25, 0x1, -R168.reuse ;  /* 0x000000011919e824 */ /* 0x100fe200078e0aa8 */
[----:B------:R-:W-:Y:S01]  /*1d00*/  IABS R29, R30 ;  /* 0x0000001e001d7213 */ /* 0x000fe20000000000 */
[----:B------:R-:W-:Y:S02]  /*1d10*/  @!P5 IMAD.IADD R24, R24, 0x1, -R168 ;  /* 0x000000011818d824 */ /* 0x000fe400078e0aa8 */
[C---:B------:R-:W-:Y:S01]  /*1d20*/  IMAD R28, R168.reuse, R3, R31 ;  /* 0x00000003a81c7224 */ /* 0x040fe200078e021f */
[----:B------:R-:W-:Y:S01]  /*1d30*/  ISETP.GT.U32.AND P6, PT, R168, R25, PT ;  /* 0x00000019a800720c */ /* 0x000fe20003fc4070 */
[----:B------:R-:W-:-:S02]  /*1d40*/  @!P4 IMAD.MOV R24, RZ, RZ, -R24 ;  /* 0x000000ffff18c224 */ /* 0x000fc400078e0a18 */
[----:B------:R-:W-:Y:S01]  /*1d50*/  IMAD.HI.U32 R22, R0, R29, RZ ;  /* 0x0000001d00167227 */ /* 0x000fe200078e00ff */
[----:B------:R-:W-:-:S03]  /*1d60*/  ISETP.GT.U32.AND P4, PT, R168, R28, PT ;  /* 0x0000001ca800720c */ /* 0x000fc60003f84070 */
[----:B------:R-:W-:Y:S02]  /*1d70*/  IMAD.MOV R22, RZ, RZ, -R22 ;  /* 0x000000ffff167224 */ /* 0x000fe400078e0a16 */
[----:B------:R-:W-:Y:S01]  /*1d80*/  @!P3 IMAD.MOV R23, RZ, RZ, -R23 ;  /* 0x000000ffff17b224 */ /* 0x000fe200078e0a17 */
[----:B------:R-:W-:Y:S01]  /*1d90*/  ISETP.GE.AND P3, PT, R30, RZ, PT ;  /* 0x000000ff1e00720c */ /* 0x000fe20003f66270 */
[--C-:B------:R-:W-:Y:S02]  /*1da0*/  @!P0 IMAD.IADD R26, R26, 0x1, -R168.reuse ;  /* 0x000000011a1a8824 */ /* 0x100fe400078e0aa8 */
[----:B------:R-:W-:Y:S02]  /*1db0*/  IMAD R27, R168, R22, R29 ;  /* 0x00000016a81b7224 */ /* 0x000fe400078e021d */
[----:B------:R-:W-:Y:S01]  /*1dc0*/  VIADD R30, R2, 0x1e5 ;  /* 0x000001e5021e7836 */ /* 0x000fe20000000000 */
[C---:B------:R-:W-:Y:S01]  /*1dd0*/  ISETP.GT.U32.AND P0, PT, R168.reuse, R26, PT ;  /* 0x0000001aa800720c */ /* 0x040fe20003f04070 */
[--C-:B------:R-:W-:Y:S01]  /*1de0*/  @!P6 IMAD.IADD R25, R25, 0x1, -R168.reuse ;  /* 0x000000011919e824 */ /* 0x100fe200078e0aa8 */
[----:B------:R-:W-:Y:S01]  /*1df0*/  ISETP.GT.U32.AND P5, PT, R168, R27, PT ;  /* 0x0000001ba800720c */ /* 0x000fe20003fa4070 */
[----:B------:R-:W-:Y:S01]  /*1e00*/  VIADD R22, R2, 0x1e6 ;  /* 0x000001e602167836 */ /* 0x000fe20000000000 */
[----:B------:R-:W-:Y:S01]  /*1e10*/  IABS R33, R30 ;  /* 0x0000001e00217213 */ /* 0x000fe20000000000 */
[----:B------:R-:W-:Y:S01]  /*1e20*/  @!P4 IMAD.IADD R28, R28, 0x1, -R168 ;  /* 0x000000011c1cc824 */ /* 0x000fe200078e0aa8 */
[----:B------:R-:W-:Y:S01]  /*1e30*/  ISETP.GE.AND P6, PT, R32, RZ, PT ;  /* 0x000000ff2000720c */ /* 0x000fe20003fc6270 */
[----:B------:R-:W-:Y:S01]  /*1e40*/  @!P2 IMAD.MOV R25, RZ, RZ, -R25 ;  /* 0x000000ffff19a224 */ /* 0x000fe200078e0a19 */
[----:B------:R-:W-:Y:S01]  /*1e50*/  IABS R31, R22 ;  /* 0x00000016001f7213 */ /* 0x000fe20000000000 */
[----:B------:R-:W-:Y:S01]  /*1e60*/  IMAD.HI.U32 R29, R0, R35, RZ ;  /* 0x00000023001d7227 */ /* 0x000fe200078e00ff */
[----:B------:R-:W-:-:S02]  /*1e70*/  ISETP.GE.AND P2, PT, R22, RZ, PT ;  /* 0x000000ff1600720c */ /* 0x000fc40003f46270 */
[----:B------:R-:W-:Y:S01]  /*1e80*/  ISETP.GT.U32.AND P4, PT, R168, R28, PT ;  /* 0x0000001ca800720c */ /* 0x000fe20003f84070 */
[----:B------:R-:W-:-:S04]  /*1e90*/  IMAD.HI.U32 R22, R0, R33, RZ ;  /* 0x0000002100167227 */ /* 0x000fc800078e00ff */
[----:B------:R-:W-:Y:S02]  /*1ea0*/  IMAD.MOV R22, RZ, RZ, -R22 ;  /* 0x000000ffff167224 */ /* 0x000fe400078e0a16 */
[--C-:B------:R-:W-:Y:S01]  /*1eb0*/  @!P0 IMAD.IADD R26, R26, 0x1, -R168.reuse ;  /* 0x000000011a1a8824 */ /* 0x100fe200078e0aa8 */
[----:B------:R-:W-:Y:S01]  /*1ec0*/  ISETP.GE.AND P0, PT, R30, RZ, PT ;  /* 0x000000ff1e00720c */ /* 0x000fe20003f06270 */
[--C-:B------:R-:W-:Y:S02]  /*1ed0*/  @!P5 IMAD.IADD R27, R27, 0x1, -R168.reuse ;  /* 0x000000011b1bd824 */ /* 0x100fe400078e0aa8 */
[----:B------:R-:W-:Y:S02]  /*1ee0*/  IMAD R30, R168, R22, R33 ;  /* 0x00000016a81e7224 */ /* 0x000fe400078e0221 */
[----:B------:R-:W-:Y:S01]  /*1ef0*/  @!P4 IMAD.IADD R28, R28, 0x1, -R168 ;  /* 0x000000011c1cc824 */ /* 0x000fe200078e0aa8 */
[----:B------:R-:W-:Y:S01]  /*1f00*/  ISETP.GT.U32.AND P5, PT, R168, R27, PT ;  /* 0x0000001ba800720c */ /* 0x000fe20003fa4070 */
[----:B------:R-:W-:Y:S01]  /*1f10*/  IMAD.HI.U32 R3, R0, R31, RZ ;  /* 0x0000001f00037227 */ /* 0x000fe200078e00ff */
[----:B------:R-:W-:-:S03]  /*1f20*/  ISETP.GT.U32.AND P4, PT, R168, R30, PT ;  /* 0x0000001ea800720c */ /* 0x000fc60003f84070 */
[----:B------:R-:W-:Y:S02]  /*1f30*/  IMAD.MOV R3, RZ, RZ, -R3 ;  /* 0x000000ffff037224 */ /* 0x000fe400078e0a03 */
[----:B------:R-:W-:Y:S02]  /*1f40*/  IMAD.MOV R32, RZ, RZ, -R29 ;  /* 0x000000ffff207224 */ /* 0x000fe400078e0a1d */
[----:B------:R-:W-:Y:S02]  /*1f50*/  IMAD R29, R168, R3, R31 ;  /* 0x00000003a81d7224 */ /* 0x000fe400078e021f */
[----:B------:R-:W-:Y:S02]  /*1f60*/  VIADD R3, R2, 0x1e3 ;  /* 0x000001e302037836 */ /* 0x000fe40000000000 */
[--C-:B------:R-:W-:Y:S01]  /*1f70*/  @!P5 IMAD.IADD R27, R27, 0x1, -R168.reuse ;  /* 0x000000011b1bd824 */ /* 0x100fe200078e0aa8 */
[----:B------:R-:W-:Y:S01]  /*1f80*/  ISETP.GE.AND P5, PT, R34, RZ, PT ;  /* 0x000000ff2200720c */ /* 0x000fe20003fa6270 */
[----:B------:R-:W-:Y:S01]  /*1f90*/  IMAD R31, R168, R32, R35 ;  /* 0x00000020a81f7224 */ /* 0x000fe200078e0223 */
[----:B------:R-:W-:Y:S01]  /*1fa0*/  IABS R35, R3 ;  /* 0x0000000300237213 */ /* 0x000fe20000000000 */
[----:B------:R-:W-:-:S02]  /*1fb0*/  @!P4 IMAD.IADD R30, R30, 0x1, -R168 ;  /* 0x000000011e1ec824 */ /* 0x000fc400078e0aa8 */
[----:B------:R-:W-:Y:S01]  /*1fc0*/  @!P3 IMAD.MOV R27, RZ, RZ, -R27 ;  /* 0x000000ffff1bb224 */ /* 0x000fe200078e0a1b */
[----:B------:R-:W-:Y:S01]  /*1fd0*/  ISETP.GE.AND P3, PT, R3, RZ, PT ;  /* 0x000000ff0300720c */ /* 0x000fe20003f66270 */
[----:B------:R-:W-:Y:S01]  /*1fe0*/  @!P6 IMAD.MOV R28, RZ, RZ, -R28 ;  /* 0x000000ffff1ce224 */ /* 0x000fe200078e0a1c */
[C---:B------:R-:W-:Y:S01]  /*1ff0*/  ISETP.GT.U32.AND P4, PT, R168.reuse, R30, PT ;  /* 0x0000001ea800720c */ /* 0x040fe20003f84070 */
[----:B------:R-:W-:Y:S01]  /*2000*/  @!P1 IMAD.MOV R26, RZ, RZ, -R26 ;  /* 0x000000ffff1a9224 */ /* 0x000fe200078e0a1a */
[----:B------:R-:W-:Y:S01]  /*2010*/  ISETP.GT.U32.AND P6, PT, R168, R31, PT ;  /* 0x0000001fa800720c */ /* 0x000fe20003fc4070 */
[----:B------:R-:W-:Y:S01]  /*2020*/  IMAD.HI.U32 R3, R0, R35, RZ ;  /* 0x0000002300037227 */ /* 0x000fe200078e00ff */
[----:B------:R-:W-:-:S03]  /*2030*/  ISETP.GT.U32.AND P1, PT, R168, R29, PT ;  /* 0x0000001da800720c */ /* 0x000fc60003f24070 */
[----:B------:R-:W-:-:S04]  /*2040*/  IMAD.HI.U32 R22, R0, R37, RZ ;  /* 0x0000002500167227 */ /* 0x000fc800078e00ff */
[----:B------:R-:W-:-:S04]  /*2050*/  IMAD.HI.U32 R32, R0, R39, RZ ;  /* 0x0000002700207227 */ /* 0x000fc800078e00ff */
[----:B------:R-:W-:-:S04]  /*2060*/  IMAD.HI.U32 R33, R0, R41, RZ ;  /* 0x0000002900217227 */ /* 0x000fc800078e00ff */
[----:B------:R-:W-:Y:S02]  /*2070*/  IMAD.MOV R3, RZ, RZ, -R3 ;  /* 0x000000ffff037224 */ /* 0x000fe400078e0a03 */
[----:B------:R-:W-:Y:S02]  /*2080*/  IMAD.MOV R22, RZ, RZ, -R22 ;  /* 0x000000ffff167224 */ /* 0x000fe400078e0a16 */
[----:B------:R-:W-:Y:S02]  /*2090*/  IMAD.MOV R34, RZ, RZ, -R32 ;  /* 0x000000ffff227224 */ /* 0x000fe400078e0a20 */
[----:B------:R-:W-:Y:S02]  /*20a0*/  IMAD.MOV R36, RZ, RZ, -R33 ;  /* 0x000000ffff247224 */ /* 0x000fe400078e0a21 */
[C---:B------:R-:W-:Y:S02]  /*20b0*/  IMAD R32, R168.reuse, R3, R35 ;  /* 0x00000003a8207224 */ /* 0x040fe400078e0223 */
[----:B------:R-:W-:Y:S01]  /*20c0*/  IMAD R33, R168, R22, R37 ;  /* 0x00000016a8217224 */ /* 0x000fe200078e0225 */
[----:B------:R-:W-:Y:S01]  /*20d0*/  IABS R37, R44 ;  /* 0x0000002c00257213 */ /* 0x000fe20000000000 */
[--C-:B------:R-:W-:Y:S01]  /*20e0*/  @!P4 IMAD.IADD R30, R30, 0x1, -R168.reuse ;  /* 0x000000011e1ec824 */ /* 0x100fe200078e0aa8 */
[C---:B------:R-:W-:Y:S01]  /*20f0*/  ISETP.GT.U32.AND P4, PT, R168.reuse, R32, PT ;  /* 0x00000020a800720c */ /* 0x040fe20003f84070 */
[--C-:B------:R-:W-:Y:S01]  /*2100*/  @!P6 IMAD.IADD R31, R31, 0x1, -R168.reuse ;  /* 0x000000011f1fe824 */ /* 0x100fe200078e0aa8 */
[----:B------:R-:W-:Y:S01]  /*2110*/  ISETP.GT.U32.AND P6, PT, R168, R33, PT ;  /* 0x00000021a800720c */ /* 0x000fe20003fc4070 */
[----:B------:R-:W-:-:S02]  /*2120*/  @!P1 IMAD.IADD R29, R29, 0x1, -R168 ;  /* 0x000000011d1d9824 */ /* 0x000fc400078e0aa8 */
[----:B------:R-:W-:Y:S01]  /*2130*/  IMAD R34, R168, R34, R39 ;  /* 0x00000022a8227224 */ /* 0x000fe200078e0227 */
[----:B------:R-:W-:Y:S01]  /*2140*/  IABS R39, R45 ;  /* 0x0000002d00277213 */ /* 0x000fe20000000000 */
[----:B------:R-:W-:Y:S01]  /*2150*/  IMAD.HI.U32 R3, R0, R37, RZ ;  /* 0x0000002500037227 */ /* 0x000fe200078e00ff */
[----:B------:R-:W-:-:S03]  /*2160*/  ISETP.GT.U32.AND P1, PT, R168, R29, PT ;  /* 0x0000001da800720c */ /* 0x000fc60003f24070 */
[----:B------:R-:W-:-:S04]  /*2170*/  IMAD.HI.U32 R22, R0, R39, RZ ;  /* 0x0000002700167227 */ /* 0x000fc800078e00ff */
[--C-:B------:R-:W-:Y:S01]  /*2180*/  @!P4 IMAD.IADD R32, R32, 0x1, -R168.reuse ;  /* 0x000000012020c824 */ /* 0x100fe200078e0aa8 */
[C---:B------:R-:W-:Y:S01]  /*2190*/  ISETP.GT.U32.AND P4, PT, R168.reuse, R31, PT ;  /* 0x0000001fa800720c */ /* 0x040fe20003f84070 */
[--C-:B------:R-:W-:Y:S02]  /*21a0*/  @!P6 IMAD.IADD R33, R33, 0x1, -R168.reuse ;  /* 0x000000012121e824 */ /* 0x100fe400078e0aa8 */
[----:B------:R-:W-:Y:S02]  /*21b0*/  IMAD.MOV R3, RZ, RZ, -R3 ;  /* 0x000000ffff037224 */ /* 0x000fe400078e0a03 */
[----:B------:R-:W-:Y:S01]  /*21c0*/  @!P1 IMAD.IADD R29, R29, 0x1, -R168 ;  /* 0x000000011d1d9824 */ /* 0x000fe200078e0aa8 */
[C---:B------:R-:W-:Y:S01]  /*21d0*/  ISETP.GT.U32.AND P6, PT, R168.reuse, R33, PT ;  /* 0x00000021a800720c */ /* 0x040fe20003fc4070 */
[----:B------:R-:W-:Y:S01]  /*21e0*/  IMAD R35, R168, R36, R41 ;  /* 0x00000024a8237224 */ /* 0x000fe200078e0229 */
[----:B------:R-:W-:Y:S01]  /*21f0*/  ISETP.GE.AND P1, PT, R38, RZ, PT ;  /* 0x000000ff2600720c */ /* 0x000fe20003f26270 */
[----:B------:R-:W-:Y:S01]  /*2200*/  @!P2 IMAD.MOV R29, RZ, RZ, -R29 ;  /* 0x000000ffff1da224 */ /* 0x000fe200078e0a1d */
[C---:B------:R-:W-:Y:S01]  /*2210*/  ISETP.GT.U32.AND P2, PT, R168.reuse, R32, PT ;  /* 0x00000020a800720c */ /* 0x040fe20003f44070 */
[----:B------:R-:W-:Y:S01]  /*2220*/  IMAD.MOV R38, RZ, RZ, -R22 ;  /* 0x000000ffff267224 */ /* 0x000fe200078e0a16 */
[----:B------:R-:W-:Y:S01]  /*2230*/  IABS R41, R46 ;  /* 0x0000002e00297213 */ /* 0x000fe20000000000 */
[----:B------:R-:W-:-:S02]  /*2240*/  IMAD R36, R168, R3, R37 ;  /* 0x00000003a8247224 */ /* 0x000fc400078e0225 */
[--C-:B------:R-:W-:Y:S01]  /*2250*/  @!P4 IMAD.IADD R31, R31, 0x1, -R168.reuse ;  /* 0x000000011f1fc824 */ /* 0x100fe200078e0aa8 */
[C---:B------:R-:W-:Y:S01]  /*2260*/  ISETP.GT.U32.AND P4, PT, R168.reuse, R35, PT ;  /* 0x00000023a800720c */ /* 0x040fe20003f84070 */
[C---:B------:R-:W-:Y:S02]  /*2270*/  IMAD R37, R168.reuse, R38, R39 ;  /* 0x00000026a8257224 */ /* 0x040fe400078e0227 */
[----:B------:R-:W-:Y:S02]  /*2280*/  @!P6 IMAD.IADD R33, R33, 0x1, -R168 ;  /* 0x000000012121e824 */ /* 0x000fe400078e0aa8 */
[----:B------:R-:W-:Y:S01]  /*2290*/  @!P0 IMAD.MOV R30, RZ, RZ, -R30 ;  /* 0x000000ffff1e8224 */ /* 0x000fe200078e0a1e */
[----:B------:R-:W-:Y:S01]  /*22a0*/  ISETP.GT.U32.AND P6, PT, R168, R37, PT ;  /* 0x00000025a800720c */ /* 0x000fe20003fc4070 */
[----:B------:R-:W-:Y:S01]  /*22b0*/  @!P2 IMAD.IADD R32, R32, 0x1, -R168 ;  /* 0x000000012020a824 */ /* 0x000fe200078e0aa8 */
[----:B------:R-:W-:Y:S01]  /*22c0*/  ISETP.GT.U32.AND P0, PT, R168, R34, PT ;  /* 0x00000022a800720c */ /* 0x000fe20003f04070 */
[----:B------:R-:W-:Y:S01]  /*22d0*/  IMAD.HI.U32 R22, R0, R43, RZ ;  /* 0x0000002b00167227 */ /* 0x000fe200078e00ff */
[----:B------:R-:W-:-:S03]  /*22e0*/  ISETP.GT.U32.AND P2, PT, R168, R36, PT ;  /* 0x00000024a800720c */ /* 0x000fc60003f44070 */
[----:B------:R-:W-:Y:S01]  /*22f0*/  @!P4 IMAD.IADD R35, R35, 0x1, -R168 ;  /* 0x000000012323c824 */ /* 0x000fe200078e0aa8 */
[----:B------:R-:W-:Y:S01]  /*2300*/  ISETP.GE.AND P4, PT, R42, RZ, PT ;  /* 0x000000ff2a00720c */ /* 0x000fe20003f86270 */
[----:B------:R-:W-:Y:S02]  /*2310*/  IMAD.MOV R22, RZ, RZ, -R22 ;  /* 0x000000ffff167224 */ /* 0x000fe400078e0a16 */
[----:B------:R-:W-:-:S04]  /*2320*/  IMAD.HI.U32 R3, R0, R41, RZ ;  /* 0x0000002900037227 */ /* 0x000fc800078e00ff */
[--C-:B------:R-:W-:Y:S01]  /*2330*/  @!P6 IMAD.IADD R37, R37, 0x1, -R168.reuse ;  /* 0x000000012525e824 */ /* 0x100fe200078e0aa8 */
[----:B------:R-:W-:Y:S01]  /*2340*/  ISETP.GT.U32.AND P6, PT, R168, R35, PT ;  /* 0x00000023a800720c */ /* 0x000fe20003fc4070 */
[--C-:B------:R-:W-:Y:S01]  /*2350*/  @!P0 IMAD.IADD R34, R34, 0x1, -R168.reuse ;  /* 0x0000000122228824 */ /* 0x100fe200078e0aa8 */
[----:B------:R-:W-:Y:S01]  /*2360*/  ISETP.GE.AND P0, PT, R40, RZ, PT ;  /* 0x000000ff2800720c */ /* 0x000fe20003f06270 */
[----:B------:R-:W-:Y:S02]  /*2370*/  @!P2 IMAD.IADD R36, R36, 0x1, -R168 ;  /* 0x000000012424a824 */ /* 0x000fe400078e0aa8 */
[C---:B------:R-:W-:Y:S01]  /*2380*/  IMAD R39, R168.reuse, R22, R43 ;  /* 0x00000016a8277224 */ /* 0x040fe200078e022b */
[C---:B------:R-:W-:Y:S01]  /*2390*/  ISETP.GT.U32.AND P2, PT, R168.reuse, R34, PT ;  /* 0x00000022a800720c */ /* 0x040fe20003f44070 */
[----:B------:R-:W-:Y:S01]  /*23a0*/  @!P5 IMAD.MOV R31, RZ, RZ, -R31 ;  /* 0x000000ffff1fd224 */ /* 0x000fe200078e0a1f */
[----:B------:R-:W-:Y:S01]  /*23b0*/  ISETP.GT.U32.AND P5, PT, R168, R36, PT ;  /* 0x00000024a800720c */ /* 0x000fe20003fa4070 */
[----:B------:R-:W-:-:S02]  /*23c0*/  IMAD.MOV R3, RZ, RZ, -R3 ;  /* 0x000000ffff037224 */ /* 0x000fc400078e0a03 */
[----:B------:R-:W-:Y:S02]  /*23d0*/  VIADD R40, R2, 0x1db ;  /* 0x000001db02287836 */ /* 0x000fe40000000000 */
[----:B------:R-:W-:Y:S01]  /*23e0*/  @!P6 IMAD.IADD R35, R35, 0x1, -R168 ;  /* 0x000000012323e824 */ /* 0x000fe200078e0aa8 */
[C---:B------:R-:W-:Y:S01]  /*23f0*/  ISETP.GT.U32.AND P6, PT, R168.reuse, R39, PT ;  /* 0x00000027a800720c */ /* 0x040fe20003fc4070 */
[----:B------:R-:W-:Y:S01]  /*2400*/  IMAD R38, R168, R3, R41 ;  /* 0x00000003a8267224 */ /* 0x000fe200078e0229 */
[----:B------:R-:W-:Y:S01]  /*2410*/  IABS R41, R40 ;  /* 0x0000002800297213 */ /* 0x000fe20000000000 */
[----:B------:R-:W-:Y:S02]  /*2420*/  VIADD R42, R2, 0x1da ;  /* 0x000001da022a7836 */ /* 0x000fe40000000000 */
[----:B------:R-:W-:Y:S01]  /*2430*/  @!P3 IMAD.MOV R32, RZ, RZ, -R32 ;  /* 0x000000ffff20b224 */ /* 0x000fe200078e0a20 */
[----:B------:R-:W-:Y:S01]  /*2440*/  ISETP.GT.U32.AND P3, PT, R168, R37, PT ;  /* 0x00000025a800720c */ /* 0x000fe20003f64070 */
[----:B------:R-:W-:Y:S01]  /*2450*/  @!P2 IMAD.IADD R34, R34, 0x1, -R168 ;  /* 0x000000012222a824 */ /* 0x000fe200078e0aa8 */
[----:B------:R-:W-:Y:S01]  /*2460*/  IABS R43, R42 ;  /* 0x0000002a002b7213 */ /* 0x000fe20000000000 */
[----:B------:R-:W-:Y:S01]  /*2470*/  @!P1 IMAD.MOV R33, RZ, RZ, -R33 ;  /* 0x000000ffff219224 */ /* 0x000fe200078e0a21 */
[----:B------:R-:W-:Y:S01]  /*2480*/  ISETP.GE.AND P2, PT, R44, RZ, PT ;  /* 0x000000ff2c00720c */ /* 0x000fe20003f46270 */
[----:B------:R-:W-:Y:S01]  /*2490*/  IMAD.HI.U32 R3, R0, R41, RZ ;  /* 0x0000002900037227 */ /* 0x000fe200078e00ff */
[----:B------:R-:W-:-:S03]  /*24a0*/  ISETP.GT.U32.AND P1, PT, R168, R38, PT ;  /* 0x00000026a800720c */ /* 0x000fc60003f24070 */
[----:B------:R-:W-:Y:S01]  /*24b0*/  @!P5 IMAD.IADD R36, R36, 0x1, -R168 ;  /* 0x000000012424d824 */ /* 0x000fe200078e0aa8 */
[----:B------:R-:W-:Y:S01]  /*24c0*/  ISETP.GE.AND P5, PT, R45, RZ, PT ;  /* 0x000000ff2d00720c */ /* 0x000fe20003fa6270 */
[----:B------:R-:W-:-:S04]  /*24d0*/  IMAD.HI.U32 R22, R0, R43, RZ ;  /* 0x0000002b00167227 */ /* 0x000fc800078e00ff */
[----:B------:R-:W-:Y:S02]  /*24e0*/  IMAD.MOV R3, RZ, RZ, -R3 ;  /* 0x000000ffff037224 */ /* 0x000fe400078e0a03 */
[----:B------:R-:W-:Y:S01]  /*24f0*/  @!P6 IMAD.IADD R39, R39, 0x1, -R168 ;  /* 0x000000012727e824 */ /* 0x000fe200078e0aa8 */
[----:B------:R-:W-:Y:S01]  /*2500*/  ISETP.GE.AND P6, PT, R40, RZ, PT ;  /* 0x000000ff2800720c */ /* 0x000fe20003fc6270 */
[----:B------:R-:W-:Y:S02]  /*2510*/  IMAD.MOV R22, RZ, RZ, -R22 ;  /* 0x000000ffff167224 */ /* 0x000fe400078e0a16 */
[----:B------:R-:W-:Y:S02]  /*2520*/  IMAD R40, R168, R3, R41 ;  /* 0x00000003a8287224 */ /* 0x000fe400078e0229 */
[----:B------:R-:W-:Y:S01]  /*2530*/  @!P3 IMAD.IADD R37, R37, 0x1, -R168 ;  /* 0x000000012525b824 */ /* 0x000fe200078e0aa8 */
[----:B------:R-:W-:Y:S01]  /*2540*/  ISETP.GE.AND P3, PT, R46, RZ, PT ;  /* 0x000000ff2e00720c */ /* 0x000fe20003f66270 */
[----:B------:R-:W-:-:S02]  /*2550*/  IMAD R41, R168, R22, R43 ;  /* 0x00000016a8297224 */ /* 0x000fc400078e022b */
[----:B------:R-:W-:Y:S01]  /*2560*/  @!P2 IMAD.MOV R36, RZ, RZ, -R36 ;  /* 0x000000ffff24a224 */ /* 0x000fe200078e0a24 */
[----:B------:R-:W-:Y:S01]  /*2570*/  ISETP.GT.U32.AND P2, PT, R168, R40, PT ;  /* 0x00000028a800720c */ /* 0x000fe20003f44070 */
[----:B------:R-:W-:Y:S01]  /*2580*/  @!P1 IMAD.IADD R38, R38, 0x1, -R168 ;  /* 0x0000000126269824 */ /* 0x000fe200078e0aa8 */
[----:B------:R-:W-:Y:S01]  /*2590*/  ISETP.GE.AND P1, PT, R47, RZ, PT ;  /* 0x000000ff2f00720c */ /* 0x000fe20003f26270 */
[----:B------:R-:W-:Y:S01]  /*25a0*/  @!P4 IMAD.MOV R35, RZ, RZ, -R35 ;  /* 0x000000ffff23c224 */ /* 0x000fe200078e0a23 */
[C---:B------:R-:W-:Y:S01]  /*25b0*/  ISETP.GT.U32.AND P4, PT, R168.reuse, R39, PT ;  /* 0x00000027a800720c */ /* 0x040fe20003f84070 */
[----:B------:R-:W-:Y:S01]  /*25c0*/  @!P5 IMAD.MOV R37, RZ, RZ, -R37 ;  /* 0x000000ffff25d224 */ /* 0x000fe200078e0a25 */
[C---:B------:R-:W-:Y:S01]  /*25d0*/  ISETP.GT.U32.AND P5, PT, R168.reuse, R41, PT ;  /* 0x00000029a800720c */ /* 0x040fe20003fa4070 */
[----:B------:R-:W-:Y:S01]  /*25e0*/  @!P0 IMAD.MOV R34, RZ, RZ, -R34 ;  /* 0x000000ffff228224 */ /* 0x000fe200078e0a22 */
[----:B------:R-:W-:Y:S01]  /*25f0*/  ISETP.GT.U32.AND P0, PT, R168, R38, PT ;  /* 0x00000026a800720c */ /* 0x000fe20003f04070 */
[----:B------:R-:W-:-:S02]  /*2600*/  VIADD R3, R2, 0x1d9 ;  /* 0x000001d902037836 */ /* 0x000fc40000000000 */
[----:B------:R-:W-:Y:S02]  /*2610*/  VIADD R22, R2, 0x1d8 ;  /* 0x000001d802167836 */ /* 0x000fe40000000000 */
[--C-:B------:R-:W-:Y:S01]  /*2620*/  @!P2 IMAD.IADD R40, R40, 0x1, -R168.reuse ;  /* 0x000000012828a824 */ /* 0x100fe200078e0aa8 */
[----:B------:R-:W-:Y:S01]  /*2630*/  IABS R43, R3 ;  /* 0x00000003002b7213 */ /* 0x000fe20000000000 */
[----:B------:R-:W-:Y:S01]  /*2640*/  VIADD R57, R2, 0x1d0 ;  /* 0x000001d002397836 */ /* 0x000fe20000000000 */
[----:B------:R-:W-:Y:S01]  /*2650*/  IABS R45, R22 ;  /* 0x00000016002d7213 */ /* 0x000fe20000000000 */
[--C-:B------:R-:W-:Y:S01]  /*2660*/  @!P4 IMAD.IADD R39, R39, 0x1, -R168.reuse ;  /* 0x000000012727c824 */ /* 0x100fe200078e0aa8 */
[----:B------:R-:W-:Y:S01]  /*2670*/  ISETP.GE.AND P4, PT, R3, RZ, PT ;  /* 0x000000ff0300720c */ /* 0x000fe20003f86270 */
[--C-:B------:R-:W-:Y:S01]  /*2680*/  @!P5 IMAD.IADD R41, R41, 0x1, -R168.reuse ;  /* 0x000000012929d824 */ /* 0x100fe200078e0aa8 */
[----:B------:R-:W-:Y:S01]  /*2690*/  ISETP.GT.U32.AND P5, PT, R168, R40, PT ;  /* 0x00000028a800720c */ /* 0x000fe20003fa4070 */
[----:B------:R-:W-:Y:S01]  /*26a0*/  @!P0 IMAD.IADD R38, R38, 0x1, -R168 ;  /* 0x0000000126268824 */ /* 0x000fe200078e0aa8 */
[----:B------:R-:W-:Y:S01]  /*26b0*/  ISETP.GE.AND P0, PT, R42, RZ, PT ;  /* 0x000000ff2a00720c */ /* 0x000fe20003f06270 */
[----:B------:R-:W-:Y:S01]  /*26c0*/  IMAD.HI.U32 R3, R0, R43, RZ ;  /* 0x0000002b00037227 */ /* 0x000fe200078e00ff */
[----:B------:R-:W-:-:S03]  /*26d0*/  ISETP.GE.AND P2, PT, R22, RZ, PT ;  /* 0x000000ff1600720c */ /* 0x000fc60003f46270 */
[----:B------:R-:W-:Y:S02]  /*26e0*/  VIADD R42, R2, 0x1d7 ;  /* 0x000001d7022a7836 */ /* 0x000fe40000000000 */
[----:B------:R-:W-:Y:S02]  /*26f0*/  IMAD.MOV R3, RZ, RZ, -R3 ;  /* 0x000000ffff037224 */ /* 0x000fe400078e0a03 */
[----:B------:R-:W-:Y:S01]  /*2700*/  @!P1 IMAD.MOV R39, RZ, RZ, -R39 ;  /* 0x000000ffff279224 */ /* 0x000fe200078e0a27 */
[----:B------:R-:W-:Y:S01]  /*2710*/  ISETP.GE.AND P1, PT, R42, RZ, PT ;  /* 0x000000ff2a00720c */ /* 0x000fe20003f26270 */
[----:B------:R-:W-:Y:S01]  /*2720*/  IMAD.HI.U32 R22, R0, R45, RZ ;  /* 0x0000002d00167227 */ /* 0x000fe200078e00ff */
[----:B------:R-:W-:-:S03]  /*2730*/  IABS R44, R42 ;  /* 0x0000002a002c7213 */ /* 0x000fc60000000000 */
[C---:B------:R-:W-:Y:S02]  /*2740*/  IMAD R42, R168.reuse, R3, R43 ;  /* 0x00000003a82a7224 */ /* 0x040fe400078e022b */
[----:B------:R-:W-:Y:S01]  /*2750*/  @!P3 IMAD.MOV R38, RZ, RZ, -R38 ;  /* 0x000000ffff26b224 */ /* 0x000fe200078e0a26 */
[----:B------:R-:W-:Y:S01]  /*2760*/  ISETP.GT.U32.AND P3, PT, R168, R41, PT ;  /* 0x00000029a800720c */ /* 0x000fe20003f64070 */
[----:B------:R-:W-:Y:S01]  /*2770*/  @!P5 IMAD.IADD R40, R40, 0x1, -R168 ;  /* 0x000000012828d824 */ /* 0x000fe200078e0aa8 */
[----:B------:R-:W-:Y:S01]  /*2780*/  ISETP.GT.U32.AND P5, PT, R168, R42, PT ;  /* 0x0000002aa800720c */ /* 0x000fe20003fa4070 */
[----:B------:R-:W-:Y:S02]  /*2790*/  IMAD.MOV R22, RZ, RZ, -R22 ;  /* 0x000000ffff167224 */ /* 0x000fe400078e0a16 */
[----:B------:R-:W-:Y:S02]  /*27a0*/  VIADD R3, R2, 0x1d6 ;  /* 0x000001d602037836 */ /* 0x000fe40000000000 */
[----:B------:R-:W-:-:S02]  /*27b0*/  IMAD R43, R168, R22, R45 ;  /* 0x00000016a82b7224 */ /* 0x000fc400078e022d */
[----:B------:R-:W-:Y:S01]  /*27c0*/  @!P6 IMAD.MOV R40, RZ, RZ, -R40 ;  /* 0x000000ffff28e224 */ /* 0x000fe200078e0a28 */
[----:B------:R-:W-:Y:S01]  /*27d0*/  IABS R47, R3 ;  /* 0x00000003002f7213 */ /* 0x000fe20000000000 */
[----:B------:R-:W-:Y:S01]  /*27e0*/  IMAD.MOV.U32 R45, RZ, RZ, R44 ;  /* 0x000000ffff2d7224 */ /* 0x000fe200078e002c */
[----:B------:R-:W-:Y:S01]  /*27f0*/  ISETP.GT.U32.AND P6, PT, R168, R43, PT ;  /* 0x0000002ba800720c */ /* 0x000fe20003fc4070 */
[--C-:B------:R-:W-:Y:S01]  /*2800*/  @!P3 IMAD.IADD R41, R41, 0x1, -R168.reuse ;  /* 0x000000012929b824 */ /* 0x100fe200078e0aa8 */
[----:B------:R-:W-:Y:S01]  /*2810*/  ISETP.GE.AND P3, PT, R3, RZ, PT ;  /* 0x000000ff0300720c */ /* 0x000fe20003f66270 */
[----:B------:R-:W-:Y:S02]  /*2820*/  @!P5 IMAD.IADD R42, R42, 0x1, -R168 ;  /* 0x000000012a2ad824 */ /* 0x000fe400078e0aa8 */
[----:B------:R-:W-:-:S03]  /*2830*/  IMAD.HI.U32 R3, R0, R45, RZ ;  /* 0x0000002d00037227 */ /* 0x000fc600078e00ff */
[----:B------:R-:W-:Y:S01]  /*2840*/  ISETP.GT.U32.AND P5, PT, R168, R42, PT ;  /* 0x0000002aa800720c */ /* 0x000fe20003fa4070 */
[----:B------:R-:W-:Y:S02]  /*2850*/  VIADD R22, R2, 0x1d5 ;  /* 0x000001d502167836 */ /* 0x000fe40000000000 */
[----:B------:R-:W-:Y:S02]  /*2860*/  IMAD.MOV R44, RZ, RZ, -R3 ;  /* 0x000000ffff2c7224 */ /* 0x000fe400078e0a03 */
[----:B------:R-:W-:Y:S01]  /*2870*/  IMAD.HI.U32 R3, R0, R47, RZ ;  /* 0x0000002f00037227 */ /* 0x000fe200078e00ff */
[----:B------:R-:W-:-:S03]  /*2880*/  IABS R49, R22 ;  /* 0x0000001600317213 */ /* 0x000fc60000000000 */
[----:B------:R-:W-:Y:S02]  /*2890*/  @!P6 IMAD.IADD R43, R43, 0x1, -R168 ;  /* 0x000000012b2be824 */ /* 0x000fe400078e0aa8 */
[----:B------:R-:W-:Y:S02]  /*28a0*/  IMAD.MOV R3, RZ, RZ, -R3 ;  /* 0x000000ffff037224 */ /* 0x000fe400078e0a03 */
[C---:B------:R-:W-:Y:S01]  /*28b0*/  IMAD R44, R168.reuse, R44, R45 ;  /* 0x0000002ca82c7224 */ /* 0x040fe200078e022d */
[C---:B------:R-:W-:Y:S01]  /*28c0*/  ISETP.GT.U32.AND P6, PT, R168.reuse, R43, PT ;  /* 0x0000002ba800720c */ /* 0x040fe20003fc4070 */
[----:B------:R-:W-:Y:S02]  /*28d0*/  IMAD R45, R168, R3, R47 ;  /* 0x00000003a82d7224 */ /* 0x000fe400078e022f */
[----:B------:R-:W-:-:S04]  /*28e0*/  IMAD.HI.U32 R3, R0, R49, RZ ;  /* 0x0000003100037227 */ /* 0x000fc800078e00ff */
[----:B------:R-:W-:Y:S01]  /*28f0*/  @!P0 IMAD.MOV R41, RZ, RZ, -R41 ;  /* 0x000000ffff298224 */ /* 0x000fe200078e0a29 */
[----:B------:R-:W-:Y:S01]  /*2900*/  ISETP.GE.AND P0, PT, R22, RZ, PT ;  /* 0x000000ff1600720c */ /* 0x000fe20003f06270 */
[----:B------:R-:W-:Y:S01]  /*2910*/  @!P5 IMAD.IADD R42, R42, 0x1, -R168 ;  /* 0x000000012a2ad824 */ /* 0x000fe200078e0aa8 */
[----:B------:R-:W-:Y:S01]  /*2920*/  ISETP.GT.U32.AND P5, PT, R168, R44, PT ;  /* 0x0000002ca800720c */ /* 0x000fe20003fa4070 */
[----:B------:R-:W-:-:S04]  /*2930*/  IMAD.HI.U32 R22, R0, R51, RZ ;  /* 0x0000003300167227 */ /* 0x000fc800078e00ff */
[----:B------:R-:W-:Y:S02]  /*2940*/  IMAD.MOV R3, RZ, RZ, -R3 ;  /* 0x000000ffff037224 */ /* 0x000fe400078e0a03 */
[----:B------:R-:W-:Y:S02]  /*2950*/  IMAD.MOV R22, RZ, RZ, -R22 ;  /* 0x000000ffff167224 */ /* 0x000fe400078e0a16 */
[C---:B------:R-:W-:Y:S01]  /*2960*/  IMAD R46, R168.reuse, R3, R49 ;  /* 0x00000003a82e7224 */ /* 0x040fe200078e0231 */
[----:B------:R-:W-:Y:S01]  /*2970*/  IABS R49, R54 ;  /* 0x0000003600317213 */ /* 0x000fe20000000000 */
[C---:B------:R-:W-:Y:S01]  /*2980*/  IMAD R47, R168.reuse, R22, R51 ;  /* 0x00000016a82f7224 */ /* 0x040fe200078e0233 */
[----:B------:R-:W-:Y:S01]  /*2990*/  IABS R51, R56 ;  /* 0x0000003800337213 */ /* 0x000fe20000000000 */
[--C-:B------:R-:W-:Y:S01]  /*29a0*/  @!P6 IMAD.IADD R43, R43, 0x1, -R168.reuse ;  /* 0x000000012b2be824 */ /* 0x100fe200078e0aa8 */
[----:B------:R-:W-:Y:S01]  /*29b0*/  ISETP.GT.U32.AND P6, PT, R168, R46, PT ;  /* 0x0000002ea800720c */ /* 0x000fe20003fc4070 */
[----:B------:R-:W-:Y:S01]  /*29c0*/  @!P5 IMAD.IADD R44, R44, 0x1, -R168 ;  /* 0x000000012c2cd824 */ /* 0x000fe200078e0aa8 */
[----:B------:R-:W-:Y:S01]  /*29d0*/  ISETP.GT.U32.AND P5, PT, R168, R47, PT ;  /* 0x0000002fa800720c */ /* 0x000fe20003fa4070 */
[----:B------:R-:W-:-:S04]  /*29e0*/  IMAD.HI.U32 R3, R0, R53, RZ ;  /* 0x0000003500037227 */ /* 0x000fc800078e00ff */
[----:B------:R-:W-:Y:S01]  /*29f0*/  @!P4 IMAD.MOV R42, RZ, RZ, -R42 ;  /* 0x000000ffff2ac224 */ /* 0x000fe200078e0a2a */
[----:B------:R-:W-:Y:S01]  /*2a00*/  ISETP.GT.U32.AND P4, PT, R168, R45, PT ;  /* 0x0000002da800720c */ /* 0x000fe20003f84070 */
[----:B------:R-:W-:Y:S02]  /*2a10*/  IMAD.MOV R3, RZ, RZ, -R3 ;  /* 0x000000ffff037224 */ /* 0x000fe400078e0a03 */
[----:B------:R-:W-:Y:S02]  /*2a20*/  @!P2 IMAD.MOV R43, RZ, RZ, -R43 ;  /* 0x000000ffff2ba224 */ /* 0x000fe400078e0a2b */
[--C-:B------:R-:W-:Y:S02]  /*2a30*/  @!P6 IMAD.IADD R46, R46, 0x1, -R168.reuse ;  /* 0x000000012e2ee824 */ /* 0x100fe400078e0aa8 */
[----:B------:R-:W-:Y:S02]  /*2a40*/  @!P5 IMAD.IADD R47, R47, 0x1, -R168 ;  /* 0x000000012f2fd824 */ /* 0x000fe400078e0aa8 */
[C---:B------:R-:W-:Y:S01]  /*2a50*/  IMAD R48, R168.reuse, R3, R53 ;  /* 0x00000003a8307224 */ /* 0x040fe200078e0235 */
[----:B------:R-:W-:Y:S01]  /*2a60*/  ISETP.GT.U32.AND P5, PT, R168, R46, PT ;  /* 0x0000002ea800720c */ /* 0x000fe20003fa4070 */
[----:B------:R-:W-:Y:S01]  /*2a70*/  IMAD.HI.U32 R3, R0, R49, RZ ;  /* 0x0000003100037227 */ /* 0x000fe200078e00ff */
[----:B------:R-:W-:-:S02]  /*2a80*/  IABS R53, R57 ;  /* 0x0000003900357213 */ /* 0x000fc40000000000 */
[C---:B------:R-:W-:Y:S01]  /*2a90*/  ISETP.GT.U32.AND P2, PT, R168.reuse, R47, PT ;  /* 0x0000002fa800720c */ /* 0x040fe20003f44070 */
[----:B------:R-:W-:Y:S02]  /*2aa0*/  IMAD.MOV R3, RZ, RZ, -R3 ;  /* 0x000000ffff037224 */ /* 0x000fe400078e0a03 */
[--C-:B------:R-:W-:Y:S01]  /*2ab0*/  @!P4 IMAD.IADD R45, R45, 0x1, -R168.reuse ;  /* 0x000000012d2dc824 */ /* 0x100fe200078e0aa8 */
[C---:B------:R-:W-:Y:S01]  /*2ac0*/  ISETP.GT.U32.AND P4, PT, R168.reuse, R44, PT ;  /* 0x0000002ca800720c */ /* 0x040fe20003f84070 */
[----:B------:R-:W-:Y:S02]  /*2ad0*/  IMAD R49, R168, R3, R49 ;  /* 0x00000003a8317224 */ /* 0x000fe400078e0231 */
[----:B------:R-:W-:Y:S01]  /*2ae0*/  VIADD R58, R2, 0x1cf ;  /* 0x000001cf023a7836 */ /* 0x000fe20000000000 */
[----:B------:R-:W-:Y:S01]  /*2af0*/  ISETP.GT.U32.AND P6, PT, R168, R45, PT ;  /* 0x0000002da800720c */ /* 0x000fe20003fc4070 */
[----:B------:R-:W-:Y:S01]  /*2b00*/  @!P5 IMAD.IADD R46, R46, 0x1, -R168 ;  /* 0x000000012e2ed824 */ /* 0x000fe200078e0aa8 */
[----:B------:R-:W-:Y:S01]  /*2b10*/  ISETP.GT.U32.AND P5, PT, R168, R49, PT ;  /* 0x00000031a800720c */ /* 0x000fe20003fa4070 */
[----:B------:R-:W-:Y:S01]  /*2b20*/  IMAD.HI.U32 R3, R0, R51, RZ ;  /* 0x0000003300037227 */ /* 0x000fe200078e00ff */
[----:B------:R-:W-:-:S03]  /*2b30*/  IABS R55, R58 ;  /* 0x0000003a00377213 */ /* 0x000fc60000000000 */
[----:B------:R-:W-:-:S04]  /*2b40*/  IMAD.HI.U32 R22, R0, R53, RZ ;  /* 0x0000003500167227 */ /* 0x000fc800078e00ff */
[--C-:B------:R-:W-:Y:S01]  /*2b50*/  @!P4 IMAD.IADD R44, R44, 0x1, -R168.reuse ;  /* 0x000000012c2cc824 */ /* 0x100fe200078e0aa8 */
[----:B------:R-:W-:Y:S01]  /*2b60*/  ISETP.GT.U32.AND P4, PT, R168, R48, PT ;  /* 0x00000030a800720c */ /* 0x000fe20003f84070 */
[--C-:B------:R-:W-:Y:S01]  /*2b70*/  @!P6 IMAD.IADD R45, R45, 0x1, -R168.reuse ;  /* 0x000000012d2de824 */ /* 0x100fe200078e0aa8 */
[----:B------:R-:W-:Y:S01]  /*2b80*/  ISETP.GE.AND P6, PT, R50, RZ, PT ;  /* 0x000000ff3200720c */ /* 0x000fe20003fc6270 */
[----:B------:R-:W-:Y:S02]  /*2b90*/  @!P5 IMAD.IADD R49, R49, 0x1, -R168 ;  /* 0x000000013131d824 */ /* 0x000fe400078e0aa8 */
[----:B------:R-:W-:Y:S02]  /*2ba0*/  IMAD.MOV R3, RZ, RZ, -R3 ;  /* 0x000000ffff037224 */ /* 0x000fe400078e0a03 */
[----:B------:R-:W-:Y:S01]  /*2bb0*/  IMAD.MOV R22, RZ, RZ, -R22 ;  /* 0x000000ffff167224 */ /* 0x000fe200078e0a16 */
[C---:B------:R-:W-:Y:S01]  /*2bc0*/  ISETP.GT.U32.AND P5, PT, R168.reuse, R49, PT ;  /* 0x00000031a800720c */ /* 0x040fe20003fa4070 */
[----:B------:R-:W-:-:S02]  /*2bd0*/  IMAD R50, R168, R3, R51 ;  /* 0x00000003a8327224 */ /* 0x000fc400078e0233 */
[----:B------:R-:W-:-:S04]  /*2be0*/  IMAD.HI.U32 R3, R0, R55, RZ ;  /* 0x0000003700037227 */ /* 0x000fc800078e00ff */
[--C-:B------:R-:W-:Y:S01]  /*2bf0*/  @!P2 IMAD.IADD R47, R47, 0x1, -R168.reuse ;  /* 0x000000012f2fa824 */ /* 0x100fe200078e0aa8 */
[----:B------:R-:W-:Y:S01]  /*2c00*/  ISETP.GE.AND P2, PT, R52, RZ, PT ;  /* 0x000000ff3400720c */ /* 0x000fe20003f46270 */
[----:B------:R-:W-:Y:S01]  /*2c10*/  @!P4 IMAD.IADD R48, R48, 0x1, -R168 ;  /* 0x000000013030c824 */ /* 0x000fe200078e0aa8 */
[----:B------:R-:W-:Y:S01]  /*2c20*/  ISETP.GE.AND P4, PT, R54, RZ, PT ;  /* 0x000000ff3600720c */ /* 0x000fe20003f86270 */
[C---:B------:R-:W-:Y:S02]  /*2c30*/  IMAD R51, R168.reuse, R22, R53 ;  /* 0x00000016a8337224 */ /* 0x040fe400078e0235 */
[----:B------:R-:W-:Y:S02]  /*2c40*/  IMAD.MOV R3, RZ, RZ, -R3 ;  /* 0x000000ffff037224 */ /* 0x000fe400078e0a03 */
[----:B------:R-:W-:Y:S01]  /*2c50*/  @!P1 IMAD.MOV R44, RZ, RZ, -R44 ;  /* 0x000000ffff2c9224 */ /* 0x000fe200078e0a2c */
[C---:B------:R-:W-:Y:S01]  /*2c60*/  ISETP.GT.U32.AND P1, PT, R168.reuse, R48, PT ;  /* 0x00000030a800720c */ /* 0x040fe20003f24070 */
[----:B------:R-:W-:Y:S01]  /*2c70*/  @!P6 IMAD.MOV R47, RZ, RZ, -R47 ;  /* 0x000000ffff2fe224 */ /* 0x000fe200078e0a2f */
[C---:B------:R-:W-:Y:S01]  /*2c80*/  ISETP.GT.U32.AND P6, PT, R168.reuse, R51, PT ;  /* 0x00000033a800720c */ /* 0x040fe20003fc4070 */
[----:B------:R-:W-:-:S02]  /*2c90*/  IMAD R52, R168, R3, R55 ;  /* 0x00000003a8347224 */ /* 0x000fc400078e0237 */
[----:B------:R-:W-:Y:S02]  /*2ca0*/  @!P5 IMAD.IADD R49, R49, 0x1, -R168 ;  /* 0x000000013131d824 */ /* 0x000fe400078e0aa8 */
[----:B------:R-:W-:Y:S01]  /*2cb0*/  @!P3 IMAD.MOV R45, RZ, RZ, -R45 ;  /* 0x000000ffff2db224 */ /* 0x000fe200078e0a2d */
[----:B------:R-:W-:Y:S01]  /*2cc0*/  ISETP.GT.U32.AND P5, PT, R168, R52, PT ;  /* 0x00000034a800720c */ /* 0x000fe20003fa4070 */
[----:B------:R-:W-:Y:S01]  /*2cd0*/  VIADD R54, R2, 0x1ce ;  /* 0x000001ce02367836 */ /* 0x000fe20000000000 */
[----:B------:R-:W-:Y:S01]  /*2ce0*/  ISETP.GT.U32.AND P3, PT, R168, R50, PT ;  /* 0x00000032a800720c */ /* 0x000fe20003f64070 */
[----:B------:R-:W-:Y:S01]  /*2cf0*/  @!P0 IMAD.MOV R46, RZ, RZ, -R46 ;  /* 0x000000ffff2e8224 */ /* 0x000fe200078e0a2e */
[----:B------:R-:W-:Y:S01]  /*2d00*/  ISETP.GE.AND P0, PT, R56, RZ, PT ;  /* 0x000000ff3800720c */ /* 0x000fe20003f06270 */
[--C-:B------:R-:W-:Y:S01]  /*2d10*/  @!P1 IMAD.IADD R48, R48, 0x1, -R168.reuse ;  /* 0x0000000130309824 */ /* 0x100fe200078e0aa8 */
[----:B------:R-:W-:Y:S01]  /*2d20*/  IABS R53, R54 ;  /* 0x0000003600357213 */ /* 0x000fe20000000000 */
[----:B------:R-:W-:Y:S01]  /*2d30*/  @!P6 IMAD.IADD R51, R51, 0x1, -R168 ;  /* 0x000000013333e824 */ /* 0x000fe200078e0aa8 */
[----:B------:R-:W-:Y:S01]  /*2d40*/  ISETP.GE.AND P1, PT, R57, RZ, PT ;  /* 0x000000ff3900720c */ /* 0x000fe20003f26270 */
[----:B------:R-:W-:-:S02]  /*2d50*/  VIADD R56, R2, 0x1cd ;  /* 0x000001cd02387836 */ /* 0x000fc40000000000 */
[----:B------:R-:W-:Y:S01]  /*2d60*/  @!P2 IMAD.MOV R48, RZ, RZ, -R48 ;  /* 0x000000ffff30a224 */ /* 0x000fe200078e0a30 */
[----:B------:R-:W-:Y:S01]  /*2d70*/  ISETP.GT.U32.AND P2, PT, R168, R51, PT ;  /* 0x00000033a800720c */ /* 0x000fe20003f44070 */
[----:B------:R-:W-:Y:S01]  /*2d80*/  @!P5 IMAD.IADD R52, R52, 0x1, -R168 ;  /* 0x000000013434d824 */ /* 0x000fe200078e0aa8 */
[----:B------:R-:W-:Y:S01]  /*2d90*/  IABS R55, R56 ;  /* 0x0000003800377213 */ /* 0x000fe20000000000 */
[----:B------:R-:W-:-:S03]  /*2da0*/  IMAD.HI.U32 R3, R0, R53, RZ ;  /* 0x0000003500037227 */ /* 0x000fc600078e00ff */
[----:B------:R-:W-:Y:S01]  /*2db0*/  ISETP.GT.U32.AND P5, PT, R168, R52, PT ;  /* 0x00000034a800720c */ /* 0x000fe20003fa4070 */
[----:B------:R-:W-:Y:S01]  /*2dc0*/  @!P3 IMAD.IADD R50, R50, 0x1, -R168 ;  /* 0x000000013232b824 */ /* 0x000fe200078e0aa8 */
[----:B------:R-:W-:Y:S01]  /*2dd0*/  ISETP.GE.AND P3, PT, R58, RZ, PT ;  /* 0x000000ff3a00720c */ /* 0x000fe20003f66270 */
[----:B------:R-:W-:Y:S02]  /*2de0*/  IMAD.MOV R22, RZ, RZ, -R3 ;  /* 0x000000ffff167224 */ /* 0x000fe400078e0a03 */
[----:B------:R-:W-:Y:S01]  /*2df0*/  IMAD.HI.U32 R3, R0, R55, RZ ;  /* 0x0000003700037227 */ /* 0x000fe200078e00ff */
[----:B------:R-:W-:-:S03]  /*2e00*/  ISETP.GT.U32.AND P6, PT, R168, R50, PT ;  /* 0x00000032a800720c */ /* 0x000fc60003fc4070 */
[----:B------:R-:W-:Y:S02]  /*2e10*/  IMAD.MOV R3, RZ, RZ, -R3 ;  /* 0x000000ffff037224 */ /* 0x000fe400078e0a03 */
[--C-:B------:R-:W-:Y:S01]  /*2e20*/  @!P2 IMAD.IADD R51, R51, 0x1, -R168.reuse ;  /* 0x000000013333a824 */ /* 0x100fe200078e0aa8 */
[----:B------:R-:W-:Y:S01]  /*2e30*/  ISETP.GE.AND P2, PT, R54, RZ, PT ;  /* 0x000000ff3600720c */ /* 0x000fe20003f46270 */
[----:B------:R-:W-:Y:S02]  /*2e40*/  IMAD R54, R168, R3, R55 ;  /* 0x00000003a8367224 */ /* 0x000fe400078e0237 */
[----:B------:R-:W-:Y:S02]  /*2e50*/  VIADD R58, R2, 0x1cc ;  /* 0x000001cc023a7836 */ /* 0x000fe40000000000 */
[----:B------:R-:W-:Y:S02]  /*2e60*/  IMAD R53, R168, R22, R53 ;  /* 0x00000016a8357224 */ /* 0x000fe400078e0235 */
[--C-:B------:R-:W-:Y:S01]  /*2e70*/  @!P5 IMAD.IADD R52, R52, 0x1, -R168.reuse ;  /* 0x000000013434d824 */ /* 0x100fe200078e0aa8 */
[----:B------:R-:W-:Y:S01]  /*2e80*/  ISETP.GT.U32.AND P5, PT, R168, R54, PT ;  /* 0x00000036a800720c */ /* 0x000fe20003fa4070 */
[----:B------:R-:W-:Y:S01]  /*2e90*/  VIADD R60, R2, 0x1cb ;  /* 0x000001cb023c7836 */ /* 0x000fe20000000000 */
[----:B------:R-:W-:Y:S01]  /*2ea0*/  IABS R57, R58 ;  /* 0x0000003a00397213 */ /* 0x000fe20000000000 */
[----:B------:R-:W-:Y:S01]  /*2eb0*/  @!P6 IMAD.IADD R50, R50, 0x1, -R168 ;  /* 0x000000013232e824 */ /* 0x000fe200078e0aa8 */
[----:B------:R-:W-:Y:S01]  /*2ec0*/  ISETP.GT.U32.AND P6, PT, R168, R53, PT ;  /* 0x00000035a800720c */ /* 0x000fe20003fc4070 */
[----:B------:R-:W-:Y:S01]  /*2ed0*/  VIADD R62, R2, 0x1ca ;  /* 0x000001ca023e7836 */ /* 0x000fe20000000000 */
[----:B------:R-:W-:Y:S01]  /*2ee0*/  IABS R59, R60 ;  /* 0x0000003c003b7213 */ /* 0x000fe20000000000 */
[----:B------:R-:W-:-:S03]  /*2ef0*/  IMAD.HI.U32 R3, R0, R57, RZ ;  /* 0x0000003900037227 */ /* 0x000fc600078e00ff */
[----:B------:R-:W-:Y:S01]  /*2f00*/  IABS R61, R62 ;  /* 0x0000003e003d7213 */ /* 0x000fe20000000000 */
[----:B------:R-:W-:-:S04]  /*2f10*/  IMAD.HI.U32 R22, R0, R59, RZ ;  /* 0x0000003b00167227 */ /* 0x000fc800078e00ff */
[----:B------:R-:W-:Y:S02]  /*2f20*/  IMAD.MOV R3, RZ, RZ, -R3 ;  /* 0x000000ffff037224 */ /* 0x000fe400078e0a03 */
[----:B------:R-:W-:Y:S02]  /*2f30*/  @!P5 IMAD.IADD R54, R54, 0x1, -R168 ;  /* 0x000000013636d824 */ /* 0x000fe400078e0aa8 */
[----:B------:R-:W-:Y:S02]  /*2f40*/  IMAD.MOV R22, RZ, RZ, -R22 ;  /* 0x000000ffff167224 */ /* 0x000fe400078e0a16 */
[C---:B------:R-:W-:Y:S01]  /*2f50*/  IMAD R55, R168.reuse, R3, R57 ;  /* 0x00000003a8377224 */ /* 0x040fe200078e0239 */
[----:B------:R-:W-:Y:S01]  /*2f60*/  ISETP.GT.U32.AND P5, PT, R168, R54, PT ;  /* 0x00000036a800720c */ /* 0x000fe20003fa4070 */
[----:B------:R-:W-:Y:S01]  /*2f70*/  @!P6 IMAD.IADD R53, R53, 0x1, -R168 ;  /* 0x000000013535e824 */ /* 0x000fe200078e0aa8 */
[----:B------:R-:W-:Y:S01]  /*2f80*/  ISETP.GE.AND P6, PT, R56, RZ, PT ;  /* 0x000000ff3800720c */ /* 0x000fe20003fc6270 */
[----:B------:R-:W-:-:S02]  /*2f90*/  IMAD R56, R168, R22, R59 ;  /* 0x00000016a8387224 */ /* 0x000fc400078e023b */
[----:B------:R-:W-:-:S04]  /*2fa0*/  IMAD.HI.U32 R3, R0, R61, RZ ;  /* 0x0000003d00037227 */ /* 0x000fc800078e00ff */
[----:B------:R-:W-:Y:S01]  /*2fb0*/  @!P0 IMAD.MOV R50, RZ, RZ, -R50 ;  /* 0x000000ffff328224 */ /* 0x000fe200078e0a32 */
[C---:B------:R-:W-:Y:S01]  /*2fc0*/  ISETP.GT.U32.AND P0, PT, R168.reuse, R55, PT ;  /* 0x00000037a800720c */ /* 0x040fe20003f04070 */
[----:B------:R-:W-:Y:S02]  /*2fd0*/  IMAD.MOV R3, RZ, RZ, -R3 ;  /* 0x000000ffff037224 */ /* 0x000fe400078e0a03 */
[----:B------:R-:W-:Y:S01]  /*2fe0*/  @!P3 IMAD.MOV R52, RZ, RZ, -R52 ;  /* 0x000000ffff34b224 */ /* 0x000fe200078e0a34 */
[C---:B------:R-:W-:Y:S01]  /*2ff0*/  ISETP.GT.U32.AND P3, PT, R168.reuse, R56, PT ;  /* 0x00000038a800720c */ /* 0x040fe20003f64070 */
[----:B------:R-:W-:Y:S02]  /*3000*/  IMAD R57, R168, R3, R61 ;  /* 0x00000003a8397224 */ /* 0x000fe400078e023d */
[----:B------:R-:W-:Y:S02]  /*3010*/  VIADD R64, R2, 0x1c9 ;  /* 0x000001c902407836 */ /* 0x000fe40000000000 */
[--C-:B------:R-:W-:Y:S01]  /*3020*/  @!P5 IMAD.IADD R54, R54, 0x1, -R168.reuse ;  /* 0x000000013636d824 */ /* 0x100fe200078e0aa8 */
[C---:B------:R-:W-:Y:S01]  /*3030*/  ISETP.GT.U32.AND P5, PT, R168.reuse, R57, PT ;  /* 0x00000039a800720c */ /* 0x040fe20003fa4070 */
[----:B------:R-:W-:Y:S01]  /*3040*/  @!P4 IMAD.MOV R49, RZ, RZ, -R49 ;  /* 0x000000ffff31c224 */ /* 0x000fe200078e0a31 */
[----:B------:R-:W-:Y:S01]  /*3050*/  ISETP.GT.U32.AND P4, PT, R168, R53, PT ;  /* 0x00000035a800720c */ /* 0x000fe20003f84070 */
[--C-:B------:R-:W-:Y:S01]  /*3060*/  @!P0 IMAD.IADD R55, R55, 0x1, -R168.reuse ;  /* 0x0000000137378824 */ /* 0x100fe200078e0aa8 */
[----:B------:R-:W-:Y:S01]  /*3070*/  IABS R59, R64 ;  /* 0x00000040003b7213 */ /* 0x000fe20000000000 */
[----:B------:R-:W-:Y:S01]  /*3080*/  VIADD R22, R2, 0x1c8 ;  /* 0x000001c802167836 */ /* 0x000fe20000000000 */
[----:B------:R-:W-:Y:S01]  /*3090*/  ISETP.GE.AND P0, PT, R62, RZ, PT ;  /* 0x000000ff3e00720c */ /* 0x000fe20003f06270 */
[----:B------:R-:W-:Y:S01]  /*30a0*/  @!P3 IMAD.IADD R56, R56, 0x1, -R168 ;  /* 0x000000013838b824 */ /* 0x000fe200078e0aa8 */
[----:B------:R-:W-:Y:S01]  /*30b0*/  ISETP.GT.U32.AND P3, PT, R168, R55, PT ;  /* 0x00000037a800720c */ /* 0x000fe20003f64070 */
[----:B------:R-:W-:Y:S01]  /*30c0*/  IMAD.HI.U32 R3, R0, R59, RZ ;  /* 0x0000003b00037227 */ /* 0x000fe200078e00ff */
[----:B------:R-:W-:-:S03]  /*30d0*/  IABS R61, R22 ;  /* 0x00000016003d7213 */ /* 0x000fc60000000000 */
[----:B------:R-:W-:Y:S02]  /*30e0*/  IMAD.MOV R3, RZ, RZ, -R3 ;  /* 0x000000ffff037224 */ /* 0x000fe400078e0a03 */
[----:B------:R-:W-:Y:S01]  /*30f0*/  @!P1 IMAD.MOV R51, RZ, RZ, -R51 ;  /* 0x000000ffff339224 */ /* 0x000fe200078e0a33 */
[----:B------:R-:W-:Y:S01]  /*3100*/  ISETP.GE.AND P1, PT, R58, RZ, PT ;  /* 0x000000ff3a00720c */ /* 0x000fe20003f26270 */
[--C-:B------:R-:W-:Y:S02]  /*3110*/  @!P5 IMAD.IADD R57, R57, 0x1, -R168.reuse ;  /* 0x000000013939d824 */ /* 0x100fe400078e0aa8 */
[----:B------:R-:W-:Y:S01]  /*3120*/  @!P4 IMAD.IADD R53, R53, 0x1, -R168 ;  /* 0x000000013535c824 */ /* 0x000fe200078e0aa8 */
[----:B------:R-:W-:Y:S01]  /*3130*/  ISETP.GE.AND P4, PT, R60, RZ, PT ;  /* 0x000000ff3c00720c */ /* 0x000fe20003f86270 */
[C---:B------:R-:W-:Y:S01]  /*3140*/  IMAD R58, R168.reuse, R3, R59 ;  /* 0x00000003a83a7224 */ /* 0x040fe200078e023b */
[C---:B------:R-:W-:Y:S01]  /*3150*/  ISETP.GT.U32.AND P5, PT, R168.reuse, R57, PT ;  /* 0x00000039a800720c */ /* 0x040fe20003fa4070 */
[----:B------:R-:W-:Y:S01]  /*3160*/  @!P2 IMAD.MOV R53, RZ, RZ, -R53 ;  /* 0x000000ffff35a224 */ /* 0x000fe200078e0a35 */
[----:B------:R-:W-:Y:S01]  /*3170*/  ISETP.GT.U32.AND P2, PT, R168, R56, PT ;  /* 0x00000038a800720c */ /* 0x000fe20003f44070 */
[----:B------:R-:W-:-:S04]  /*3180*/  IMAD.HI.U32 R3, R0, R61, RZ ;  /* 0x0000003d00037227 */ /* 0x000fc800078e00ff */
[----:B------:R-:W-:Y:S01]  /*3190*/  @!P3 IMAD.IADD R55, R55, 0x1, -R168 ;  /* 0x000000013737b824 */ /* 0x000fe200078e0aa8 */
[----:B------:R-:W-:Y:S01]  /*31a0*/  ISETP.GT.U32.AND P3, PT, R168, R58, PT ;  /* 0x0000003aa800720c */ /* 0x000fe20003f64070 */
[----:B------:R-:W-:Y:S02]  /*31b0*/  VIADD R60, R2, 0x1c7 ;  /* 0x000001c7023c7836 */ /* 0x000fe40000000000 */
[----:B------:R-:W-:Y:S02]  /*31c0*/  IMAD.MOV R3, RZ, RZ, -R3 ;  /* 0x000000ffff037224 */ /* 0x000fe400078e0a03 */
[----:B------:R-:W-:Y:S01]  /*31d0*/  @!P6 IMAD.MOV R54, RZ, RZ, -R54 ;  /* 0x000000ffff36e224 */ /* 0x000fe200078e0a36 */
[----:B------:R-:W-:Y:S01]  /*31e0*/  IABS R63, R60 ;  /* 0x0000003c003f7213 */ /* 0x000fe20000000000 */
[----:B------:R-:W-:Y:S01]  /*31f0*/  IMAD R59, R168, R3, R61 ;  /* 0x00000003a83b7224 */ /* 0x000fe200078e023d */
[----:B------:R-:W-:Y:S01]  /*3200*/  ISETP.GE.AND P6, PT, R64, RZ, PT ;  /* 0x000000ff4000720c */ /* 0x000fe20003fc6270 */
[----:B------:R-:W-:-:S02]  /*3210*/  VIADD R64, R2, 0x1c5 ;  /* 0x000001c502407836 */ /* 0x000fc40000000000 */
[----:B------:R-:W-:-:S04]  /*3220*/  IMAD.HI.U32 R3, R0, R63, RZ ;  /* 0x0000003f00037227 */ /* 0x000fc800078e00ff */
[--C-:B------:R-:W-:Y:S01]  /*3230*/  @!P5 IMAD.IADD R57, R57, 0x1, -R168.reuse ;  /* 0x000000013939d824 */ /* 0x100fe200078e0aa8 */
[----:B------:R-:W-:Y:S01]  /*3240*/  ISETP.GT.U32.AND P5, PT, R168, R59, PT ;  /* 0x0000003ba800720c */ /* 0x000fe20003fa4070 */
[--C-:B------:R-:W-:Y:S01]  /*3250*/  @!P2 IMAD.IADD R56, R56, 0x1, -R168.reuse ;  /* 0x000000013838a824 */ /* 0x100fe200078e0aa8 */
[----:B------:R-:W-:Y:S01]  /*3260*/  ISETP.GE.AND P2, PT, R22, RZ, PT ;  /* 0x000000ff1600720c */ /* 0x000fe20003f46270 */
[----:B------:R-:W-:Y:S01]  /*3270*/  @!P3 IMAD.IADD R58, R58, 0x1, -R168 ;  /* 0x000000013a3ab824 */ /* 0x000fe200078e0aa8 */
[----:B------:R-:W-:Y:S01]  /*3280*/  IABS R22, R64 ;  /* 0x0000004000167213 */ /* 0x000fe20000000000 */
[----:B------:R-:W-:Y:S01]  /*3290*/  IMAD.MOV R3, RZ, RZ, -R3 ;  /* 0x000000ffff037224 */ /* 0x000fe200078e0a03 */
[----:B------:R-:W-:Y:S01]  /*32a0*/  ISETP.GE.AND P3, PT, R60, RZ, PT ;  /* 0x000000ff3c00720c */ /* 0x000fe20003f66270 */
[----:B------:R-:W-:Y:S01]  /*32b0*/  @!P1 IMAD.MOV R55, RZ, RZ, -R55 ;  /* 0x000000ffff379224 */ /* 0x000fe200078e0a37 */
[C---:B------:R-:W-:Y:S01]  /*32c0*/  ISETP.GT.U32.AND P1, PT, R168.reuse, R58, PT ;  /* 0x0000003aa800720c */ /* 0x040fe20003f24070 */
[----:B------:R-:W-:-:S02]  /*32d0*/  IMAD R60, R168, R3, R63 ;  /* 0x00000003a83c7224 */ /* 0x000fc400078e023f */
[----:B------:R-:W-:Y:S02]  /*32e0*/  IMAD.MOV.U32 R63, RZ, RZ, R22 ;  /* 0x000000ffff3f7224 */ /* 0x000fe400078e0016 */
[----:B------:R-:W-:Y:S02]  /*32f0*/  VIADD R62, R2, 0x1c6 ;  /* 0x000001c6023e7836 */ /* 0x000fe40000000000 */
[----:B------:R-:W-:-:S03]  /*3300*/  IMAD.HI.U32 R22, R0, R63, RZ ;  /* 0x0000003f00167227 */ /* 0x000fc600078e00ff */
[----:B------:R-:W-:Y:S01]  /*3310*/  IABS R61, R62 ;  /* 0x0000003e003d7213 */ /* 0x000fe20000000000 */
[----:B------:R-:W-:Y:S02]  /*3320*/  @!P5 IMAD.IADD R59, R59, 0x1, -R168 ;  /* 0x000000013b3bd824 */ /* 0x000fe400078e0aa8 */
[----:B------:R-:W-:Y:S01]  /*3330*/  @!P4 IMAD.MOV R56, RZ, RZ, -R56 ;  /* 0x000000ffff38c224 */ /* 0x000fe200078e0a38 */
[C---:B------:R-:W-:Y:S01]  /*3340*/  ISETP.GT.U32.AND P4, PT, R168.reuse, R60, PT ;  /* 0x0000003ca800720c */ /* 0x040fe20003f84070 */
[----:B------:R-:W-:Y:S01]  /*3350*/  IMAD.MOV R22, RZ, RZ, -R22 ;  /* 0x000000ffff167224 */ /* 0x000fe200078e0a16 */
[----:B------:R-:W-:Y:S01]  /*3360*/  ISETP.GT.U32.AND P5, PT, R168, R59, PT ;  /* 0x0000003ba800720c */ /* 0x000fe20003fa4070 */
[----:B------:R-:W-:Y:S01]  /*3370*/  @!P0 IMAD.MOV R57, RZ, RZ, -R57 ;  /* 0x000000ffff398224 */ /* 0x000fe200078e0a39 */
[----:B------:R-:W-:Y:S01]  /*3380*/  ISETP.GE.AND P0, PT, R62, RZ, PT ;  /* 0x000000ff3e00720c */ /* 0x000fe20003f06270 */
[----:B------:R-:W-:-:S04]  /*3390*/  IMAD.HI.U32 R3, R0, R61, RZ ;  /* 0x0000003d00037227 */ /* 0x000fc800078e00ff */
[----:B------:R-:W-:Y:S01]  /*33a0*/  @!P1 IMAD.IADD R58, R58, 0x1, -R168 ;  /* 0x000000013a3a9824 */ /* 0x000fe200078e0aa8 */
[----:B------:R-:W-:Y:S01]  /*33b0*/  ISETP.GE.AND P1, PT, R64, RZ, PT ;  /* 0x000000ff4000720c */ /* 0x000fe20003f26270 */
[C---:B------:R-:W-:Y:S02]  /*33c0*/  IMAD R62, R168.reuse, R22, R63 ;  /* 0x00000016a83e7224 */ /* 0x040fe400078e023f */
[----:B------:R-:W-:Y:S02]  /*33d0*/  IMAD.MOV R3, RZ, RZ, -R3 ;  /* 0x000000ffff037224 */ /* 0x000fe400078e0a03 */
[----:B------:R-:W-:Y:S01]  /*33e0*/  @!P6 IMAD.MOV R58, RZ, RZ, -R58 ;  /* 0x000000ffff3ae224 */ /* 0x000fe200078e0a3a */
[C---:B------:R-:W-:Y:S01]  /*33f0*/  ISETP.GT.U32.AND P6, PT, R168.reuse, R62, PT ;  /* 0x0000003ea800720c */ /* 0x040fe20003fc4070 */
[----:B------:R-:W-:Y:S02]  /*3400*/  IMAD R61, R168, R3, R61 ;  /* 0x00000003a83d7224 */ /* 0x000fe400078e023d */
[----:B------:R-:W-:-:S02]  /*3410*/  @!P4 IMAD.IADD R60, R60, 0x1, -R168 ;  /* 0x000000013c3cc824 */ /* 0x000fc400078e0aa8 */
[----:B------:R-:W-:Y:S02]  /*3420*/  VIADD R64, R2, 0x1c4 ;  /* 0x000001c402407836 */ /* 0x000fe40000000000 */
[--C-:B------:R-:W-:Y:S01]  /*3430*/  @!P5 IMAD.IADD R59, R59, 0x1, -R168.reuse ;  /* 0x000000013b3bd824 */ /* 0x100fe200078e0aa8 */
[----:B------:R-:W-:Y:S01]  /*3440*/  ISETP.GT.U32.AND P5, PT, R168, R61, PT ;  /* 0x0000003da800720c */ /* 0x000fe20003fa4070 */
[----:B------:R-:W-:Y:S01]  /*3450*/  VIADD R22, R2, 0x1c3 ;  /* 0x000001c302167836 */ /* 0x000fe20000000000 */
[----:B------:R-:W-:Y:S01]  /*3460*/  ISETP.GT.U32.AND P4, PT, R168, R60, PT ;  /* 0x0000003ca800720c */ /* 0x000fe20003f84070 */
[----:B------:R-:W-:Y:S01]  /*3470*/  VIADD R66, R2, 0x1c2 ;  /* 0x000001c202427836 */ /* 0x000fe20000000000 */
[----:B------:R-:W-:Y:S01]  /*3480*/  IABS R63, R64 ;  /* 0x00000040003f7213 */ /* 0x000fe20000000000 */
[----:B------:R-:W-:Y:S01]  /*3490*/  @!P6 IMAD.IADD R62, R62, 0x1, -R168 ;  /* 0x000000013e3ee824 */ /* 0x000fe200078e0aa8 */
[----:B------:R-:W-:Y:S01]  /*34a0*/  IABS R65, R22 ;  /* 0x0000001600417213 */ /* 0x000fe20000000000 */
[----:B------:R-:W-:Y:S01]  /*34b0*/  @!P2 IMAD.MOV R59, RZ, RZ, -R59 ;  /* 0x000000ffff3ba224 */ /* 0x000fe200078e0a3b */
[----:B------:R-:W-:Y:S01]  /*34c0*/  IABS R67, R66 ;  /* 0x0000004200437213 */ /* 0x000fe20000000000 */
[----:B------:R-:W-:Y:S01]  /*34d0*/  IMAD.HI.U32 R3, R0, R63, RZ ;  /* 0x0000003f00037227 */ /* 0x000fe200078e00ff */
[----:B------:R-:W-:-:S02]  /*34e0*/  ISETP.GT.U32.AND P6, PT, R168, R62, PT ;  /* 0x0000003ea800720c */ /* 0x000fc40003fc4070 */
[----:B------:R-:W-:Y:S01]  /*34f0*/  ISETP.GE.AND P2, PT, R64, RZ, PT ;  /* 0x000000ff4000720c */ /* 0x000fe20003f46270 */
[--C-:B------:R-:W-:Y:S02]  /*3500*/  @!P5 IMAD.IADD R61, R61, 0x1, -R168.reuse ;  /* 0x000000013d3dd824 */ /* 0x100fe400078e0aa8 */
[----:B------:R-:W-:Y:S02]  /*3510*/  IMAD.MOV R64, RZ, RZ, -R3 ;  /* 0x000000ffff407224 */ /* 0x000fe400078e0a03 */
[----:B------:R-:W-:Y:S01]  /*3520*/  @!P4 IMAD.IADD R60, R60, 0x1, -R168 ;  /* 0x000000013c3cc824 */ /* 0x000fe200078e0aa8 */
[----:B------:R-:W-:Y:S01]  /*3530*/  ISETP.GE.AND P4, PT, R22, RZ, PT ;  /* 0x000000ff1600720c */ /* 0x000fe20003f86270 */
[----:B------:R-:W-:Y:S01]  /*3540*/  IMAD.HI.U32 R3, R0, R65, RZ ;  /* 0x0000004100037227 */ /* 0x000fe200078e00ff */
[----:B------:R-:W-:-:S03]  /*3550*/  ISETP.GT.U32.AND P5, PT, R168, R61, PT ;  /* 0x0000003da800720c */ /* 0x000fc60003fa4070 */
[----:B------:R-:W-:-:S04]  /*3560*/  IMAD.HI.U32 R22, R0, R67, RZ ;  /* 0x0000004300167227 */ /* 0x000fc800078e00ff */
[----:B------:R-:W-:Y:S02]  /*3570*/  IMAD.MOV R3, RZ, RZ, -R3 ;  /* 0x000000ffff037224 */ /* 0x000fe400078e0a03 */
[----:B------:R-:W-:Y:S02]  /*3580*/  IMAD.MOV R22, RZ, RZ, -R22 ;  /* 0x000000ffff167224 */ /* 0x000fe400078e0a16 */
[C---:B------:R-:W-:Y:S02]  /*3590*/  IMAD R63, R168.reuse, R64, R63 ;  /* 0x00000040a83f7224 */ /* 0x040fe400078e023f */
[C---:B------:R-:W-:Y:S02]  /*35a0*/  IMAD R64, R168.reuse, R3, R65 ;  /* 0x00000003a8407224 */ /* 0x040fe400078e0241 */
[----:B------:R-:W-:Y:S02]  /*35b0*/  IMAD R65, R168, R22, R67 ;  /* 0x00000016a8417224 */ /* 0x000fe400078e0243 */
[----:B------:R-:W-:-:S02]  /*35c0*/  @!P6 IMAD.IADD R62, R62, 0x1, -R168 ;  /* 0x000000013e3ee824 */ /* 0x000fc400078e0aa8 */
[----:B------:R-:W-:Y:S01]  /*35d0*/  @!P5 IMAD.IADD R61, R61, 0x1, -R168 ;  /* 0x000000013d3dd824 */ /* 0x000fe200078e0aa8 */
[C---:B------:R-:W-:Y:S01]  /*35e0*/  ISETP.GT.U32.AND P5, PT, R168.reuse, R63, PT ;  /* 0x0000003fa800720c */ /* 0x040fe20003fa4070 */
[----:B------:R-:W-:Y:S01]  /*35f0*/  @!P1 IMAD.MOV R62, RZ, RZ, -R62 ;  /* 0x000000ffff3e9224 */ /* 0x000fe200078e0a3e */
[----:B------:R-:W-:Y:S01]  /*3600*/  ISETP.GT.U32.AND P1, PT, R168, R65, PT ;  /* 0x00000041a800720c */ /* 0x000fe20003f24070 */
[C---:B------:R-:W-:Y:S02]  /*3610*/  VIADD R3, R2.reuse, 0x1c1 ;  /* 0x000001c102037836 */ /* 0x040fe40000000000 */
[C---:B------:R-:W-:Y:S02]  /*3620*/  VIADD R68, R2.reuse, 0x1c0 ;  /* 0x000001c002447836 */ /* 0x040fe40000000000 */
[----:B------:R-:W-:Y:S01]  /*3630*/  VIADD R72, R2, 0x1be ;  /* 0x000001be02487836 */ /* 0x000fe20000000000 */
[----:B------:R-:W-:Y:S01]  /*3640*/  IABS R67, R3 ;  /* 0x0000000300437213 */ /* 0x000fe20000000000 */
[----:B------:R-:W-:Y:S01]  /*3650*/  @!P3 IMAD.MOV R60, RZ, RZ, -R60 ;  /* 0x000000ffff3cb224 */ /* 0x000fe200078e0a3c */
[----:B------:R-:W-:Y:S01]  /*3660*/  IABS R69, R68 ;  /* 0x0000004400457213 */ /* 0x000fe20000000000 */
[----:B------:R-:W-:Y:S01]  /*3670*/  @!P0 IMAD.MOV R61, RZ, RZ, -R61 ;  /* 0x000000ffff3d8224 */ /* 0x000fe200078e0a3d */
[----:B------:R-:W-:Y:S01]  /*3680*/  ISETP.GE.AND P6, PT, R3, RZ, PT ;  /* 0x000000ff0300720c */ /* 0x000fe20003fc6270 */
[----:B------:R-:W-:Y:S01]  /*3690*/  IMAD.HI.U32 R3, R0, R67, RZ ;  /* 0x0000004300037227 */ /* 0x000fe200078e00ff */
[----:B------:R-:W-:-:S02]  /*36a0*/  ISETP.GE.AND P3, PT, R66, RZ, PT ;  /* 0x000000ff4200720c */ /* 0x000fc40003f66270 */
[----:B------:R-:W-:Y:S01]  /*36b0*/  ISETP.GT.U32.AND P0, PT, R168, R64, PT ;  /* 0x00000040a800720c */ /* 0x000fe20003f04070 */
[----:B------:R-:W-:Y:S01]  /*36c0*/  @!P1 IMAD.IADD R65, R65, 0x1, -R168 ;  /* 0x0000000141419824 */ /* 0x000fe200078e0aa8 */
[----:B------:R-:W-:Y:S01]  /*36d0*/  IABS R73, R72 ;  /* 0x0000004800497213 */ /* 0x000fe20000000000 */
[----:B------:R-:W-:-:S03]  /*36e0*/  IMAD.HI.U32 R22, R0, R69, RZ ;  /* 0x0000004500167227 */ /* 0x000fc600078e00ff */
[C---:B------:R-:W-:Y:S01]  /*36f0*/  ISETP.GT.U32.AND P1, PT, R168.reuse, R65, PT ;  /* 0x00000041a800720c */ /* 0x040fe20003f24070 */
[----:B------:R-:W-:Y:S02]  /*3700*/  @!P5 IMAD.IADD R63, R63, 0x1, -R168 ;  /* 0x000000013f3fd824 */ /* 0x000fe400078e0aa8 */
[----:B------:R-:W-:Y:S02]  /*3710*/  IMAD.MOV R66, RZ, RZ, -R3 ;  /* 0x000000ffff427224 */ /* 0x000fe400078e0a03 */
[----:B------:R-:W-:Y:S01]  /*3720*/  IMAD.MOV R22, RZ, RZ, -R22 ;  /* 0x000000ffff167224 */ /* 0x000fe200078e0a16 */
[C---:B------:R-:W-:Y:S01]  /*3730*/  ISETP.GT.U32.AND P5, PT, R168.reuse, R63, PT ;  /* 0x0000003fa800720c */ /* 0x040fe20003fa4070 */
[----:B------:R-:W-:Y:S02]  /*3740*/  IMAD R66, R168, R66, R67 ;  /* 0x00000042a8427224 */ /* 0x000fe400078e0243 */
[----:B------:R-:W-:Y:S02]  /*3750*/  VIADD R70, R2, 0x1bf ;  /* 0x000001bf02467836 */ /* 0x000fe40000000000 */
[----:B------:R-:W-:-:S02]  /*3760*/  IMAD R67, R168, R22, R69 ;  /* 0x00000016a8437224 */ /* 0x000fc400078e0245 */
[----:B------:R-:W-:Y:S01]  /*3770*/  IMAD.HI.U32 R22, R0, R73, RZ ;  /* 0x0000004900167227 */ /* 0x000fe200078e00ff */
[----:B------:R-:W-:-:S03]  /*3780*/  IABS R71, R70 ;  /* 0x0000004600477213 */ /* 0x000fc60000000000 */
[----:B------:R-:W-:Y:S02]  /*3790*/  IMAD.MOV R22, RZ, RZ, -R22 ;  /* 0x000000ffff167224 */ /* 0x000fe400078e0a16 */
[--C-:B------:R-:W-:Y:S02]  /*37a0*/  @!P0 IMAD.IADD R64, R64, 0x1, -R168.reuse ;  /* 0x0000000140408824 */ /* 0x100fe400078e0aa8 */
[C---:B------:R-:W-:Y:S02]  /*37b0*/  IMAD R69, R168.reuse, R22, R73 ;  /* 0x00000016a8457224 */ /* 0x040fe400078e0249 */
[----:B------:R-:W-:Y:S01]  /*37c0*/  @!P1 IMAD.IADD R65, R65, 0x1, -R168 ;  /* 0x0000000141419824 */ /* 0x000fe200078e0aa8 */
[----:B------:R-:W-:Y:S01]  /*37d0*/  ISETP.GT.U32.AND P0, PT, R168, R64, PT ;  /* 0x00000040a800720c */ /* 0x000fe20003f04070 */
[----:B------:R-:W-:-:S04]  /*37e0*/  IMAD.HI.U32 R3, R0, R71, RZ ;  /* 0x0000004700037227 */ /* 0x000fc800078e00ff */
[----:B------:R-:W-:Y:S01]  /*37f0*/  @!P5 IMAD.IADD R63, R63, 0x1, -R168 ;  /* 0x000000013f3fd824 */ /* 0x000fe200078e0aa8 */
[----:B------:R-:W-:Y:S01]  /*3800*/  ISETP.GE.AND P5, PT, R68, RZ, PT ;  /* 0x000000ff4400720c */ /* 0x000fe20003fa6270 */
[----:B------:R-:W-:Y:S01]  /*3810*/  @!P3 IMAD.MOV R65, RZ, RZ, -R65 ;  /* 0x000000ffff41b224 */ /* 0x000fe200078e0a41 */
[----:B------:R-:W-:Y:S01]  /*3820*/  ISETP.GT.U32.AND P3, PT, R168, R69, PT ;  /* 0x00000045a800720c */ /* 0x000fe20003f64070 */
[----:B------:R-:W-:Y:S02]  /*3830*/  IMAD.MOV R3, RZ, RZ, -R3 ;  /* 0x000000ffff037224 */ /* 0x000fe400078e0a03 */
[----:B------:R-:W-:Y:S02]  /*3840*/  VIADD R74, R2, 0x1bd ;  /* 0x000001bd024a7836 */ /* 0x000fe40000000000 */
[----:B------:R-:W-:Y:S01]  /*3850*/  @!P2 IMAD.MOV R63, RZ, RZ, -R63 ;  /* 0x000000ffff3fa224 */ /* 0x000fe200078e0a3f */
[C---:B------:R-:W-:Y:S01]  /*3860*/  ISETP.GT.U32.AND P2, PT, R168.reuse, R67, PT ;  /* 0x00000043a800720c */ /* 0x040fe20003f44070 */
[----:B------:R-:W-:Y:S01]  /*3870*/  IMAD R68, R168, R3, R71 ;  /* 0x00000003a8447224 */ /* 0x000fe200078e0247 */
[----:B------:R-:W-:Y:S01]  /*3880*/  IABS R71, R74 ;  /* 0x0000004a00477213 */ /* 0x000fe20000000000 */
[----:B------:R-:W-:-:S02]  /*3890*/  VIADD R76, R2, 0x1bc ;  /* 0x000001bc024c7836 */ /* 0x000fc40000000000 */
[--C-:B------:R-:W-:Y:S01]  /*38a0*/  @!P0 IMAD.IADD R64, R64, 0x1, -R168.reuse ;  /* 0x0000000140408824 */ /* 0x100fe200078e0aa8 */
[----:B------:R-:W-:Y:S01]  /*38b0*/  ISETP.GT.U32.AND P1, PT, R168, R68, PT ;  /* 0x00000044a800720c */ /* 0x000fe20003f24070 */
[----:B------:R-:W-:Y:S01]  /*38c0*/  IMAD.HI.U32 R3, R0, R71, RZ ;  /* 0x0000004700037227 */ /* 0x000fe200078e00ff */
[----:B------:R-:W-:Y:S02]  /*38d0*/  IABS R73, R76 ;  /* 0x0000004c00497213 */ /* 0x000fe40000000000 */
[----:B------:R-:W-:Y:S01]  /*38e0*/  ISETP.GT.U32.AND P0, PT, R168, R66, PT ;  /* 0x00000042a800720c */ /* 0x000fe20003f04070 */
[----:B------:R-:W-:Y:S02]  /*38f0*/  @!P3 IMAD.IADD R69, R69, 0x1, -R168 ;  /* 0x000000014545b824 */ /* 0x000fe400078e0aa8 */
[----:B------:R-:W-:Y:S02]  /*3900*/  IMAD.MOV R3, RZ, RZ, -R3 ;  /* 0x000000ffff037224 */ /* 0x000fe400078e0a03 */
[----:B------:R-:W-:Y:S01]  /*3910*/  @!P4 IMAD.MOV R64, RZ, RZ, -R64 ;  /* 0x000000ffff40c224 */ /* 0x000fe200078e0a40 */
[----:B------:R-:W-:Y:S01]  /*3920*/  ISETP.GE.AND P4, PT, R70, RZ, PT ;  /* 0x000000ff4600720c */ /* 0x000fe20003f86270 */
[----:B------:R-:W-:Y:S01]  /*3930*/  @!P2 IMAD.IADD R67, R67, 0x1, -R168 ;  /* 0x000000014343a824 */ /* 0x000fe200078e0aa8 */
[C---:B------:R-:W-:Y:S01]  /*3940*/  ISETP.GT.U32.AND P3, PT, R168.reuse, R69, PT ;  /* 0x00000045a800720c */ /* 0x040fe20003f64070 */
[----:B------:R-:W-:-:S02]  /*3950*/  IMAD R70, R168, R3, R71 ;  /* 0x00000003a8467224 */ /* 0x000fc400078e0247 */
[----:B------:R-:W-:Y:S01]  /*3960*/  IMAD.HI.U32 R3, R0, R73, RZ ;  /* 0x0000004900037227 */ /* 0x000fe200078e00ff */
[----:B------:R-:W-:-:S03]  /*3970*/  ISETP.GT.U32.AND P2, PT, R168, R67, PT ;  /* 0x00000043a800720c */ /* 0x000fc60003f44070 */
[----:B------:R-:W-:Y:S02]  /*3980*/  IMAD.MOV R3, RZ, RZ, -R3 ;  /* 0x000000ffff037224 */ /* 0x000fe400078e0a03 */
[--C-:B------:R-:W-:Y:S02]  /*3990*/  @!P1 IMAD.IADD R68, R68, 0x1, -R168.reuse ;  /* 0x0000000144449824 */ /* 0x100fe400078e0aa8 */
[----:B------:R-:W-:Y:S02]  /*39a0*/  IMAD R71, R168, R3, R73 ;  /* 0x00000003a8477224 */ /* 0x000fe400078e0249 */
[--C-:B------:R-:W-:Y:S01]  /*39b0*/  @!P0 IMAD.IADD R66, R66, 0x1, -R168.reuse ;  /* 0x0000000142428824 */ /* 0x100fe200078e0aa8 */
[C---:B------:R-:W-:Y:S01]  /*39c0*/  ISETP.GT.U32.AND P1, PT, R168.reuse, R68, PT ;  /* 0x00000044a800720c */ /* 0x040fe20003f24070 */
[--C-:B------:R-:W-:Y:S01]  /*39d0*/  @!P3 IMAD.IADD R69, R69, 0x1, -R168.reuse ;  /* 0x000000014545b824 */ /* 0x100fe200078e0aa8 */
[----:B------:R-:W-:Y:S01]  /*39e0*/  ISETP.GT.U32.AND P3, PT, R168, R71, PT ;  /* 0x00000047a800720c */ /* 0x000fe20003f64070 */
[----:B------:R-:W-:Y:S01]  /*39f0*/  VIADD R77, R2, 0x1bb ;  /* 0x000001bb024d7836 */ /* 0x000fe20000000000 */
[C---:B------:R-:W-:Y:S01]  /*3a00*/  ISETP.GT.U32.AND P0, PT, R168.reuse, R66, PT ;  /* 0x00000042a800720c */ /* 0x040fe20003f04070 */
[----:B------:R-:W-:Y:S01]  /*3a10*/  @!P2 IMAD.IADD R67, R67, 0x1, -R168 ;  /* 0x000000014343a824 */ /* 0x000fe200078e0aa8 */
[----:B------:R-:W-:Y:S01]  /*3a20*/  ISETP.GT.U32.AND P2, PT, R168, R70, PT ;  /* 0x00000046a800720c */ /* 0x000fe20003f44070 */
[----:B------:R-:W-:Y:S01]  /*3a30*/  VIADD R3, R2, 0x1ba ;  /* 0x000001ba02037836 */ /* 0x000fe20000000000 */
[----:B------:R-:W-:Y:S01]  /*3a40*/  IABS R75, R77 ;  /* 0x0000004d004b7213 */ /* 0x000fe20000000000 */
[----:B------:R-:W-:Y:S01]  /*3a50*/  @!P5 IMAD.MOV R67, RZ, RZ, -R67 ;  /* 0x000000ffff43d224 */ /* 0x000fe200078e0a43 */
[----:B------:R-:W-:Y:S01]  /*3a60*/  ISETP.GE.AND P5, PT, R76, RZ, PT ;  /* 0x000000ff4c00720c */ /* 0x000fe20003fa6270 */
[----:B------:R-:W-:Y:S01]  /*3a70*/  VIADD R76, R2, 0x1b8 ;  /* 0x000001b8024c7836 */ /* 0x000fe20000000000 */
[----:B------:R-:W-:Y:S01]  /*3a80*/  IABS R73, R3 ;  /* 0x0000000300497213 */ /* 0x000fe20000000000 */
[----:B------:R-:W-:-:S04]  /*3a90*/  IMAD.HI.U32 R22, R0, R75, RZ ;  /* 0x0000004b00167227 */ /* 0x000fc800078e00ff */
[--C-:B------:R-:W-:Y:S01]  /*3aa0*/  @!P1 IMAD.IADD R68, R68, 0x1, -R168.reuse ;  /* 0x0000000144449824 */ /* 0x100fe200078e0aa8 */
[----:B------:R-:W-:Y:S01]  /*3ab0*/  ISETP.GE.AND P1, PT, R77, RZ, PT ;  /* 0x000000ff4d00720c */ /* 0x000fe20003f26270 */
[--C-:B------:R-:W-:Y:S01]  /*3ac0*/  @!P3 IMAD.IADD R71, R71, 0x1, -R168.reuse ;  /* 0x000000014747b824 */ /* 0x100fe200078e0aa8 */
[----:B------:R-:W-:Y:S01]  /*3ad0*/  IABS R77, R76 ;  /* 0x0000004c004d7213 */ /* 0x000fe20000000000 */
[----:B------:R-:W-:Y:S01]  /*3ae0*/  @!P0 IMAD.IADD R66, R66, 0x1, -R168 ;  /* 0x0000000142428824 */ /* 0x000fe200078e0aa8 */
[----:B------:R-:W-:Y:S01]  /*3af0*/  ISETP.GE.AND P0, PT, R72, RZ, PT ;  /* 0x000000ff4800720c */ /* 0x000fe20003f06270 */
[----:B------:R-:W-:Y:S01]  /*3b00*/  IMAD.MOV R22, RZ, RZ, -R22 ;  /* 0x000000ffff167224 */ /* 0x000fe200078e0a16 */
[----:B------:R-:W-:Y:S01]  /*3b10*/  ISETP.GT.U32.AND P3, PT, R168, R71, PT ;  /* 0x00000047a800720c */ /* 0x000fe20003f64070 */
[----:B------:R-:W-:Y:S02]  /*3b20*/  @!P2 IMAD.IADD R70, R70, 0x1, -R168 ;  /* 0x000000014646a824 */ /* 0x000fe400078e0aa8 */
[----:B------:R-:W-:Y:S01]  /*3b30*/  @!P4 IMAD.MOV R68, RZ, RZ, -R68 ;  /* 0x000000ffff44c224 */ /* 0x000fe200078e0a44 */
[----:B------:R-:W-:Y:S01]  /*3b40*/  ISETP.GE.AND P4, PT, R3, RZ, PT ;  /* 0x000000ff0300720c */ /* 0x000fe20003f86270 */
[----:B------:R-:W-:Y:S01]  /*3b50*/  IMAD.HI.U32 R3, R0, R73, RZ ;  /* 0x0000004900037227 */ /* 0x000fe200078e00ff */
[----:B------:R-:W-:-:S03]  /*3b60*/  ISETP.GT.U32.AND P2, PT, R168, R70, PT ;  /* 0x00000046a800720c */ /* 0x000fc60003f44070 */
[----:B------:R-:W-:Y:S02]  /*3b70*/  IMAD R72, R168, R22, R75 ;  /* 0x00000016a8487224 */ /* 0x000fe400078e024b */
[----:B------:R-:W-:Y:S02]  /*3b80*/  VIADD R22, R2, 0x1b9 ;  /* 0x000001b902167836 */ /* 0x000fe40000000000 */
[----:B------:R-:W-:Y:S02]  /*3b90*/  IMAD.MOV R3, RZ, RZ, -R3 ;  /* 0x000000ffff037224 */ /* 0x000fe400078e0a03 */
[----:B------:R-:W-:Y:S01]  /*3ba0*/  @!P6 IMAD.MOV R66, RZ, RZ, -R66 ;  /* 0x000000ffff42e224 */ /* 0x000fe200078e0a42 */
[----:B------:R-:W-:Y:S01]  /*3bb0*/  IABS R75, R22 ;  /* 0x00000016004b7213 */ /* 0x000fe20000000000 */
[----:B------:R-:W-:Y:S01]  /*3bc0*/  IMAD R73, R168, R3, R73 ;  /* 0x00000003a8497224 */ /* 0x000fe200078e0249 */
[----:B------:R-:W-:Y:S01]  /*3bd0*/  ISETP.GE.AND P6, PT, R74, RZ, PT ;  /* 0x000000ff4a00720c */ /* 0x000fe20003fc6270 */
[----:B------:R-:W-:Y:S01]  /*3be0*/  @!P0 IMAD.MOV R69, RZ, RZ, -R69 ;  /* 0x000000ffff458224 */ /* 0x000fe200078e0a45 */
[----:B------:R-:W-:Y:S01]  /*3bf0*/  ISETP.GE.AND P0, PT, R22, RZ, PT ;  /* 0x000000ff1600720c */ /* 0x000fe20003f06270 */
[----:B------:R-:W-:-:S04]  /*3c00*/  IMAD.HI.U32 R22, R0, R75, RZ ;  /* 0x0000004b00167227 */ /* 0x000fc800078e00ff */
[--C-:B------:R-:W-:Y:S01]  /*3c10*/  @!P3 IMAD.IADD R71, R71, 0x1, -R168.reuse ;  /* 0x000000014747b824 */ /* 0x100fe200078e0aa8 */
[----:B------:R-:W-:Y:S01]  /*3c20*/  ISETP.GT.U32.AND P3, PT, R168, R73, PT ;  /* 0x00000049a800720c */ /* 0x000fe20003f64070 */
[----:B------:R-:W-:Y:S01]  /*3c30*/  @!P2 IMAD.IADD R70, R70, 0x1, -R168 ;  /* 0x000000014646a824 */ /* 0x000fe200078e0aa8 */
[C---:B------:R-:W-:Y:S01]  /*3c40*/  ISETP.GT.U32.AND P2, PT, R168.reuse, R72, PT ;  /* 0x00000048a800720c */ /* 0x040fe20003f44070 */
[----:B------:R-:W-:Y:S02]  /*3c50*/  IMAD.MOV R22, RZ, RZ, -R22 ;  /* 0x000000ffff167224 */ /* 0x000fe400078e0a16 */
[----:B------:R-:W-:Y:S02]  /*3c60*/  @!P6 IMAD.MOV R70, RZ, RZ, -R70 ;  /* 0x000000ffff46e224 */ /* 0x000fe400078e0a46 */
[----:B------:R-:W-:Y:S02]  /*3c70*/  IMAD R74, R168, R22, R75 ;  /* 0x00000016a84a7224 */ /* 0x000fe400078e024b */
[----:B------:R-:W-:-:S03]  /*3c80*/  IMAD.HI.U32 R3, R0, R77, RZ ;  /* 0x0000004d00037227 */ /* 0x000fc600078e00ff */
[----:B------:R-:W-:Y:S01]  /*3c90*/  ISETP.GT.U32.AND P6, PT, R168, R74, PT ;  /* 0x0000004aa800720c */ /* 0x000fe20003fc4070 */
[--C-:B------:R-:W-:Y:S02]  /*3ca0*/  @!P3 IMAD.IADD R73, R73, 0x1, -R168.reuse ;  /* 0x000000014949b824 */ /* 0x100fe400078e0aa8 */
[----:B------:R-:W-:Y:S02]  /*3cb0*/  @!P2 IMAD.IADD R72, R72, 0x1, -R168 ;  /* 0x000000014848a824 */ /* 0x000fe400078e0aa8 */
[----:B------:R-:W-:Y:S01]  /*3cc0*/  VIADD R78, R2, 0x1b7 ;  /* 0x000001b7024e7836 */ /* 0x000fe20000000000 */
[C---:B------:R-:W-:Y:S01]  /*3cd0*/  ISETP.GT.U32.AND P3, PT, R168.reuse, R73, PT ;  /* 0x00000049a800720c */ /* 0x040fe20003f64070 */
[----:B------:R-:W-:Y:S01]  /*3ce0*/  IMAD.MOV R3, RZ, RZ, -R3 ;  /* 0x000000ffff037224 */ /* 0x000fe200078e0a03 */
[----:B------:R-:W-:Y:S01]  /*3cf0*/  ISETP.GT.U32.AND P2, PT, R168, R72, PT ;  /* 0x00000048a800720c */ /* 0x000fe20003f44070 */
[----:B------:R-:W-:Y:S01]  /*3d00*/  VIADD R82, R2, 0x1b6 ;  /* 0x000001b602527836 */ /* 0x000fe20000000000 */
[----:B------:R-:W-:Y:S01]  /*3d10*/  IABS R79, R78 ;  /* 0x0000004e004f7213 */ /* 0x000fe20000000000 */
[----:B------:R-:W-:-:S02]  /*3d20*/  IMAD R75, R168, R3, R77 ;  /* 0x00000003a84b7224 */ /* 0x000fc400078e024d */
[----:B------:R-:W-:Y:S01]  /*3d30*/  @!P6 IMAD.IADD R74, R74, 0x1, -R168 ;  /* 0x000000014a4ae824 */ /* 0x000fe200078e0aa8 */
[----:B------:R-:W-:Y:S01]  /*3d40*/  IABS R77, R82 ;  /* 0x00000052004d7213 */ /* 0x000fe20000000000 */
[----:B------:R-:W-:-:S03]  /*3d50*/  IMAD.HI.U32 R22, R0, R79, RZ ;  /* 0x0000004f00167227 */ /* 0x000fc600078e00ff */
[C---:B------:R-:W-:Y:S01]  /*3d60*/  ISETP.GT.U32.AND P6, PT, R168.reuse, R74, PT ;  /* 0x0000004aa800720c */ /* 0x040fe20003fc4070 */
[----:B------:R-:W-:Y:S01]  /*3d70*/  @!P3 IMAD.IADD R73, R73, 0x1, -R168 ;  /* 0x000000014949b824 */ /* 0x000fe200078e0aa8 */
[----:B------:R-:W-:Y:S01]  /*3d80*/  ISETP.GT.U32.AND P3, PT, R168, R75, PT ;  /* 0x0000004ba800720c */ /* 0x000fe20003f64070 */
[----:B------:R-:W-:-:S04]  /*3d90*/  IMAD.HI.U32 R3, R0, R77, RZ ;  /* 0x0000004d00037227 */ /* 0x000fc800078e00ff */
[----:B------:R-:W-:Y:S02]  /*3da0*/  IMAD.MOV R22, RZ, RZ, -R22 ;  /* 0x000000ffff167224 */ /* 0x000fe400078e0a16 */
[----:B------:R-:W-:Y:S01]  /*3db0*/  @!P2 IMAD.IADD R72, R72, 0x1, -R168 ;  /* 0x000000014848a824 */ /* 0x000fe200078e0aa8 */
[----:B------:R-:W-:Y:S01]  /*3dc0*/  ISETP.GE.AND P2, PT, R78, RZ, PT ;  /* 0x000000ff4e00720c */ /* 0x000fe20003f46270 */
[----:B------:R-:W-:Y:S02]  /*3dd0*/  VIADD R84, R2, 0x1b5 ;  /* 0x000001b502547836 */ /* 0x000fe40000000000 */
[----:B------:R-:W-:Y:S01]  /*3de0*/  @!P5 IMAD.MOV R71, RZ, RZ, -R71 ;  /* 0x000000ffff47d224 */ /* 0x000fe200078e0a47 */
[----:B------:R-:W-:Y:S01]  /*3df0*/  ISETP.GE.AND P5, PT, R76, RZ, PT ;  /* 0x000000ff4c00720c */ /* 0x000fe20003fa6270 */
[----:B------:R-:W-:Y:S01]  /*3e00*/  VIADD R86, R2, 0x1b4 ;  /* 0x000001b402567836 */ /* 0x000fe20000000000 */
[----:B------:R-:W-:Y:S01]  /*3e10*/  IABS R81, R84 ;  /* 0x0000005400517213 */ /* 0x000fe20000000000 */
[----:B------:R-:W-:-:S02]  /*3e20*/  IMAD.MOV R78, RZ, RZ, -R3 ;  /* 0x000000ffff4e7224 */ /* 0x000fc400078e0a03 */
[----:B------:R-:W-:Y:S01]  /*3e30*/  IMAD R76, R168, R22, R79 ;  /* 0x00000016a84c7224 */ /* 0x000fe200078e024f */
[----:B------:R-:W-:Y:S01]  /*3e40*/  IABS R83, R86 ;  /* 0x0000005600537213 */ /* 0x000fe20000000000 */
[----:B------:R-:W-:Y:S02]  /*3e50*/  VIADD R88, R2, 0x1b3 ;  /* 0x000001b302587836 */ /* 0x000fe40000000000 */
[----:B------:R-:W-:Y:S02]  /*3e60*/  IMAD R77, R168, R78, R77 ;  /* 0x0000004ea84d7224 */ /* 0x000fe400078e024d */
[----:B------:R-:W-:Y:S01]  /*3e70*/  @!P6 IMAD.IADD R74, R74, 0x1, -R168 ;  /* 0x000000014a4ae824 */ /* 0x000fe200078e0aa8 */
[----:B------:R-:W-:Y:S01]  /*3e80*/  ISETP.GT.U32.AND P6, PT, R168, R76, PT ;  /* 0x0000004ca800720c */ /* 0x000fe20003fc4070 */
[----:B------:R-:W-:Y:S01]  /*3e90*/  IMAD.HI.U32 R3, R0, R81, RZ ;  /* 0x0000005100037227 */ /* 0x000fe200078e00ff */
[----:B------:R-:W-:-:S03]  /*3ea0*/  IABS R85, R88 ;  /* 0x0000005800557213 */ /* 0x000fc60000000000 */
[----:B------:R-:W-:Y:S01]  /*3eb0*/  @!P3 IMAD.IADD R75, R75, 0x1, -R168 ;  /* 0x000000014b4bb824 */ /* 0x000fe200078e0aa8 */
[----:B------:R-:W-:Y:S01]  /*3ec0*/  ISETP.GT.U32.AND P3, PT, R168, R77, PT ;  /* 0x0000004da800720c */ /* 0x000fe20003f64070 */
[----:B------:R-:W-:-:S04]  /*3ed0*/  IMAD.HI.U32 R22, R0, R83, RZ ;  /* 0x0000005300167227 */ /* 0x000fc800078e00ff */
[----:B------:R-:W-:Y:S02]  /*3ee0*/  IMAD.MOV R78, RZ, RZ, -R3 ;  /* 0x000000ffff4e7224 */ /* 0x000fe400078e0a03 */
[----:B------:R-:W-:-:S04]  /*3ef0*/  IMAD.HI.U32 R79, R0, R85, RZ ;  /* 0x00000055004f7227 */ /* 0x000fc800078e00ff */
[----:B------:R-:W-:Y:S02]  /*3f00*/  IMAD.MOV R22, RZ, RZ, -R22 ;  /* 0x000000ffff167224 */ /* 0x000fe400078e0a16 */
[C---:B------:R-:W-:Y:S02]  /*3f10*/  IMAD R78, R168.reuse, R78, R81 ;  /* 0x0000004ea84e7224 */ /* 0x040fe400078e0251 */
[----:B------:R-:W-:Y:S02]  /*3f20*/  IMAD.MOV R80, RZ, RZ, -R79 ;  /* 0x000000ffff507224 */ /* 0x000fe400078e0a4f */
[----:B------:R-:W-:Y:S02]  /*3f30*/  IMAD R79, R168, R22, R83 ;  /* 0x00000016a84f7224 */ /* 0x000fe400078e0253 */
[----:B------:R-:W-:Y:S01]  /*3f40*/  @!P6 IMAD.IADD R76, R76, 0x1, -R168 ;  /* 0x000000014c4ce824 */ /* 0x000fe200078e0aa8 */
[----:B------:R-:W-:Y:S01]  /*3f50*/  ISETP.GT.U32.AND P6, PT, R168, R78, PT ;  /* 0x0000004ea800720c */ /* 0x000fe20003fc4070 */
[----:B------:R-:W-:-:S02]  /*3f60*/  VIADD R89, R2, 0x1b2 ;  /* 0x000001b202597836 */ /* 0x000fc40000000000 */
[----:B------:R-:W-:Y:S01]  /*3f70*/  @!P3 IMAD.IADD R77, R77, 0x1, -R168 ;  /* 0x000000014d4db824 */ /* 0x000fe200078e0aa8 */
[C---:B------:R-:W-:Y:S01]  /*3f80*/  ISETP.GT.U32.AND P3, PT, R168.reuse, R75, PT ;  /* 0x0000004ba800720c */ /* 0x040fe20003f64070 */
[----:B------:R-:W-:Y:S01]  /*3f90*/  @!P0 IMAD.MOV R74, RZ, RZ, -R74 ;  /* 0x000000ffff4a8224 */ /* 0x000fe200078e0a4a */
[----:B------:R-:W-:Y:S01]  /*3fa0*/  ISETP.GT.U32.AND P0, PT, R168, R79, PT ;  /* 0x0000004fa800720c */ /* 0x000fe20003f04070 */
[----:B------:R-:W-:Y:S01]  /*3fb0*/  @!P1 IMAD.MOV R72, RZ, RZ, -R72 ;  /* 0x000000ffff489224 */ /* 0x000fe200078e0a48 */
[----:B------:R-:W-:Y:S01]  /*3fc0*/  IABS R87, R89 ;  /* 0x0000005900577213 */ /* 0x000fe20000000000 */
[----:B------:R-:W-:Y:S01]  /*3fd0*/  VIADD R90, R2, 0x1b1 ;  /* 0x000001b1025a7836 */ /* 0x000fe20000000000 */
[----:B------:R-:W-:Y:S01]  /*3fe0*/  ISETP.GT.U32.AND P1, PT, R168, R76, PT ;  /* 0x0000004ca800720c */ /* 0x000fe20003f24070 */
[----:B------:R-:W-:Y:S02]  /*3ff0*/  VIADD R91, R2, 0x1b0 ;  /* 0x000001b0025b7836 */ /* 0x000fe40000000000 */
[----:B------:R-:W-:Y:S01]  /*4000*/  IMAD.HI.U32 R3, R0, R87, RZ ;  /* 0x0000005700037227 */ /* 0x000fe200078e00ff */
[----:B------:R-:W-:-:S03]  /*4010*/  IABS R83, R90 ;  /* 0x0000005a00537213 */ /* 0x000fc60000000000 */
[--C-:B------:R-:W-:Y:S01]  /*4020*/  @!P6 IMAD.IADD R78, R78, 0x1, -R168.reuse ;  /* 0x000000014e4ee824 */ /* 0x100fe200078e0aa8 */
[C---:B------:R-:W-:Y:S01]  /*4030*/  ISETP.GT.U32.AND P6, PT, R168.reuse, R77, PT ;  /* 0x0000004da800720c */ /* 0x040fe20003fc4070 */
[----:B------:R-:W-:Y:S02]  /*4040*/  IMAD.MOV R3, RZ, RZ, -R3 ;  /* 0x000000ffff037224 */ /* 0x000fe400078e0a03 */
[C---:B------:R-:W-:Y:S01]  /*4050*/  IMAD R80, R168.reuse, R80, R85 ;  /* 0x00000050a8507224 */ /* 0x040fe200078e0255 */
[----:B------:R-:W-:Y:S01]  /*4060*/  IABS R85, R91 ;  /* 0x0000005b00557213 */ /* 0x000fe20000000000 */
[--C-:B------:R-:W-:Y:S02]  /*4070*/  @!P3 IMAD.IADD R75, R75, 0x1, -R168.reuse ;  /* 0x000000014b4bb824 */ /* 0x100fe400078e0aa8 */
[----:B------:R-:W-:Y:S01]  /*4080*/  @!P0 IMAD.IADD R79, R79, 0x1, -R168 ;  /* 0x000000014f4f8824 */ /* 0x000fe200078e0aa8 */
[C---:B------:R-:W-:Y:S01]  /*4090*/  ISETP.GT.U32.AND P3, PT, R168.reuse, R80, PT ;  /* 0x00000050a800720c */ /* 0x040fe20003f64070 */
[----:B------:R-:W-:Y:S01]  /*40a0*/  IMAD R81, R168, R3, R87 ;  /* 0x00000003a8517224 */ /* 0x000fe200078e0257 */
[----:B------:R-:W-:Y:S01]  /*40b0*/  ISETP.GE.AND P0, PT, R86, RZ, PT ;  /* 0x000000ff5600720c */ /* 0x000fe20003f06270 */
[----:B------:R-:W-:Y:S01]  /*40c0*/  @!P5 IMAD.MOV R75, RZ, RZ, -R75 ;  /* 0x000000ffff4bd224 */ /* 0x000fe200078e0a4b */
[----:B------:R-:W-:Y:S01]  /*40d0*/  ISETP.GT.U32.AND P5, PT, R168, R79, PT ;  /* 0x0000004fa800720c */ /* 0x000fe20003fa4070 */
[----:B------:R-:W-:-:S04]  /*40e0*/  IMAD.HI.U32 R3, R0, R83, RZ ;  /* 0x0000005300037227 */ /* 0x000fc800078e00ff */
[----:B------:R-:W-:Y:S01]  /*40f0*/  @!P4 IMAD.MOV R73, RZ, RZ, -R73 ;  /* 0x000000ffff49c224 */ /* 0x000fe200078e0a49 */
[----:B------:R-:W-:Y:S01]  /*4100*/  ISETP.GT.U32.AND P4, PT, R168, R78, PT ;  /* 0x0000004ea800720c */ /* 0x000fe20003f84070 */
[----:B------:R-:W-:-:S04]  /*4110*/  IMAD.HI.U32 R22, R0, R85, RZ ;  /* 0x0000005500167227 */ /* 0x000fc800078e00ff */
[----:B------:R-:W-:Y:S01]  /*4120*/  @!P1 IMAD.IADD R76, R76, 0x1, -R168 ;  /* 0x000000014c4c9824 */ /* 0x000fe200078e0aa8 */
[----:B------:R-:W-:Y:S01]  /*4130*/  ISETP.GE.AND P1, PT, R82, RZ, PT ;  /* 0x000000ff5200720c */ /* 0x000fe20003f26270 */
[----:B------:R-:W-:Y:S02]  /*4140*/  IMAD.MOV R3, RZ, RZ, -R3 ;  /* 0x000000ffff037224 */ /* 0x000fe400078e0a03 */
[----:B------:R-:W-:Y:S02]  /*4150*/  IMAD.MOV R22, RZ, RZ, -R22 ;  /* 0x000000ffff167224 */ /* 0x000fe400078e0a16 */
[----:B------:R-:W-:Y:S01]  /*4160*/  @!P6 IMAD.IADD R77, R77, 0x1, -R168 ;  /* 0x000000014d4de824 */ /* 0x000fe200078e0aa8 */
[C---:B------:R-:W-:Y:S01]  /*4170*/  ISETP.GT.U32.AND P6, PT, R168.reuse, R81, PT ;  /* 0x00000051a800720c */ /* 0x040fe20003fc4070 */
[C---:B------:R-:W-:Y:S02]  /*4180*/  IMAD R82, R168.reuse, R3, R83 ;  /* 0x00000003a8527224 */ /* 0x040fe400078e0253 */
[----:B------:R-:W-:-:S02]  /*4190*/  IMAD R83, R168, R22, R85 ;  /* 0x00000016a8537224 */ /* 0x000fc400078e0255 */
[--C-:B------:R-:W-:Y:S02]  /*41a0*/  @!P5 IMAD.IADD R79, R79, 0x1, -R168.reuse ;  /* 0x000000014f4fd824 */ /* 0x100fe400078e0aa8 */
[--C-:B------:R-:W-:Y:S01]  /*41b0*/  @!P4 IMAD.IADD R78, R78, 0x1, -R168.reuse ;  /* 0x000000014e4ec824 */ /* 0x100fe200078e0aa8 */
[----:B------:R-:W-:Y:S01]  /*41c0*/  ISETP.GT.U32.AND P5, PT, R168, R83, PT ;  /* 0x00000053a800720c */ /* 0x000fe20003fa4070 */
[----:B------:R-:W-:Y:S01]  /*41d0*/  @!P3 IMAD.IADD R80, R80, 0x1, -R168 ;  /* 0x000000015050b824 */ /* 0x000fe200078e0aa8 */
[----:B------:R-:W-:Y:S01]  /*41e0*/  ISETP.GE.AND P4, PT, R84, RZ, PT ;  /* 0x000000ff5400720c */ /* 0x000fe20003f86270 */
[----:B------:R-:W-:Y:S01]  /*41f0*/  @!P1 IMAD.MOV R77, RZ, RZ, -R77 ;  /* 0x000000ffff4d9224 */ /* 0x000fe200078e0a4d */
[C---:B------:R-:W-:Y:S01]  /*4200*/  ISETP.GT.U32.AND P1, PT, R168.reuse, R82, PT ;  /* 0x00000052a800720c */ /* 0x040fe20003f24070 */
[----:B------:R-:W-:Y:S01]  /*4210*/  @!P2 IMAD.MOV R76, RZ, RZ, -R76 ;  /* 0x000000ffff4ca224 */ /* 0x000fe200078e0a4c */
[----:B------:R-:W-:Y:S01]  /*4220*/  ISETP.GT.U32.AND P2, PT, R168, R80, PT ;  /* 0x00000050a800720c */ /* 0x000fe20003f44070 */
[----:B------:R-:W-:Y:S01]  /*4230*/  VIADD R22, R2, 0x1af ;  /* 0x000001af02167836 */ /* 0x000fe20000000000 */
[----:B------:R-:W-:Y:S01]  /*4240*/  ISETP.GE.AND P3, PT, R88, RZ, PT ;  /* 0x000000ff5800720c */ /* 0x000fe20003f66270 */
[----:B------:R-:W-:-:S02]  /*4250*/  @!P6 IMAD.IADD R81, R81, 0x1, -R168 ;  /* 0x000000015151e824 */ /* 0x000fc400078e0aa8 */
[----:B------:R-:W-:Y:S01]  /*4260*/  VIADD R84, R2, 0x1ae ;  /* 0x000001ae02547836 */ /* 0x000fe20000000000 */
[----:B------:R-:W-:Y:S01]  /*4270*/  IABS R85, R22 ;  /* 0x0000001600557213 */ /* 0x000fe20000000000 */
[----:B------:R-:W-:Y:S01]  /*4280*/  @!P5 IMAD.IADD R83, R83, 0x1, -R168 ;  /* 0x000000015353d824 */ /* 0x000fe200078e0aa8 */
[----:B------:R-:W-:Y:S01]  /*4290*/  ISETP.GT.U32.AND P6, PT, R168, R81, PT ;  /* 0x00000051a800720c */ /* 0x000fe20003fc4070 */
[----:B------:R-:W-:Y:S01]  /*42a0*/  @!P4 IMAD.MOV R78, RZ, RZ, -R78 ;  /* 0x000000ffff4ec224 */ /* 0x000fe200078e0a4e */
[----:B------:R-:W-:Y:S01]  /*42b0*/  IABS R87, R84 ;  /* 0x0000005400577213 */ /* 0x000fe20000000000 */
[----:B------:R-:W-:Y:S01]  /*42c0*/  IMAD.HI.U32 R3, R0, R85, RZ ;  /* 0x0000005500037227 */ /* 0x000fe200078e00ff */
[----:B------:R-:W-:Y:S02]  /*42d0*/  ISETP.GE.AND P4, PT, R89, RZ, PT ;  /* 0x000000ff5900720c */ /* 0x000fe40003f86270 */
[----:B------:R-:W-:Y:S01]  /*42e0*/  ISETP.GT.U32.AND P5, PT, R168, R83, PT ;  /* 0x00000053a800720c */ /* 0x000fe20003fa4070 */
[--C-:B------:R-:W-:Y:S01]  /*42f0*/  @!P1 IMAD.IADD R82, R82, 0x1, -R168.reuse ;  /* 0x0000000152529824 */ /* 0x100fe200078e0aa8 */
[----:B------:R-:W-:Y:S01]  /*4300*/  ISETP.GE.AND P1, PT, R22, RZ, PT ;  /* 0x000000ff1600720c */ /* 0x000fe20003f26270 */
[----:B------:R-:W-:Y:S01]  /*4310*/  @!P2 IMAD.IADD R80, R80, 0x1, -R168 ;  /* 0x000000015050a824 */ /* 0x000fe200078e0aa8 */
[----:B------:R-:W-:Y:S01]  /*4320*/  ISETP.GE.AND P2, PT, R90, RZ, PT ;  /* 0x000000ff5a00720c */ /* 0x000fe20003f46270 */
[----:B------:R-:W-:-:S04]  /*4330*/  IMAD.HI.U32 R22, R0, R87, RZ ;  /* 0x0000005700167227 */ /* 0x000fc800078e00ff */
[----:B------:R-:W-:Y:S02]  /*4340*/  IMAD.MOV R3, RZ, RZ, -R3 ;  /* 0x000000ffff037224 */ /* 0x000fe400078e0a03 */
[----:B------:R-:W-:Y:S02]  /*4350*/  IMAD.MOV R22, RZ, RZ, -R22 ;  /* 0x000000ffff167224 */ /* 0x000fe400078e0a16 */
[----:B------:R-:W-:Y:S01]  /*4360*/  @!P3 IMAD.MOV R80, RZ, RZ, -R80 ;  /* 0x000000ffff50b224 */ /* 0x000fe200078e0a50 */
[----:B------:R-:W-:Y:S01]  /*4370*/  ISETP.GE.AND P3, PT, R84, RZ, PT ;  /* 0x000000ff5400720c */ /* 0x000fe20003f66270 */
[----:B------:R-:W-:Y:S01]  /*4380*/  @!P6 IMAD.IADD R81, R81, 0x1, -R168 ;  /* 0x000000015151e824 */ /* 0x000fe200078e0aa8 */
[----:B------:R-:W-:Y:S01]  /*4390*/  ISETP.GE.AND P6, PT, R91, RZ, PT ;  /* 0x000000ff5b00720c */ /* 0x000fe20003fc6270 */
[C---:B------:R-:W-:Y:S02]  /*43a0*/  IMAD R84, R168.reuse, R3, R85 ;  /* 0x00000003a8547224 */ /* 0x040fe400078e0255 */
[----:B------:R-:W-:-:S02]  /*43b0*/  IMAD R85, R168, R22, R87 ;  /* 0x00000016a8557224 */ /* 0x000fc400078e0257 */
[----:B------:R-:W-:Y:S01]  /*43c0*/  @!P4 IMAD.MOV R81, RZ, RZ, -R81 ;  /* 0x000000ffff51c224 */ /* 0x000fe200078e0a51 */
[C---:B------:R-:W-:Y:S01]  /*43d0*/  ISETP.GT.U32.AND P4, PT, R168.reuse, R84, PT ;  /* 0x00000054a800720c */ /* 0x040fe20003f84070 */
[----:B------:R-:W-:Y:S01]  /*43e0*/  @!P0 IMAD.MOV R79, RZ, RZ, -R79 ;  /* 0x000000ffff4f8224 */ /* 0x000fe200078e0a4f */
[C---:B------:R-:W-:Y:S01]  /*43f0*/  ISETP.GT.U32.AND P0, PT, R168.reuse, R82, PT ;  /* 0x00000052a800720c */ /* 0x040fe20003f04070 */
[--C-:B------:R-:W-:Y:S01]  /*4400*/  @!P5 IMAD.IADD R83, R83, 0x1, -R168.reuse ;  /* 0x000000015353d824 */ /* 0x100fe200078e0aa8 */
[----:B------:R-:W-:Y:S01]  /*4410*/  ISETP.GT.U32.AND P5, PT, R168, R85, PT ;  /* 0x00000055a800720c */ /* 0x000fe20003fa4070 */
[C---:B------:R-:W-:Y:S02]  /*4420*/  VIADD R22, R2.reuse, 0x1ac ;  /* 0x000001ac02167836 */ /* 0x040fe40000000000 */
[C---:B------:R-:W-:Y:S02]  /*4430*/  VIADD R3, R2.reuse, 0x1ad ;  /* 0x000001ad02037836 */ /* 0x040fe40000000000 */
[----:B------:R-:W-:Y:S01]  /*4440*/  VIADD R86, R2, 0x1ab ;  /* 0x000001ab02567836 */ /* 0x000fe20000000000 */
[----:B------:R-:W-:Y:S01]  /*4450*/  IABS R91, R22 ;  /* 0x00000016005b7213 */ /* 0x000fe20000000000 */
[----:B------:R-:W-:Y:S01]  /*4460*/  @!P6 IMAD.MOV R83, RZ, RZ, -R83 ;  /* 0x000000ffff53e224 */ /* 0x000fe200078e0a53 */
[----:B------:R-:W-:Y:S01]  /*4470*/  IABS R89, R3 ;  /* 0x0000000300597213 */ /* 0x000fe20000000000 */
[--C-:B------:R-:W-:Y:S01]  /*4480*/  @!P4 IMAD.IADD R84, R84, 0x1, -R168.reuse ;  /* 0x000000015454c824 */ /* 0x100fe200078e0aa8 */
[----:B------:R-:W-:Y:S01]  /*4490*/  IABS R93, R86 ;  /* 0x00000056005d7213 */ /* 0x000fe20000000000 */
[--C-:B------:R-:W-:Y:S01]  /*44a0*/  @!P0 IMAD.IADD R82, R82, 0x1, -R168.reuse ;  /* 0x0000000152528824 */ /* 0x100fe200078e0aa8 */
[----:B------:R-:W-:Y:S01]  /*44b0*/  ISETP.GE.AND P0, PT, R3, RZ, PT ;  /* 0x000000ff0300720c */ /* 0x000fe20003f06270 */
[----:B------:R-:W-:Y:S01]  /*44c0*/  @!P5 IMAD.IADD R85, R85, 0x1, -R168 ;  /* 0x000000015555d824 */ /* 0x000fe200078e0aa8 */
[----:B------:R-:W-:Y:S01]  /*44d0*/  ISETP.GT.U32.AND P4, PT, R168, R84, PT ;  /* 0x00000054a800720c */ /* 0x000fe20003f84070 */
[----:B------:R-:W-:Y:S01]  /*44e0*/  @!P2 IMAD.MOV R82, RZ, RZ, -R82 ;  /* 0x000000ffff52a224 */ /* 0x000fe200078e0a52 */
[----:B------:R-:W-:Y:S01]  /*44f0*/  ISETP.GE.AND P2, PT, R22, RZ, PT ;  /* 0x000000ff1600720c */ /* 0x000fe20003f46270 */
[----:B------:R-:W-:Y:S01]  /*4500*/  IMAD.HI.U32 R22, R0, R91, RZ ;  /* 0x0000005b00167227 */ /* 0x000fe200078e00ff */
[----:B------:R-:W-:-:S02]  /*4510*/  ISETP.GT.U32.AND P5, PT, R168, R85, PT ;  /* 0x00000055a800720c */ /* 0x000fc40003fa4070 */
[----:B------:R-:W-:Y:S01]  /*4520*/  ISETP.GE.AND P6, PT, R86, RZ, PT ;  /* 0x000000ff5600720c */ /* 0x000fe20003fc6270 */
[----:B------:R-:W-:-:S04]  /*4530*/  IMAD.HI.U32 R3, R0, R89, RZ ;  /* 0x0000005900037227 */ /* 0x000fc800078e00ff */
[----:B------:R-:W-:-:S04]  /*4540*/  IMAD.HI.U32 R87, R0, R93, RZ ;  /* 0x0000005d00577227 */ /* 0x000fc800078e00ff */
[----:B------:R-:W-:Y:S02]  /*4550*/  IMAD.MOV R22, RZ, RZ, -R22 ;  /* 0x000000ffff167224 */ /* 0x000fe400078e0a16 */
[----:B------:R-:W-:Y:S02]  /*4560*/  IMAD.MOV R3, RZ, RZ, -R3 ;  /* 0x000000ffff037224 */ /* 0x000fe400078e0a03 */
[----:B------:R-:W-:Y:S02]  /*4570*/  IMAD.MOV R88, RZ, RZ, -R87 ;  /* 0x000000ffff587224 */ /* 0x000fe400078e0a57 */
[C---:B------:R-:W-:Y:S02]  /*4580*/  IMAD R87, R168.reuse, R22, R91 ;  /* 0x00000016a8577224 */ /* 0x040fe400078e025b */
[----:B------:R-:W-:Y:S02]  /*4590*/  IMAD R86, R168, R3, R89 ;  /* 0x00000003a8567224 */ /* 0x000fe400078e0259 */
[----:B------:R-:W-:-:S02]  /*45a0*/  @!P4 IMAD.IADD R84, R84, 0x1, -R168 ;  /* 0x000000015454c824 */ /* 0x000fc400078e0aa8 */
[C---:B------:R-:W-:Y:S01]  /*45b0*/  IMAD R88, R168.reuse, R88, R93 ;  /* 0x00000058a8587224 */ /* 0x040fe200078e025d */
[C---:B------:R-:W-:Y:S01]  /*45c0*/  ISETP.GT.U32.AND P4, PT, R168.reuse, R86, PT ;  /* 0x00000056a800720c */ /* 0x040fe20003f84070 */
[----:B------:R-:W-:Y:S01]  /*45d0*/  @!P5 IMAD.IADD R85, R85, 0x1, -R168 ;  /* 0x000000015555d824 */ /* 0x000fe200078e0aa8 */
[C---:B------:R-:W-:Y:S01]  /*45e0*/  ISETP.GT.U32.AND P5, PT, R168.reuse, R87, PT ;  /* 0x00000057a800720c */ /* 0x040fe20003fa4070 */
[----:B------:R-:W-:Y:S01]  /*45f0*/  @!P1 IMAD.MOV R84, RZ, RZ, -R84 ;  /* 0x000000ffff549224 */ /* 0x000fe200078e0a54 */
[----:B------:R-:W-:Y:S01]  /*4600*/  ISETP.GT.U32.AND P1, PT, R168, R88, PT ;  /* 0x00000058a800720c */ /* 0x000fe20003f24070 */
[C---:B------:R-:W-:Y:S02]  /*4610*/  VIADD R22, R2.reuse, 0x1aa ;  /* 0x000001aa02167836 */ /* 0x040fe40000000000 */
[C---:B------:R-:W-:Y:S02]  /*4620*/  VIADD R94, R2.reuse, 0x1a8 ;  /* 0x000001a8025e7836 */ /* 0x040fe40000000000 */
[C---:B------:R-:W-:Y:S01]  /*4630*/  VIADD R96, R2.reuse, 0x1a7 ;  /* 0x000001a702607836 */ /* 0x040fe20000000000 */
[----:B------:R-:W-:Y:S01]  /*4640*/  IABS R89, R22 ;  /* 0x0000001600597213 */ /* 0x000fe20000000000 */
[----:B------:R-:W-:Y:S01]  /*4650*/  VIADD R90, R2, 0x1a9 ;  /* 0x000001a9025a7836 */ /* 0x000fe20000000000 */
[----:B------:R-:W-:Y:S01]  /*4660*/  IABS R97, R94 ;  /* 0x0000005e00617213 */ /* 0x000fe20000000000 */
[--C-:B------:R-:W-:Y:S01]  /*4670*/  @!P4 IMAD.IADD R86, R86, 0x1, -R168.reuse ;  /* 0x000000015656c824 */ /* 0x100fe200078e0aa8 */
[----:B------:R-:W-:Y:S01]  /*4680*/  IABS R99, R96 ;  /* 0x0000006000637213 */ /* 0x000fe20000000000 */
[--C-:B------:R-:W-:Y:S01]  /*4690*/  @!P5 IMAD.IADD R87, R87, 0x1, -R168.reuse ;  /* 0x000000015757d824 */ /* 0x100fe200078e0aa8 */
[----:B------:R-:W-:Y:S01]  /*46a0*/  IABS R93, R90 ;  /* 0x0000005a005d7213 */ /* 0x000fe20000000000 */
[----:B------:R-:W-:Y:S01]  /*46b0*/  @!P1 IMAD.IADD R88, R88, 0x1, -R168 ;  /* 0x0000000158589824 */ /* 0x000fe200078e0aa8 */
[----:B------:R-:W-:Y:S01]  /*46c0*/  ISETP.GT.U32.AND P4, PT, R168, R86, PT ;  /* 0x00000056a800720c */ /* 0x000fe20003f84070 */
[----:B------:R-:W-:Y:S01]  /*46d0*/  IMAD.HI.U32 R3, R0, R89, RZ ;  /* 0x0000005900037227 */ /* 0x000fe200078e00ff */
[----:B------:R-:W-:-:S02]  /*46e0*/  ISETP.GT.U32.AND P5, PT, R168, R87, PT ;  /* 0x00000057a800720c */ /* 0x000fc40003fa4070 */
[----:B------:R-:W-:Y:S01]  /*46f0*/  ISETP.GT.U32.AND P1, PT, R168, R88, PT ;  /* 0x00000058a800720c */ /* 0x000fe20003f24070 */
[----:B------:R-:W-:Y:S01]  /*4700*/  @!P3 IMAD.MOV R85, RZ, RZ, -R85 ;  /* 0x000000ffff55b224 */ /* 0x000fe200078e0a55 */
[----:B------:R-:W-:Y:S01]  /*4710*/  ISETP.GE.AND P3, PT, R22, RZ, PT ;  /* 0x000000ff1600720c */ /* 0x000fe20003f66270 */
[----:B------:R-:W-:Y:S02]  /*4720*/  IMAD.MOV R3, RZ, RZ, -R3 ;  /* 0x000000ffff037224 */ /* 0x000fe400078e0a03 */
[----:B------:R-:W-:-:S04]  /*4730*/  IMAD.HI.U32 R22, R0, R97, RZ ;  /* 0x0000006100167227 */ /* 0x000fc800078e00ff */
[----:B------:R-:W-:Y:S02]  /*4740*/  IMAD R89, R168, R3, R89 ;  /* 0x00000003a8597224 */ /* 0x000fe400078e0259 */
[----:B------:R-:W-:-:S04]  /*4750*/  IMAD.HI.U32 R91, R0, R99, RZ ;  /* 0x00000063005b7227 */ /* 0x000fc800078e00ff */
[----:B------:R-:W-:-:S04]  /*4760*/  IMAD.HI.U32 R3, R0, R93, RZ ;  /* 0x0000005d00037227 */ /* 0x000fc800078e00ff */
[----:B------:R-:W-:Y:S02]  /*4770*/  IMAD.MOV R22, RZ, RZ, -R22 ;  /* 0x000000ffff167224 */ /* 0x000fe400078e0a16 */
[----:B------:R-:W-:Y:S02]  /*4780*/  IMAD.MOV R92, RZ, RZ, -R91 ;  /* 0x000000ffff5c7224 */ /* 0x000fe400078e0a5b */
[----:B------:R-:W-:Y:S02]  /*4790*/  IMAD.MOV R3, RZ, RZ, -R3 ;  /* 0x000000ffff037224 */ /* 0x000fe400078e0a03 */
[----:B------:R-:W-:Y:S02]  /*47a0*/  IMAD R91, R168, R22, R97 ;  /* 0x00000016a85b7224 */ /* 0x000fe400078e0261 */
[--C-:B------:R-:W-:Y:S01]  /*47b0*/  @!P5 IMAD.IADD R87, R87, 0x1, -R168.reuse ;  /* 0x000000015757d824 */ /* 0x100fe200078e0aa8 */
[----:B------:R-:W-:Y:S01]  /*47c0*/  ISETP.GE.AND P5, PT, R90, RZ, PT ;  /* 0x000000ff5a00720c */ /* 0x000fe20003fa6270 */
[----:B------:R-:W-:Y:S01]  /*47d0*/  @!P4 IMAD.IADD R86, R86, 0x1, -R168 ;  /* 0x000000015656c824 */ /* 0x000fe200078e0aa8 */
[C---:B------:R-:W-:Y:S01]  /*47e0*/  ISETP.GT.U32.AND P4, PT, R168.reuse, R89, PT ;  /* 0x00000059a800720c */ /* 0x040fe20003f84070 */
[----:B------:R-:W-:-:S02]  /*47f0*/  IMAD R90, R168, R3, R93 ;  /* 0x00000003a85a7224 */ /* 0x000fc400078e025d */
[----:B------:R-:W-:Y:S02]  /*4800*/  IMAD R92, R168, R92, R99 ;  /* 0x0000005ca85c7224 */ /* 0x000fe400078e0263 */
[----:B------:R-:W-:Y:S01]  /*4810*/  @!P1 IMAD.IADD R88, R88, 0x1, -R168 ;  /* 0x0000000158589824 */ /* 0x000fe200078e0aa8 */
[----:B------:R-:W-:Y:S01]  /*4820*/  ISETP.GT.U32.AND P1, PT, R168, R91, PT ;  /* 0x0000005ba800720c */ /* 0x000fe20003f24070 */
[----:B------:R-:W-:Y:S02]  /*4830*/  VIADD R22, R2, 0x1a6 ;  /* 0x000001a602167836 */ /* 0x000fe40000000000 */
[----:B------:R-:W-:Y:S01]  /*4840*/  @!P0 IMAD.MOV R86, RZ, RZ, -R86 ;  /* 0x000000ffff568224 */ /* 0x000fe200078e0a56 */
[C---:B------:R-:W-:Y:S01]  /*4850*/  ISETP.GT.U32.AND P0, PT, R168.reuse, R90, PT ;  /* 0x0000005aa800720c */ /* 0x040fe20003f04070 */
[----:B------:R-:W-:Y:S01]  /*4860*/  @!P6 IMAD.MOV R88, RZ, RZ, -R88 ;  /* 0x000000ffff58e224 */ /* 0x000fe200078e0a58 */
[----:B------:R-:W-:Y:S01]  /*4870*/  ISETP.GT.U32.AND P6, PT, R168, R92, PT ;  /* 0x0000005ca800720c */ /* 0x000fe20003fc4070 */
[----:B------:R-:W-:Y:S01]  /*4880*/  VIADD R98, R2, 0x1a5 ;  /* 0x000001a502627836 */ /* 0x000fe20000000000 */
[----:B------:R-:W-:Y:S01]  /*4890*/  IABS R93, R22 ;  /* 0x00000016005d7213 */ /* 0x000fe20000000000 */
[----:B------:R-:W-:-:S02]  /*48a0*/  @!P4 IMAD.IADD R89, R89, 0x1, -R168 ;  /* 0x000000015959c824 */ /* 0x000fc400078e0aa8 */
[----:B------:R-:W-:Y:S01]  /*48b0*/  @!P2 IMAD.MOV R87, RZ, RZ, -R87 ;  /* 0x000000ffff57a224 */ /* 0x000fe200078e0a57 */
[----:B------:R-:W-:Y:S01]  /*48c0*/  IABS R97, R98 ;  /* 0x0000006200617213 */ /* 0x000fe20000000000 */
[----:B------:R-:W-:Y:S01]  /*48d0*/  IMAD.HI.U32 R3, R0, R93, RZ ;  /* 0x0000005d00037227 */ /* 0x000fe200078e00ff */
[----:B------:R-:W-:Y:S02]  /*48e0*/  ISETP.GT.U32.AND P4, PT, R168, R89, PT ;  /* 0x00000059a800720c */ /* 0x000fe40003f84070 */
[----:B------:R-:W-:Y:S01]  /*48f0*/  ISETP.GE.AND P2, PT, R94, RZ, PT ;  /* 0x000000ff5e00720c */ /* 0x000fe20003f46270 */
[--C-:B------:R-:W-:Y:S02]  /*4900*/  @!P1 IMAD.IADD R91, R91, 0x1, -R168.reuse ;  /* 0x000000015b5b9824 */ /* 0x100fe400078e0aa8 */
[----:B------:R-:W-:Y:S02]  /*4910*/  IMAD.MOV R3, RZ, RZ, -R3 ;  /* 0x000000ffff037224 */ /* 0x000fe400078e0a03 */
[--C-:B------:R-:W-:Y:S01]  /*4920*/  @!P0 IMAD.IADD R90, R90, 0x1, -R168.reuse ;  /* 0x000000015a5a8824 */ /* 0x100fe200078e0aa8 */
[----:B------:R-:W-:Y:S01]  /*4930*/  ISETP.GE.AND P0, PT, R22, RZ, PT ;  /* 0x000000ff1600720c */ /* 0x000fe20003f06270 */
[----:B------:R-:W-:Y:S01]  /*4940*/  @!P6 IMAD.IADD R92, R92, 0x1, -R168 ;  /* 0x000000015c5ce824 */ /* 0x000fe200078e0aa8 */
[C---:B------:R-:W-:Y:S01]  /*4950*/  ISETP.GT.U32.AND P6, PT, R168.reuse, R91, PT ;  /* 0x0000005ba800720c */ /* 0x040fe20003fc4070 */
[C---:B------:R-:W-:Y:S01]  /*4960*/  IMAD R93, R168.reuse, R3, R93 ;  /* 0x00000003a85d7224 */ /* 0x040fe200078e025d */
[----:B------:R-:W-:Y:S01]  /*4970*/  ISETP.GT.U32.AND P1, PT, R168, R90, PT ;  /* 0x0000005aa800720c */ /* 0x000fe20003f24070 */
[----:B------:R-:W-:-:S04]  /*4980*/  IMAD.HI.U32 R3, R0, R97, RZ ;  /* 0x0000006100037227 */ /* 0x000fc800078e00ff */
[----:B------:R-:W-:Y:S02]  /*4990*/  IMAD.MOV R3, RZ, RZ, -R3 ;  /* 0x000000ffff037224 */ /* 0x000fe400078e0a03 */
[--C-:B------:R-:W-:Y:S01]  /*49a0*/  @!P4 IMAD.IADD R89, R89, 0x1, -R168.reuse ;  /* 0x000000015959c824 */ /* 0x100fe200078e0aa8 */
[----:B------:R-:W-:Y:S01]  /*49b0*/  ISETP.GE.AND P4, PT, R96, RZ, PT ;  /* 0x000000ff6000720c */ /* 0x000fe20003f86270 */
[----:B------:R-:W-:Y:S02]  /*49c0*/  IMAD R94, R168, R3, R97 ;  /* 0x00000003a85e7224 */ /* 0x000fe400078e0261 */
[--C-:B------:R-:W-:Y:S02]  /*49d0*/  @!P6 IMAD.IADD R91, R91, 0x1, -R168.reuse ;  /* 0x000000015b5be824 */ /* 0x100fe400078e0aa8 */
[----:B------:R-:W-:Y:S01]  /*49e0*/  VIADD R96, R2, 0x1a4 ;  /* 0x000001a402607836 */ /* 0x000fe20000000000 */
[----:B------:R-:W-:Y:S01]  /*49f0*/  ISETP.GT.U32.AND P6, PT, R168, R94, PT ;  /* 0x0000005ea800720c */ /* 0x000fe20003fc4070 */
[----:B------:R-:W-:Y:S01]  /*4a00*/  @!P1 IMAD.IADD R90, R90, 0x1, -R168 ;  /* 0x000000015a5a9824 */ /* 0x000fe200078e0aa8 */
[----:B------:R-:W-:Y:S01]  /*4a10*/  ISETP.GT.U32.AND P1, PT, R168, R93, PT ;  /* 0x0000005da800720c */ /* 0x000fe20003f24070 */
[----:B------:R-:W-:Y:S01]  /*4a20*/  VIADD R100, R2, 0x1a3 ;  /* 0x000001a302647836 */ /* 0x000fe20000000000 */
[----:B------:R-:W-:Y:S01]  /*4a30*/  IABS R99, R96 ;  /* 0x0000006000637213 */ /* 0x000fe20000000000 */
[----:B------:R-:W-:Y:S01]  /*4a40*/  @!P3 IMAD.MOV R89, RZ, RZ, -R89 ;  /* 0x000000ffff59b224 */ /* 0x000fe200078e0a59 */
[----:B------:R-:W-:Y:S01]  /*4a50*/  ISETP.GT.U32.AND P3, PT, R168, R92, PT ;  /* 0x0000005ca800720c */ /* 0x000fe20003f64070 */
[----:B------:R-:W-:Y:S01]  /*4a60*/  VIADD R102, R2, 0x1a2 ;  /* 0x000001a202667836 */ /* 0x000fe20000000000 */
[----:B------:R-:W-:Y:S01]  /*4a70*/  IABS R101, R100 ;  /* 0x0000006400657213 */ /* 0x000fe20000000000 */
[----:B------:R-:W-:-:S03]  /*4a80*/  IMAD.HI.U32 R3, R0, R99, RZ ;  /* 0x0000006300037227 */ /* 0x000fc600078e00ff */
[----:B------:R-:W-:Y:S01]  /*4a90*/  IABS R103, R102 ;  /* 0x0000006600677213 */ /* 0x000fe20000000000 */
[----:B------:R-:W-:Y:S02]  /*4aa0*/  @!P6 IMAD.IADD R94, R94, 0x1, -R168 ;  /* 0x000000015e5ee824 */ /* 0x000fe400078e0aa8 */
[----:B------:R-:W-:-:S03]  /*4ab0*/  IMAD.HI.U32 R22, R0, R101, RZ ;  /* 0x0000006500167227 */ /* 0x000fc600078e00ff */
[----:B------:R-:W-:Y:S01]  /*4ac0*/  ISETP.GT.U32.AND P6, PT, R168, R94, PT ;  /* 0x0000005ea800720c */ /* 0x000fe20003fc4070 */
[----:B------:R-:W-:Y:S02]  /*4ad0*/  IMAD.MOV R3, RZ, RZ, -R3 ;  /* 0x000000ffff037224 */ /* 0x000fe400078e0a03 */
[----:B------:R-:W-:Y:S01]  /*4ae0*/  @!P1 IMAD.IADD R93, R93, 0x1, -R168 ;  /* 0x000000015d5d9824 */ /* 0x000fe200078e0aa8 */
[----:B------:R-:W-:Y:S01]  /*4af0*/  ISETP.GE.AND P1, PT, R96, RZ, PT ;  /* 0x000000ff6000720c */ /* 0x000fe20003f26270 */
[----:B------:R-:W-:-:S04]  /*4b00*/  IMAD.HI.U32 R97, R0, R103, RZ ;  /* 0x0000006700617227 */ /* 0x000fc800078e00ff */
[----:B------:R-:W-:Y:S02]  /*4b10*/  IMAD.MOV R22, RZ, RZ, -R22 ;  /* 0x000000ffff167224 */ /* 0x000fe400078e0a16 */
[----:B------:R-:W-:Y:S02]  /*4b20*/  IMAD R96, R168, R3, R99 ;  /* 0x00000003a8607224 */ /* 0x000fe400078e0263 */
[----:B------:R-:W-:Y:S01]  /*4b30*/  @!P3 IMAD.IADD R92, R92, 0x1, -R168 ;  /* 0x000000015c5cb824 */ /* 0x000fe200078e0aa8 */
[----:B------:R-:W-:Y:S01]  /*4b40*/  ISETP.GE.AND P3, PT, R98, RZ, PT ;  /* 0x000000ff6200720c */ /* 0x000fe20003f66270 */
[----:B------:R-:W-:Y:S02]  /*4b50*/  IMAD.MOV R98, RZ, RZ, -R97 ;  /* 0x000000ffff627224 */ /* 0x000fe400078e0a61 */
[C---:B------:R-:W-:Y:S02]  /*4b60*/  IMAD R97, R168.reuse, R22, R101 ;  /* 0x00000016a8617224 */ /* 0x040fe400078e0265 */
[----:B------:R-:W-:Y:S01]  /*4b70*/  @!P2 IMAD.MOV R91, RZ, RZ, -R91 ;  /* 0x000000ffff5ba224 */ /* 0x000fe200078e0a5b */
[C---:B------:R-:W-:Y:S01]  /*4b80*/  ISETP.GT.U32.AND P2, PT, R168.reuse, R96, PT ;  /* 0x00000060a800720c */ /* 0x040fe20003f44070 */
[----:B------:R-:W-:-:S02]  /*4b90*/  IMAD R98, R168, R98, R103 ;  /* 0x00000062a8627224 */ /* 0x000fc400078e0267 */
[----:B------:R-:W-:Y:S01]  /*4ba0*/  @!P4 IMAD.MOV R92, RZ, RZ, -R92 ;  /* 0x000000ffff5cc224 */ /* 0x000fe200078e0a5c */
[----:B------:R-:W-:Y:S01]  /*4bb0*/  ISETP.GT.U32.AND P4, PT, R168, R97, PT ;  /* 0x00000061a800720c */ /* 0x000fe20003f84070 */
[----:B------:R-:W-:Y:S01]  /*4bc0*/  @!P6 IMAD.IADD R94, R94, 0x1, -R168 ;  /* 0x000000015e5ee824 */ /* 0x000fe200078e0aa8 */
[----:B------:R-:W-:Y:S01]  /*4bd0*/  ISETP.GT.U32.AND P6, PT, R168, R98, PT ;  /* 0x00000062a800720c */ /* 0x000fe20003fc4070 */
[C---:B------:R-:W-:Y:S02]  /*4be0*/  VIADD R104, R2.reuse, 0x1a1 ;  /* 0x000001a102687836 */ /* 0x040fe40000000000 */
[----:B------:R-:W-:Y:S02]  /*4bf0*/  VIADD R106, R2, 0x1a0 ;  /* 0x000001a0026a7836 */ /* 0x000fe40000000000 */
[----:B------:R-:W-:Y:S01]  /*4c00*/  @!P5 IMAD.MOV R90, RZ, RZ, -R90 ;  /* 0x000000ffff5ad224 */ /* 0x000fe200078e0a5a */
[----:B------:R-:W-:Y:S01]  /*4c10*/  IABS R99, R104 ;  /* 0x0000006800637213 */ /* 0x000fe20000000000 */
[--C-:B------:R-:W-:Y:S01]  /*4c20*/  @!P2 IMAD.IADD R96, R96, 0x1, -R168.reuse ;  /* 0x000000016060a824 */ /* 0x100fe200078e0aa8 */
[----:B------:R-:W-:Y:S01]  /*4c30*/  ISETP.GT.U32.AND P5, PT, R168, R93, PT ;  /* 0x0000005da800720c */ /* 0x000fe20003fa4070 */
[----:B------:R-:W-:Y:S01]  /*4c40*/  VIADD R107, R2, 0x19f ;  /* 0x0000019f026b7836 */ /* 0x000fe20000000000 */
[----:B------:R-:W-:Y:S01]  /*4c50*/  IABS R101, R106 ;  /* 0x0000006a00657213 */ /* 0x000fe20000000000 */
[----:B------:R-:W-:Y:S01]  /*4c60*/  @!P4 IMAD.IADD R97, R97, 0x1, -R168 ;  /* 0x000000016161c824 */ /* 0x000fe200078e0aa8 */
[----:B------:R-:W-:Y:S01]  /*4c70*/  ISETP.GT.U32.AND P4, PT, R168, R96, PT ;  /* 0x00000060a800720c */ /* 0x000fe20003f84070 */
[----:B------:R-:W-:Y:S01]  /*4c80*/  IMAD.HI.U32 R3, R0, R99, RZ ;  /* 0x0000006300037227 */ /* 0x000fe200078e00ff */
[----:B------:R-:W-:-:S02]  /*4c90*/  IABS R103, R107 ;  /* 0x0000006b00677213 */ /* 0x000fc40000000000 */
[----:B------:R-:W-:Y:S01]  /*4ca0*/  ISETP.GE.AND P2, PT, R102, RZ, PT ;  /* 0x000000ff6600720c */ /* 0x000fe20003f46270 */
[----:B------:R-:W-:Y:S01]  /*4cb0*/  @!P6 IMAD.IADD R98, R98, 0x1, -R168 ;  /* 0x000000016262e824 */ /* 0x000fe200078e0aa8 */
[----:B------:R-:W-:Y:S01]  /*4cc0*/  ISETP.GT.U32.AND P6, PT, R168, R97, PT ;  /* 0x00000061a800720c */ /* 0x000fe20003fc4070 */
[----:B------:R-:W-:Y:S02]  /*4cd0*/  IMAD.MOV R22, RZ, RZ, -R3 ;  /* 0x000000ffff167224 */ /* 0x000fe400078e0a03 */
[----:B------:R-:W-:-:S04]  /*4ce0*/  IMAD.HI.U32 R3, R0, R101, RZ ;  /* 0x0000006500037227 */ /* 0x000fc800078e00ff */
[----:B------:R-:W-:Y:S02]  /*4cf0*/  IMAD R99, R168, R22, R99 ;  /* 0x00000016a8637224 */ /* 0x000fe400078e0263 */
[----:B------:R-:W-:Y:S02]  /*4d00*/  IMAD.MOV R3, RZ, RZ, -R3 ;  /* 0x000000ffff037224 */ /* 0x000fe400078e0a03 */
[--C-:B------:R-:W-:Y:S01]  /*4d10*/  @!P5 IMAD.IADD R93, R93, 0x1, -R168.reuse ;  /* 0x000000015d5dd824 */ /* 0x100fe200078e0aa8 */
[----:B------:R-:W-:Y:S01]  /*4d20*/  ISETP.GE.AND P5, PT, R100, RZ, PT ;  /* 0x000000ff6400720c */ /* 0x000fe20003fa6270 */
[--C-:B------:R-:W-:Y:S01]  /*4d30*/  @!P4 IMAD.IADD R96, R96, 0x1, -R168.reuse ;  /* 0x000000016060c824 */ /* 0x100fe200078e0aa8 */
[C---:B------:R-:W-:Y:S01]  /*4d40*/  ISETP.GT.U32.AND P4, PT, R168.reuse, R99, PT ;  /* 0x00000063a800720c */ /* 0x040fe20003f84070 */
[----:B------:R-:W-:Y:S02]  /*4d50*/  IMAD R100, R168, R3, R101 ;  /* 0x00000003a8647224 */ /* 0x000fe400078e0265 */
[----:B------:R-:W-:-:S02]  /*4d60*/  @!P6 IMAD.IADD R97, R97, 0x1, -R168 ;  /* 0x000000016161e824 */ /* 0x000fc400078e0aa8 */
[----:B------:R-:W-:Y:S01]  /*4d70*/  VIADD R108, R2, 0x19e ;  /* 0x0000019e026c7836 */ /* 0x000fe20000000000 */
[----:B------:R-:W-:Y:S01]  /*4d80*/  ISETP.GT.U32.AND P6, PT, R168, R100, PT ;  /* 0x00000064a800720c */ /* 0x000fe20003fc4070 */
[----:B------:R-:W-:-:S03]  /*4d90*/  IMAD.HI.U32 R3, R0, R103, RZ ;  /* 0x0000006700037227 */ /* 0x000fc600078e00ff */
[----:B------:R-:W-:Y:S01]  /*4da0*/  IABS R105, R108 ;  /* 0x0000006c00697213 */ /* 0x000fe20000000000 */
[----:B------:R-:W-:Y:S02]  /*4db0*/  IMAD.MOV R101, RZ, RZ, -R3 ;  /* 0x000000ffff657224 */ /* 0x000fe400078e0a03 */
[----:B------:R-:W-:Y:S01]  /*4dc0*/  @!P4 IMAD.IADD R99, R99, 0x1, -R168 ;  /* 0x000000016363c824 */ /* 0x000fe200078e0aa8 */
[----:B------:R-:W-:Y:S01]  /*4dd0*/  ISETP.GE.AND P4, PT, R106, RZ, PT ;  /* 0x000000ff6a00720c */ /* 0x000fe20003f86270 */
[----:B------:R-:W-:Y:S02]  /*4de0*/  VIADD R109, R2, 0x19d ;  /* 0x0000019d026d7836 */ /* 0x000fe40000000000 */
[----:B------:R-:W-:-:S03]  /*4df0*/  IMAD.HI.U32 R3, R0, R105, RZ ;  /* 0x0000006900037227 */ /* 0x000fc600078e00ff */
[----:B------:R-:W-:Y:S01]  /*4e00*/  IABS R22, R109 ;  /* 0x0000006d00167213 */ /* 0x000fe20000000000 */
[----:B------:R-:W-:Y:S01]  /*4e10*/  @!P6 IMAD.IADD R100, R100, 0x1, -R168 ;  /* 0x000000016464e824 */ /* 0x000fe200078e0aa8 */
[C---:B------:R-:W-:Y:S01]  /*4e20*/  ISETP.GT.U32.AND P6, PT, R168.reuse, R99, PT ;  /* 0x00000063a800720c */ /* 0x040fe20003fc4070 */
[C---:B------:R-:W-:Y:S02]  /*4e30*/  IMAD R101, R168.reuse, R101, R103 ;  /* 0x00000065a8657224 */ /* 0x040fe400078e0267 */
[----:B------:R-:W-:Y:S02]  /*4e40*/  IMAD.MOV R102, RZ, RZ, -R3 ;  /* 0x000000ffff667224 */ /* 0x000fe400078e0a03 */
[----:B------:R-:W-:Y:S01]  /*4e50*/  @!P0 IMAD.MOV R93, RZ, RZ, -R93 ;  /* 0x000000ffff5d8224 */ /* 0x000fe200078e0a5d */
[C---:B------:R-:W-:Y:S01]  /*4e60*/  ISETP.GT.U32.AND P0, PT, R168.reuse, R98, PT ;  /* 0x00000062a800720c */ /* 0x040fe20003f04070 */
[----:B------:R-:W-:Y:S01]  /*4e70*/  @!P3 IMAD.MOV R94, RZ, RZ, -R94 ;  /* 0x000000ffff5eb224 */ /* 0x000fe200078e0a5e */
[C---:B------:R-:W-:Y:S01]  /*4e80*/  ISETP.GT.U32.AND P3, PT, R168.reuse, R101, PT ;  /* 0x00000065a800720c */ /* 0x040fe20003f64070 */
[----:B------:R-:W-:Y:S01]  /*4e90*/  @!P1 IMAD.MOV R96, RZ, RZ, -R96 ;  /* 0x000000ffff609224 */ /* 0x000fe200078e0a60 */
[C---:B------:R-:W-:Y:S01]  /*4ea0*/  ISETP.GT.U32.AND P1, PT, R168.reuse, R100, PT ;  /* 0x00000064a800720c */ /* 0x040fe20003f24070 */
[----:B------:R-:W-:-:S02]  /*4eb0*/  IMAD R102, R168, R102, R105 ;  /* 0x00000066a8667224 */ /* 0x000fc400078e0269 */
[----:B------:R-:W-:Y:S02]  /*4ec0*/  IMAD.MOV.U32 R103, RZ, RZ, R22 ;  /* 0x000000ffff677224 */ /* 0x000fe400078e0016 */
[----:B------:R-:W-:Y:S01]  /*4ed0*/  @!P6 IMAD.IADD R99, R99, 0x1, -R168 ;  /* 0x000000016363e824 */ /* 0x000fe200078e0aa8 */
[----:B------:R-:W-:Y:S01]  /*4ee0*/  ISETP.GT.U32.AND P6, PT, R168, R102, PT ;  /* 0x00000066a800720c */ /* 0x000fe20003fc4070 */
[----:B------:R-:W-:-:S04]  /*4ef0*/  IMAD.HI.U32 R3, R0, R103, RZ ;  /* 0x0000006700037227 */ /* 0x000fc800078e00ff */
[----:B------:R-:W-:Y:S02]  /*4f00*/  VIADD R22, R2, 0x19c ;  /* 0x0000019c02167836 */ /* 0x000fe40000000000 */
[----:B------:R-:W-:Y:S02]  /*4f10*/  IMAD.MOV R3, RZ, RZ, -R3 ;  /* 0x000000ffff037224 */ /* 0x000fe400078e0a03 */
[--C-:B------:R-:W-:Y:S01]  /*4f20*/  @!P0 IMAD.IADD R98, R98, 0x1, -R168.reuse ;  /* 0x0000000162628824 */ /* 0x100fe200078e0aa8 */
[----:B------:R-:W-:Y:S01]  /*4f30*/  ISETP.GE.AND P0, PT, R104, RZ, PT ;  /* 0x000000ff6800720c */ /* 0x000fe20003f06270 */
        /* <DEDUP_REMOVED lines=13> */
[----:B------:R-:W-:Y:S02]  /*5010*/  VIADD R106, R2, 0x19b ;  /* 0x0000019b026a7836 */ /* 0x000fe40000000000 */
[----:B------:R-:W-:Y:S02]  /*5020*/  IMAD.MOV R3, RZ, RZ, -R3 ;  /* 0x000000ffff037224 */ /* 0x000fe400078e0a03 */
[----:B------:R-:W-:Y:S01]  /*5030*/  @!P2 IMAD.MOV R98, RZ, RZ, -R98 ;  /* 0x000000ffff62a224 */ /* 0x000fe200078e0a62 */
[----:B------:R-:W-:Y:S01]  /*5040*/  ISETP.GE.AND P2, PT, R108, RZ, PT ;  /* 0x000000ff6c00720c */ /* 0x000fe20003f46270 */
[----:B------:R-:W-:Y:S01]  /*5050*/  VIADD R108, R2, 0x19a ;  /* 0x0000019a026c7836 */ /* 0x000fe20000000000 */
[----:B------:R-:W-:Y:S01]  /*5060*/  IABS R107, R106 ;  /* 0x0000006a006b7213 */ /* 0x000fe20000000000 */
[----:B------:R-:W-:Y:S01]  /*5070*/  @!P0 IMAD.MOV R99, RZ, RZ, -R99 ;  /* 0x000000ffff638224 */ /* 0x000fe200078e0a63 */
[C---:B------:R-:W-:Y:S01]  /*5080*/  ISETP.GT.U32.AND P0, PT, R168.reuse, R102, PT ;  /* 0x00000066a800720c */ /* 0x040fe20003f04070 */
[----:B------:R-:W-:Y:S01]  /*5090*/  IMAD R104, R168, R3, R105 ;  /* 0x00000003a8687224 */ /* 0x000fe200078e0269 */
[----:B------:R-:W-:Y:S01]  /*50a0*/  IABS R109, R108 ;  /* 0x0000006c006d7213 */ /* 0x000fe20000000000 */
[----:B------:R-:W-:-:S02]  /*50b0*/  @!P6 IMAD.IADD R101, R101, 0x1, -R168 ;  /* 0x000000016565e824 */ /* 0x000fc400078e0aa8 */
[----:B------:R-:W-:Y:S01]  /*50c0*/  @!P4 IMAD.IADD R103, R103, 0x1, -R168 ;  /* 0x000000016767c824 */ /* 0x000fe200078e0aa8 */
[----:B------:R-:W-:Y:S01]  /*50d0*/  ISETP.GT.U32.AND P6, PT, R168, R104, PT ;  /* 0x00000068a800720c */ /* 0x000fe20003fc4070 */
[----:B------:R-:W-:Y:S01]  /*50e0*/  IMAD.HI.U32 R3, R0, R107, RZ ;  /* 0x0000006b00037227 */ /* 0x000fe200078e00ff */
[----:B------:R-:W-:-:S03]  /*50f0*/  ISETP.GE.AND P4, PT, R108, RZ, PT ;  /* 0x000000ff6c00720c */ /* 0x000fc60003f86270 */
[----:B------:R-:W-:Y:S01]  /*5100*/  @!P5 IMAD.MOV R101, RZ, RZ, -R101 ;  /* 0x000000ffff65d224 */ /* 0x000fe200078e0a65 */
[----:B------:R-:W-:Y:S01]  /*5110*/  ISETP.GT.U32.AND P5, PT, R168, R103, PT ;  /* 0x00000067a800720c */ /* 0x000fe20003fa4070 */
[----:B------:R-:W-:-:S04]  /*5120*/  IMAD.HI.U32 R22, R0, R109, RZ ;  /* 0x0000006d00167227 */ /* 0x000fc800078e00ff */
[----:B------:R-:W-:Y:S02]  /*5130*/  IMAD.MOV R105, RZ, RZ, -R3 ;  /* 0x000000ffff697224 */ /* 0x000fe400078e0a03 */
[----:B------:R-:W-:Y:S02]  /*5140*/  VIADD R110, R2, 0x199 ;  /* 0x00000199026e7836 */ /* 0x000fe40000000000 */
[----:B------:R-:W-:Y:S01]  /*5150*/  @!P0 IMAD.IADD R102, R102, 0x1, -R168 ;  /* 0x0000000166668824 */ /* 0x000fe200078e0aa8 */
[----:B------:R-:W-:Y:S01]  /*5160*/  ISETP.GE.AND P0, PT, R106, RZ, PT ;  /* 0x000000ff6a00720c */ /* 0x000fe20003f06270 */
[----:B------:R-:W-:Y:S01]  /*5170*/  IMAD.MOV R22, RZ, RZ, -R22 ;  /* 0x000000ffff167224 */ /* 0x000fe200078e0a16 */
[----:B------:R-:W-:Y:S01]  /*5180*/  IABS R111, R110 ;  /* 0x0000006e006f7213 */ /* 0x000fe20000000000 */
[C---:B------:R-:W-:Y:S02]  /*5190*/  IMAD R105, R168.reuse, R105, R107 ;  /* 0x00000069a8697224 */ /* 0x040fe400078e026b */
[----:B------:R-:W-:-:S02]  /*51a0*/  IMAD R106, R168, R22, R109 ;  /* 0x00000016a86a7224 */ /* 0x000fc400078e026d */
[----:B------:R-:W-:Y:S02]  /*51b0*/  @!P6 IMAD.IADD R104, R104, 0x1, -R168 ;  /* 0x000000016868e824 */ /* 0x000fe400078e0aa8 */
[----:B------:R-:W-:Y:S01]  /*51c0*/  @!P2 IMAD.MOV R102, RZ, RZ, -R102 ;  /* 0x000000ffff66a224 */ /* 0x000fe200078e0a66 */
[C---:B------:R-:W-:Y:S01]  /*51d0*/  ISETP.GT.U32.AND P2, PT, R168.reuse, R105, PT ;  /* 0x00000069a800720c */ /* 0x040fe20003f44070 */
[----:B------:R-:W-:Y:S01]  /*51e0*/  @!P5 IMAD.IADD R103, R103, 0x1, -R168 ;  /* 0x000000016767d824 */ /* 0x000fe200078e0aa8 */
[----:B------:R-:W-:Y:S01]  /*51f0*/  ISETP.GT.U32.AND P6, PT, R168, R104, PT ;  /* 0x00000068a800720c */ /* 0x000fe20003fc4070 */
[----:B------:R-:W-:Y:S01]  /*5200*/  IMAD.HI.U32 R3, R0, R111, RZ ;  /* 0x0000006f00037227 */ /* 0x000fe200078e00ff */
[----:B------:R-:W-:-:S03]  /*5210*/  ISETP.GT.U32.AND P5, PT, R168, R106, PT ;  /* 0x0000006aa800720c */ /* 0x000fc60003fa4070 */
[----:B------:R-:W-:Y:S02]  /*5220*/  IMAD.MOV R3, RZ, RZ, -R3 ;  /* 0x000000ffff037224 */ /* 0x000fe400078e0a03 */
[----:B------:R-:W-:Y:S02]  /*5230*/  VIADD R108, R2, 0x198 ;  /* 0x00000198026c7836 */ /* 0x000fe40000000000 */
[----:B------:R-:W-:Y:S02]  /*5240*/  IMAD R107, R168, R3, R111 ;  /* 0x00000003a86b7224 */ /* 0x000fe400078e026f */
[--C-:B------:R-:W-:Y:S01]  /*5250*/  @!P2 IMAD.IADD R105, R105, 0x1, -R168.reuse ;  /* 0x000000016969a824 */ /* 0x100fe200078e0aa8 */
[----:B------:R-:W-:Y:S01]  /*5260*/  IABS R109, R108 ;  /* 0x0000006c006d7213 */ /* 0x000fe20000000000 */
[--C-:B------:R-:W-:Y:S01]  /*5270*/  @!P6 IMAD.IADD R104, R104, 0x1, -R168.reuse ;  /* 0x000000016868e824 */ /* 0x100fe200078e0aa8 */
[----:B------:R-:W-:Y:S01]  /*5280*/  ISETP.GT.U32.AND P6, PT, R168, R107, PT ;  /* 0x0000006ba800720c */ /* 0x000fe20003fc4070 */
[----:B------:R-:W-:Y:S01]  /*5290*/  @!P5 IMAD.IADD R106, R106, 0x1, -R168 ;  /* 0x000000016a6ad824 */ /* 0x000fe200078e0aa8 */
[----:B------:R-:W-:Y:S01]  /*52a0*/  ISETP.GT.U32.AND P5, PT, R168, R105, PT ;  /* 0x00000069a800720c */ /* 0x000fe20003fa4070 */
[----:B------:R-:W-:Y:S01]  /*52b0*/  VIADD R112, R2, 0x197 ;  /* 0x0000019702707836 */ /* 0x000fe20000000000 */
[----:B------:R-:W-:Y:S01]  /*52c0*/  ISETP.GE.AND P2, PT, R110, RZ, PT ;  /* 0x000000ff6e00720c */ /* 0x000fe20003f46270 */
[----:B------:R-:W-:-:S03]  /*52d0*/  IMAD.HI.U32 R3, R0, R109, RZ ;  /* 0x0000006d00037227 */ /* 0x000fc600078e00ff */
[----:B------:R-:W-:Y:S01]  /*52e0*/  IABS R111, R112 ;  /* 0x00000070006f7213 */ /* 0x000fe20000000000 */
[----:B------:R-:W-:Y:S02]  /*52f0*/  IMAD.MOV R3, RZ, RZ, -R3 ;  /* 0x000000ffff037224 */ /* 0x000fe400078e0a03 */
[----:B------:R-:W-:Y:S01]  /*5300*/  @!P3 IMAD.MOV R104, RZ, RZ, -R104 ;  /* 0x000000ffff68b224 */ /* 0x000fe200078e0a68 */
[----:B------:R-:W-:Y:S01]  /*5310*/  ISETP.GE.AND P3, PT, R108, RZ, PT ;  /* 0x000000ff6c00720c */ /* 0x000fe20003f66270 */
[----:B------:R-:W-:Y:S02]  /*5320*/  VIADD R116, R2, 0x195 ;  /* 0x0000019502747836 */ /* 0x000fe40000000000 */
[----:B------:R-:W-:Y:S02]  /*5330*/  IMAD R108, R168, R3, R109 ;  /* 0x00000003a86c7224 */ /* 0x000fe400078e026d */
[----:B------:R-:W-:Y:S01]  /*5340*/  IMAD.HI.U32 R22, R0, R111, RZ ;  /* 0x0000006f00167227 */ /* 0x000fe200078e00ff */
[----:B------:R-:W-:-:S03]  /*5350*/  IABS R115, R116 ;  /* 0x0000007400737213 */ /* 0x000fc60000000000 */
[--C-:B------:R-:W-:Y:S01]  /*5360*/  @!P6 IMAD.IADD R107, R107, 0x1, -R168.reuse ;  /* 0x000000016b6be824 */ /* 0x100fe200078e0aa8 */
[C---:B------:R-:W-:Y:S01]  /*5370*/  ISETP.GT.U32.AND P6, PT, R168.reuse, R106, PT ;  /* 0x0000006aa800720c */ /* 0x040fe20003fc4070 */
[----:B------:R-:W-:Y:S01]  /*5380*/  @!P5 IMAD.IADD R105, R105, 0x1, -R168 ;  /* 0x000000016969d824 */ /* 0x000fe200078e0aa8 */
[C---:B------:R-:W-:Y:S01]  /*5390*/  ISETP.GT.U32.AND P5, PT, R168.reuse, R108, PT ;  /* 0x0000006ca800720c */ /* 0x040fe20003fa4070 */
[----:B------:R-:W-:Y:S02]  /*53a0*/  IMAD.MOV R22, RZ, RZ, -R22 ;  /* 0x000000ffff167224 */ /* 0x000fe400078e0a16 */
[----:B------:R-:W-:Y:S01]  /*53b0*/  @!P1 IMAD.MOV R103, RZ, RZ, -R103 ;  /* 0x000000ffff679224 */ /* 0x000fe200078e0a67 */
[C---:B------:R-:W-:Y:S01]  /*53c0*/  ISETP.GT.U32.AND P1, PT, R168.reuse, R107, PT ;  /* 0x0000006ba800720c */ /* 0x040fe20003f24070 */
[----:B------:R-:W-:Y:S02]  /*53d0*/  IMAD R109, R168, R22, R111 ;  /* 0x00000016a86d7224 */ /* 0x000fe400078e026f */
[----:B------:R-:W-:-:S02]  /*53e0*/  VIADD R114, R2, 0x196 ;  /* 0x0000019602727836 */ /* 0x000fc40000000000 */
[----:B------:R-:W-:-:S03]  /*53f0*/  IMAD.HI.U32 R22, R0, R115, RZ ;  /* 0x0000007300167227 */ /* 0x000fc600078e00ff */
[----:B------:R-:W-:Y:S01]  /*5400*/  IABS R113, R114 ;  /* 0x0000007200717213 */ /* 0x000fe20000000000 */
[----:B------:R-:W-:Y:S02]  /*5410*/  IMAD.MOV R22, RZ, RZ, -R22 ;  /* 0x000000ffff167224 */ /* 0x000fe400078e0a16 */
[--C-:B------:R-:W-:Y:S01]  /*5420*/  @!P6 IMAD.IADD R106, R106, 0x1, -R168.reuse ;  /* 0x000000016a6ae824 */ /* 0x100fe200078e0aa8 */
[C---:B------:R-:W-:Y:S01]  /*5430*/  ISETP.GT.U32.AND P6, PT, R168.reuse, R109, PT ;  /* 0x0000006da800720c */ /* 0x040fe20003fc4070 */
[----:B------:R-:W-:Y:S02]  /*5440*/  IMAD R111, R168, R22, R115 ;  /* 0x00000016a86f7224 */ /* 0x000fe400078e0273 */
[----:B------:R-:W-:Y:S02]  /*5450*/  @!P5 IMAD.IADD R108, R108, 0x1, -R168 ;  /* 0x000000016c6cd824 */ /* 0x000fe400078e0aa8 */
[----:B------:R-:W-:Y:S02]  /*5460*/  VIADD R117, R2, 0x194 ;  /* 0x0000019402757836 */ /* 0x000fe40000000000 */
[----:B------:R-:W-:-:S04]  /*5470*/  IMAD.HI.U32 R3, R0, R113, RZ ;  /* 0x0000007100037227 */ /* 0x000fc800078e00ff */
[----:B------:R-:W-:Y:S01]  /*5480*/  @!P1 IMAD.IADD R107, R107, 0x1, -R168 ;  /* 0x000000016b6b9824 */ /* 0x000fe200078e0aa8 */
[----:B------:R-:W-:Y:S01]  /*5490*/  ISETP.GE.AND P1, PT, R112, RZ, PT ;  /* 0x000000ff7000720c */ /* 0x000fe20003f26270 */
[----:B------:R-:W-:Y:S01]  /*54a0*/  @!P0 IMAD.MOV R105, RZ, RZ, -R105 ;  /* 0x000000ffff698224 */ /* 0x000fe200078e0a69 */
[C---:B------:R-:W-:Y:S01]  /*54b0*/  ISETP.GT.U32.AND P0, PT, R168.reuse, R108, PT ;  /* 0x0000006ca800720c */ /* 0x040fe20003f04070 */
[----:B------:R-:W-:Y:S01]  /*54c0*/  @!P4 IMAD.MOV R106, RZ, RZ, -R106 ;  /* 0x000000ffff6ac224 */ /* 0x000fe200078e0a6a */
[----:B------:R-:W-:Y:S01]  /*54d0*/  ISETP.GT.U32.AND P4, PT, R168, R111, PT ;  /* 0x0000006fa800720c */ /* 0x000fe20003f84070 */
[----:B------:R-:W-:Y:S01]  /*54e0*/  IMAD.MOV R3, RZ, RZ, -R3 ;  /* 0x000000ffff037224 */ /* 0x000fe200078e0a03 */
[----:B------:R-:W-:Y:S01]  /*54f0*/  IABS R112, R117 ;  /* 0x0000007500707213 */ /* 0x000fe20000000000 */
[----:B------:R-:W-:Y:S02]  /*5500*/  VIADD R22, R2, 0x193 ;  /* 0x0000019302167836 */ /* 0x000fe40000000000 */
[----:B------:R-:W-:-:S02]  /*5510*/  IMAD R110, R168, R3, R113 ;  /* 0x00000003a86e7224 */ /* 0x000fc400078e0271 */
[----:B------:R-:W-:Y:S01]  /*5520*/  IMAD.MOV.U32 R113, RZ, RZ, R112 ;  /* 0x000000ffff717224 */ /* 0x000fe200078e0070 */
[----:B------:R-:W-:Y:S01]  /*5530*/  IABS R115, R22 ;  /* 0x0000001600737213 */ /* 0x000fe20000000000 */
[----:B------:R-:W-:Y:S01]  /*5540*/  @!P6 IMAD.IADD R109, R109, 0x1, -R168 ;  /* 0x000000016d6de824 */ /* 0x000fe200078e0aa8 */
[----:B------:R-:W-:Y:S01]  /*5550*/  ISETP.GT.U32.AND P5, PT, R168, R110, PT ;  /* 0x0000006ea800720c */ /* 0x000fe20003fa4070 */
[----:B------:R-:W-:-:S03]  /*5560*/  IMAD.HI.U32 R3, R0, R113, RZ ;  /* 0x0000007100037227 */ /* 0x000fc600078e00ff */
[----:B------:R-:W-:Y:S01]  /*5570*/  ISETP.GT.U32.AND P6, PT, R168, R109, PT ;  /* 0x0000006da800720c */ /* 0x000fe20003fc4070 */
[--C-:B------:R-:W-:Y:S01]  /*5580*/  @!P0 IMAD.IADD R108, R108, 0x1, -R168.reuse ;  /* 0x000000016c6c8824 */ /* 0x100fe200078e0aa8 */
[----:B------:R-:W-:Y:S01]  /*5590*/  ISETP.GE.AND P0, PT, R116, RZ, PT ;  /* 0x000000ff7400720c */ /* 0x000fe20003f06270 */
[----:B------:R-:W-:Y:S01]  /*55a0*/  @!P4 IMAD.IADD R111, R111, 0x1, -R168 ;  /* 0x000000016f6fc824 */ /* 0x000fe200078e0aa8 */
[----:B------:R-:W-:Y:S01]  /*55b0*/  ISETP.GE.AND P4, PT, R117, RZ, PT ;  /* 0x000000ff7500720c */ /* 0x000fe20003f86270 */
[----:B------:R-:W-:Y:S02]  /*55c0*/  IMAD.MOV R3, RZ, RZ, -R3 ;  /* 0x000000ffff037224 */ /* 0x000fe400078e0a03 */
[----:B------:R-:W-:Y:S01]  /*55d0*/  @!P3 IMAD.MOV R108, RZ, RZ, -R108 ;  /* 0x000000ffff6cb224 */ /* 0x000fe200078e0a6c */
[C---:B------:R-:W-:Y:S01]  /*55e0*/  ISETP.GT.U32.AND P3, PT, R168.reuse, R111, PT ;  /* 0x0000006fa800720c */ /* 0x040fe20003f64070 */
[----:B------:R-:W-:Y:S02]  /*55f0*/  IMAD R112, R168, R3, R113 ;  /* 0x00000003a8707224 */ /* 0x000fe400078e0271 */
[----:B------:R-:W-:-:S04]  /*5600*/  IMAD.HI.U32 R3, R0, R115, RZ ;  /* 0x0000007300037227 */ /* 0x000fc800078e00ff */
[----:B------:R-:W-:Y:S02]  /*5610*/  IMAD.MOV R3, RZ, RZ, -R3 ;  /* 0x000000ffff037224 */ /* 0x000fe400078e0a03 */
[--C-:B------:R-:W-:Y:S01]  /*5620*/  @!P6 IMAD.IADD R109, R109, 0x1, -R168.reuse ;  /* 0x000000016d6de824 */ /* 0x100fe200078e0aa8 */
[C---:B------:R-:W-:Y:S01]  /*5630*/  ISETP.GT.U32.AND P6, PT, R168.reuse, R112, PT ;  /* 0x00000070a800720c */ /* 0x040fe20003fc4070 */
[----:B------:R-:W-:Y:S02]  /*5640*/  IMAD R113, R168, R3, R115 ;  /* 0x00000003a8717224 */ /* 0x000fe400078e0273 */
[--C-:B------:R-:W-:Y:S02]  /*5650*/  @!P5 IMAD.IADD R110, R110, 0x1, -R168.reuse ;  /* 0x000000016e6ed824 */ /* 0x100fe400078e0aa8 */
[----:B------:R-:W-:Y:S01]  /*5660*/  @!P3 IMAD.IADD R111, R111, 0x1, -R168 ;  /* 0x000000016f6fb824 */ /* 0x000fe200078e0aa8 */
[C---:B------:R-:W-:Y:S01]  /*5670*/  ISETP.GT.U32.AND P3, PT, R168.reuse, R113, PT ;  /* 0x00000071a800720c */ /* 0x040fe20003f64070 */
[----:B------:R-:W-:Y:S01]  /*5680*/  @!P2 IMAD.MOV R107, RZ, RZ, -R107 ;  /* 0x000000ffff6ba224 */ /* 0x000fe200078e0a6b */
[----:B------:R-:W-:Y:S01]  /*5690*/  ISETP.GT.U32.AND P5, PT, R168, R110, PT ;  /* 0x0000006ea800720c */ /* 0x000fe20003fa4070 */
[----:B------:R-:W-:Y:S01]  /*56a0*/  VIADD R3, R2, 0x192 ;  /* 0x0000019202037836 */ /* 0x000fe20000000000 */
[----:B------:R-:W-:Y:S01]  /*56b0*/  ISETP.GE.AND P2, PT, R114, RZ, PT ;  /* 0x000000ff7200720c */ /* 0x000fe20003f46270 */
[----:B------:R-:W-:-:S02]  /*56c0*/  VIADD R114, R2, 0x190 ;  /* 0x0000019002727836 */ /* 0x000fc40000000000 */
[--C-:B------:R-:W-:Y:S01]  /*56d0*/  @!P6 IMAD.IADD R112, R112, 0x1, -R168.reuse ;  /* 0x000000017070e824 */ /* 0x100fe200078e0aa8 */
[----:B------:R-:W-:Y:S01]  /*56e0*/  IABS R117, R3 ;  /* 0x0000000300757213 */ /* 0x000fe20000000000 */
[----:B------:R-:W-:Y:S01]  /*56f0*/  @!P1 IMAD.MOV R109, RZ, RZ, -R109 ;  /* 0x000000ffff6d9224 */ /* 0x000fe200078e0a6d */
[----:B------:R-:W-:Y:S01]  /*5700*/  ISETP.GE.AND P1, PT, R3, RZ, PT ;  /* 0x000000ff0300720c */ /* 0x000fe20003f26270 */
[----:B------:R-:W-:Y:S01]  /*5710*/  @!P0 IMAD.MOV R111, RZ, RZ, -R111 ;  /* 0x000000ffff6f8224 */ /* 0x000fe200078e0a6f */
[----:B------:R-:W-:Y:S01]  /*5720*/  ISETP.GT.U32.AND P6, PT, R168, R112, PT ;  /* 0x00000070a800720c */ /* 0x000fe20003fc4070 */
[--C-:B------:R-:W-:Y:S01]  /*5730*/  @!P3 IMAD.IADD R113, R113, 0x1, -R168.reuse ;  /* 0x000000017171b824 */ /* 0x100fe200078e0aa8 */
[----:B------:R-:W-:Y:S01]  /*5740*/  IABS R121, R114 ;  /* 0x0000007200797213 */ /* 0x000fe20000000000 */
[----:B------:R-:W-:Y:S01]  /*5750*/  @!P5 IMAD.IADD R110, R110, 0x1, -R168 ;  /* 0x000000016e6ed824 */ /* 0x000fe200078e0aa8 */
[----:B------:R-:W-:Y:S01]  /*5760*/  ISETP.GE.AND P5, PT, R22, RZ, PT ;  /* 0x000000ff1600720c */ /* 0x000fe20003fa6270 */
[----:B------:R-:W-:Y:S01]  /*5770*/  VIADD R22, R2, 0x191 ;  /* 0x0000019102167836 */ /* 0x000fe20000000000 */
[----:B------:R-:W-:Y:S01]  /*5780*/  ISETP.GT.U32.AND P3, PT, R168, R113, PT ;  /* 0x00000071a800720c */ /* 0x000fe20003f64070 */
[----:B------:R-:W-:Y:S01]  /*5790*/  IMAD.HI.U32 R3, R0, R117, RZ ;  /* 0x0000007500037227 */ /* 0x000fe200078e00ff */
[----:B------:R-:W-:-:S02]  /*57a0*/  ISETP.GE.AND P0, PT, R114, RZ, PT ;  /* 0x000000ff7200720c */ /* 0x000fc40003f06270 */
[----:B------:R-:W-:Y:S01]  /*57b0*/  IABS R119, R22 ;  /* 0x0000001600777213 */ /* 0x000fe20000000000 */
[----:B------:R-:W-:Y:S01]  /*57c0*/  @!P2 IMAD.MOV R110, RZ, RZ, -R110 ;  /* 0x000000ffff6ea224 */ /* 0x000fe200078e0a6e */
[----:B------:R-:W-:Y:S01]  /*57d0*/  ISETP.GE.AND P2, PT, R22, RZ, PT ;  /* 0x000000ff1600720c */ /* 0x000fe20003f46270 */
[----:B------:R-:W-:Y:S02]  /*57e0*/  IMAD.MOV R114, RZ, RZ, -R3 ;  /* 0x000000ffff727224 */ /* 0x000fe400078e0a03 */
[----:B------:R-:W-:-:S04]  /*57f0*/  IMAD.HI.U32 R22, R0, R121, RZ ;  /* 0x0000007900167227 */ /* 0x000fc800078e00ff */
[----:B------:R-:W-:Y:S02]  /*5800*/  @!P6 IMAD.IADD R112, R112, 0x1, -R168 ;  /* 0x000000017070e824 */ /* 0x000fe400078e0aa8 */
[C---:B------:R-:W-:Y:S02]  /*5810*/  IMAD R114, R168.reuse, R114, R117 ;  /* 0x00000072a8727224 */ /* 0x040fe400078e0275 */
[----:B------:R-:W-:Y:S02]  /*5820*/  IMAD.MOV R22, RZ, RZ, -R22 ;  /* 0x000000ffff167224 */ /* 0x000fe400078e0a16 */
[----:B------:R-:W-:Y:S01]  /*5830*/  @!P4 IMAD.MOV R112, RZ, RZ, -R112 ;  /* 0x000000ffff70c224 */ /* 0x000fe200078e0a70 */
[C---:B------:R-:W-:Y:S01]  /*5840*/  ISETP.GT.U32.AND P4, PT, R168.reuse, R114, PT ;  /* 0x00000072a800720c */ /* 0x040fe20003f84070 */
[----:B------:R-:W-:Y:S02]  /*5850*/  @!P3 IMAD.IADD R113, R113, 0x1, -R168 ;  /* 0x000000017171b824 */ /* 0x000fe400078e0aa8 */
[----:B------:R-:W-:-:S02]  /*5860*/  IMAD R116, R168, R22, R121 ;  /* 0x00000016a8747224 */ /* 0x000fc400078e0279 */
[----:B------:R-:W-:Y:S02]  /*5870*/  VIADD R115, R2, 0x18f ;  /* 0x0000018f02737836 */ /* 0x000fe40000000000 */
[----:B------:R-:W-:Y:S01]  /*5880*/  @!P5 IMAD.MOV R113, RZ, RZ, -R113 ;  /* 0x000000ffff71d224 */ /* 0x000fe200078e0a71 */
[----:B------:R-:W-:Y:S01]  /*5890*/  ISETP.GT.U32.AND P5, PT, R168, R116, PT ;  /* 0x00000074a800720c */ /* 0x000fe20003fa4070 */
[----:B------:R-:W-:Y:S01]  /*58a0*/  IMAD.HI.U32 R3, R0, R119, RZ ;  /* 0x0000007700037227 */ /* 0x000fe200078e00ff */
[----:B------:R-:W-:Y:S02]  /*58b0*/  ISETP.GE.AND P6, PT, R115, RZ, PT ;  /* 0x000000ff7300720c */ /* 0x000fe40003fc6270 */
[----:B------:R-:W-:Y:S01]  /*58c0*/  IABS R123, R115 ;  /* 0x00000073007b7213 */ /* 0x000fe20000000000 */
[----:B------:R-:W-:Y:S02]  /*58d0*/  IMAD.MOV R115, RZ, RZ, -R3 ;  /* 0x000000ffff737224 */ /* 0x000fe400078e0a03 */
[----:B------:R-:W-:-:S02]  /*58e0*/  VIADD R122, R2, 0x18e ;  /* 0x0000018e027a7836 */ /* 0x000fc40000000000 */
[----:B------:R-:W-:-:S04]  /*58f0*/  IMAD.HI.U32 R3, R0, R123, RZ ;  /* 0x0000007b00037227 */ /* 0x000fc800078e00ff */
[----:B------:R-:W-:Y:S01]  /*5900*/  IMAD R115, R168, R115, R119 ;  /* 0x00000073a8737224 */ /* 0x000fe200078e0277 */
[----:B------:R-:W-:Y:S01]  /*5910*/  IABS R119, R122 ;  /* 0x0000007a00777213 */ /* 0x000fe20000000000 */
[----:B------:R-:W-:Y:S02]  /*5920*/  VIADD R124, R2, 0x18d ;  /* 0x0000018d027c7836 */ /* 0x000fe40000000000 */
[--C-:B------:R-:W-:Y:S01]  /*5930*/  @!P4 IMAD.IADD R114, R114, 0x1, -R168.reuse ;  /* 0x000000017272c824 */ /* 0x100fe200078e0aa8 */
[----:B------:R-:W-:Y:S01]  /*5940*/  ISETP.GT.U32.AND P3, PT, R168, R115, PT ;  /* 0x00000073a800720c */ /* 0x000fe20003f64070 */
[----:B------:R-:W-:Y:S01]  /*5950*/  IMAD.MOV R3, RZ, RZ, -R3 ;  /* 0x000000ffff037224 */ /* 0x000fe200078e0a03 */
[----:B------:R-:W-:Y:S01]  /*5960*/  IABS R121, R124 ;  /* 0x0000007c00797213 */ /* 0x000fe20000000000 */
[----:B------:R-:W-:Y:S01]  /*5970*/  @!P5 IMAD.IADD R116, R116, 0x1, -R168 ;  /* 0x000000017474d824 */ /* 0x000fe200078e0aa8 */
[C---:B------:R-:W-:Y:S01]  /*5980*/  ISETP.GT.U32.AND P4, PT, R168.reuse, R114, PT ;  /* 0x00000072a800720c */ /* 0x040fe20003f84070 */
[----:B------:R-:W-:-:S02]  /*5990*/  IMAD R117, R168, R3, R123 ;  /* 0x00000003a8757224 */ /* 0x000fc400078e027b */
[----:B------:R-:W-:Y:S01]  /*59a0*/  IMAD.HI.U32 R3, R0, R119, RZ ;  /* 0x0000007700037227 */ /* 0x000fe200078e00ff */
[----:B------:R-:W-:-:S03]  /*59b0*/  ISETP.GT.U32.AND P5, PT, R168, R116, PT ;  /* 0x00000074a800720c */ /* 0x000fc60003fa4070 */
[----:B------:R-:W-:-:S04]  /*59c0*/  IMAD.HI.U32 R22, R0, R121, RZ ;  /* 0x0000007900167227 */ /* 0x000fc800078e00ff */
[----:B------:R-:W-:Y:S02]  /*59d0*/  IMAD.MOV R3, RZ, RZ, -R3 ;  /* 0x000000ffff037224 */ /* 0x000fe400078e0a03 */
[----:B------:R-:W-:Y:S02]  /*59e0*/  IMAD.MOV R22, RZ, RZ, -R22 ;  /* 0x000000ffff167224 */ /* 0x000fe400078e0a16 */
[----:B------:R-:W-:Y:S02]  /*59f0*/  IMAD R118, R168, R3, R119 ;  /* 0x00000003a8767224 */ /* 0x000fe400078e0277 */
[--C-:B------:R-:W-:Y:S02]  /*5a00*/  @!P3 IMAD.IADD R115, R115, 0x1, -R168.reuse ;  /* 0x000000017373b824 */ /* 0x100fe400078e0aa8 */
[----:B------:R-:W-:Y:S01]  /*5a10*/  @!P4 IMAD.IADD R114, R114, 0x1, -R168 ;  /* 0x000000017272c824 */ /* 0x000fe200078e0aa8 */
[C---:B------:R-:W-:Y:S01]  /*5a20*/  ISETP.GT.U32.AND P4, PT, R168.reuse, R117, PT ;  /* 0x00000075a800720c */ /* 0x040fe20003f84070 */
[C---:B------:R-:W-:Y:S01]  /*5a30*/  IMAD R119, R168.reuse, R22, R121 ;  /* 0x00000016a8777224 */ /* 0x040fe200078e0279 */
[----:B------:R-:W-:Y:S01]  /*5a40*/  ISETP.GT.U32.AND P3, PT, R168, R115, PT ;  /* 0x00000073a800720c */ /* 0x000fe20003f64070 */
[----:B------:R-:W-:-:S02]  /*5a50*/  VIADD R126, R2, 0x18c ;  /* 0x0000018c027e7836 */ /* 0x000fc40000000000 */
[----:B------:R-:W-:Y:S01]  /*5a60*/  @!P5 IMAD.IADD R116, R116, 0x1, -R168 ;  /* 0x000000017474d824 */ /* 0x000fe200078e0aa8 */
[----:B------:R-:W-:Y:S01]  /*5a70*/  ISETP.GT.U32.AND P5, PT, R168, R119, PT ;  /* 0x00000077a800720c */ /* 0x000fe20003fa4070 */
[C---:B------:R-:W-:Y:S01]  /*5a80*/  VIADD R127, R2.reuse, 0x18b ;  /* 0x0000018b027f7836 */ /* 0x040fe20000000000 */
[----:B------:R-:W-:Y:S01]  /*5a90*/  IABS R120, R126 ;  /* 0x0000007e00787213 */ /* 0x000fe20000000000 */
[----:B------:R-:W-:Y:S02]  /*5aa0*/  VIADD R128, R2, 0x18a ;  /* 0x0000018a02807836 */ /* 0x000fe40000000000 */
[----:B------:R-:W-:Y:S01]  /*5ab0*/  @!P1 IMAD.MOV R114, RZ, RZ, -R114 ;  /* 0x000000ffff729224 */ /* 0x000fe200078e0a72 */
[----:B------:R-:W-:Y:S01]  /*5ac0*/  IABS R123, R127 ;  /* 0x0000007f007b7213 */ /* 0x000fe20000000000 */
[----:B------:R-:W-:Y:S01]  /*5ad0*/  IMAD.MOV.U32 R121, RZ, RZ, R120 ;  /* 0x000000ffff797224 */ /* 0x000fe200078e0078 */
[----:B------:R-:W-:Y:S01]  /*5ae0*/  IABS R125, R128 ;  /* 0x00000080007d7213 */ /* 0x000fe20000000000 */
[----:B------:R-:W-:Y:S01]  /*5af0*/  @!P4 IMAD.IADD R117, R117, 0x1, -R168 ;  /* 0x000000017575c824 */ /* 0x000fe200078e0aa8 */
[----:B------:R-:W-:Y:S01]  /*5b00*/  ISETP.GE.AND P4, PT, R122, RZ, PT ;  /* 0x000000ff7a00720c */ /* 0x000fe20003f86270 */
[----:B------:R-:W-:-:S03]  /*5b10*/  IMAD.HI.U32 R3, R0, R121, RZ ;  /* 0x0000007900037227 */ /* 0x000fc600078e00ff */
[C---:B------:R-:W-:Y:S01]  /*5b20*/  ISETP.GT.U32.AND P1, PT, R168.reuse, R117, PT ;  /* 0x00000075a800720c */ /* 0x040fe20003f24070 */
[--C-:B------:R-:W-:Y:S01]  /*5b30*/  @!P3 IMAD.IADD R115, R115, 0x1, -R168.reuse ;  /* 0x000000017373b824 */ /* 0x100fe200078e0aa8 */
[----:B------:R-:W-:Y:S01]  /*5b40*/  ISETP.GT.U32.AND P3, PT, R168, R118, PT ;  /* 0x00000076a800720c */ /* 0x000fe20003f64070 */
[----:B------:R-:W-:Y:S02]  /*5b50*/  @!P5 IMAD.IADD R119, R119, 0x1, -R168 ;  /* 0x000000017777d824 */ /* 0x000fe400078e0aa8 */
[----:B------:R-:W-:Y:S02]  /*5b60*/  IMAD.MOV R3, RZ, RZ, -R3 ;  /* 0x000000ffff037224 */ /* 0x000fe400078e0a03 */
[----:B------:R-:W-:Y:S01]  /*5b70*/  IMAD.HI.U32 R22, R0, R123, RZ ;  /* 0x0000007b00167227 */ /* 0x000fe200078e00ff */
[----:B------:R-:W-:-:S03]  /*5b80*/  ISETP.GT.U32.AND P5, PT, R168, R119, PT ;  /* 0x00000077a800720c */ /* 0x000fc60003fa4070 */
[----:B------:R-:W-:Y:S02]  /*5b90*/  IMAD R120, R168, R3, R121 ;  /* 0x00000003a8787224 */ /* 0x000fe400078e0279 */
[----:B------:R-:W-:-:S04]  /*5ba0*/  IMAD.HI.U32 R3, R0, R125, RZ ;  /* 0x0000007d00037227 */ /* 0x000fc800078e00ff */
[----:B------:R-:W-:Y:S02]  /*5bb0*/  IMAD.MOV R22, RZ, RZ, -R22 ;  /* 0x000000ffff167224 */ /* 0x000fe400078e0a16 */
[----:B------:R-:W-:Y:S02]  /*5bc0*/  IMAD.MOV R3, RZ, RZ, -R3 ;  /* 0x000000ffff037224 */ /* 0x000fe400078e0a03 */
[--C-:B------:R-:W-:Y:S01]  /*5bd0*/  @!P3 IMAD.IADD R118, R118, 0x1, -R168.reuse ;  /* 0x000000017676b824 */ /* 0x100fe200078e0aa8 */
[----:B------:R-:W-:Y:S01]  /*5be0*/  ISETP.GE.AND P3, PT, R124, RZ, PT ;  /* 0x000000ff7c00720c */ /* 0x000fe20003f66270 */
[C---:B------:R-:W-:Y:S02]  /*5bf0*/  IMAD R121, R168.reuse, R22, R123 ;  /* 0x00000016a8797224 */ /* 0x040fe400078e027b */
[----:B------:R-:W-:Y:S01]  /*5c00*/  @!P1 IMAD.IADD R117, R117, 0x1, -R168 ;  /* 0x0000000175759824 */ /* 0x000fe200078e0aa8 */
[C---:B------:R-:W-:Y:S01]  /*5c10*/  ISETP.GT.U32.AND P1, PT, R168.reuse, R120, PT ;  /* 0x00000078a800720c */ /* 0x040fe20003f24070 */
[----:B------:R-:W-:-:S02]  /*5c20*/  IMAD R122, R168, R3, R125 ;  /* 0x00000003a87a7224 */ /* 0x000fc400078e027d */
[----:B------:R-:W-:Y:S01]  /*5c30*/  @!P2 IMAD.MOV R115, RZ, RZ, -R115 ;  /* 0x000000ffff73a224 */ /* 0x000fe200078e0a73 */
[C---:B------:R-:W-:Y:S01]  /*5c40*/  ISETP.GT.U32.AND P2, PT, R168.reuse, R118, PT ;  /* 0x00000076a800720c */ /* 0x040fe20003f44070 */
[----:B------:R-:W-:Y:S01]  /*5c50*/  @!P6 IMAD.MOV R117, RZ, RZ, -R117 ;  /* 0x000000ffff75e224 */ /* 0x000fe200078e0a75 */
[C---:B------:R-:W-:Y:S01]  /*5c60*/  ISETP.GT.U32.AND P6, PT, R168.reuse, R121, PT ;  /* 0x00000079a800720c */ /* 0x040fe20003fc4070 */
[----:B------:R-:W-:Y:S01]  /*5c70*/  @!P5 IMAD.IADD R119, R119, 0x1, -R168 ;  /* 0x000000017777d824 */ /* 0x000fe200078e0aa8 */
[----:B------:R-:W-:Y:S01]  /*5c80*/  ISETP.GT.U32.AND P5, PT, R168, R122, PT ;  /* 0x0000007aa800720c */ /* 0x000fe20003fa4070 */
[----:B------:R-:W-:Y:S01]  /*5c90*/  @!P0 IMAD.MOV R116, RZ, RZ, -R116 ;  /* 0x000000ffff748224 */ /* 0x000fe200078e0a74 */
[----:B------:R-:W-:Y:S01]  /*5ca0*/  ISETP.GE.AND P0, PT, R126, RZ, PT ;  /* 0x000000ff7e00720c */ /* 0x000fe20003f06270 */
[C---:B------:R-:W-:Y:S02]  /*5cb0*/  VIADD R126, R2.reuse, 0x189 ;  /* 0x00000189027e7836 */ /* 0x040fe40000000000 */
[----:B------:R-:W-:-:S02]  /*5cc0*/  VIADD R130, R2, 0x188 ;  /* 0x0000018802827836 */ /* 0x000fc40000000000 */
[--C-:B------:R-:W-:Y:S01]  /*5cd0*/  @!P1 IMAD.IADD R120, R120, 0x1, -R168.reuse ;  /* 0x0000000178789824 */ /* 0x100fe200078e0aa8 */
[----:B------:R-:W-:Y:S01]  /*5ce0*/  IABS R123, R126 ;  /* 0x0000007e007b7213 */ /* 0x000fe20000000000 */
[--C-:B------:R-:W-:Y:S01]  /*5cf0*/  @!P2 IMAD.IADD R118, R118, 0x1, -R168.reuse ;  /* 0x000000017676a824 */ /* 0x100fe200078e0aa8 */
[----:B------:R-:W-:Y:S01]  /*5d00*/  IABS R125, R130 ;  /* 0x00000082007d7213 */ /* 0x000fe20000000000 */
[--C-:B------:R-:W-:Y:S01]  /*5d10*/  @!P6 IMAD.IADD R121, R121, 0x1, -R168.reuse ;  /* 0x000000017979e824 */ /* 0x100fe200078e0aa8 */
[----:B------:R-:W-:Y:S01]  /*5d20*/  ISETP.GT.U32.AND P6, PT, R168, R120, PT ;  /* 0x00000078a800720c */ /* 0x000fe20003fc4070 */
[----:B------:R-:W-:Y:S01]  /*5d30*/  @!P5 IMAD.IADD R122, R122, 0x1, -R168 ;  /* 0x000000017a7ad824 */ /* 0x000fe200078e0aa8 */
[----:B------:R-:W-:Y:S01]  /*5d40*/  ISETP.GE.AND P1, PT, R128, RZ, PT ;  /* 0x000000ff8000720c */ /* 0x000fe20003f26270 */
[----:B------:R-:W-:Y:S01]  /*5d50*/  IMAD.HI.U32 R3, R0, R123, RZ ;  /* 0x0000007b00037227 */ /* 0x000fe200078e00ff */
[----:B------:R-:W-:Y:S02]  /*5d60*/  ISETP.GE.AND P2, PT, R127, RZ, PT ;  /* 0x000000ff7f00720c */ /* 0x000fe40003f46270 */
[C---:B------:R-:W-:Y:S01]  /*5d70*/  ISETP.GT.U32.AND P5, PT, R168.reuse, R121, PT ;  /* 0x00000079a800720c */ /* 0x040fe20003fa4070 */
[----:B------:R-:W-:Y:S01]  /*5d80*/  @!P4 IMAD.MOV R118, RZ, RZ, -R118 ;  /* 0x000000ffff76c224 */ /* 0x000fe200078e0a76 */
[----:B------:R-:W-:Y:S01]  /*5d90*/  ISETP.GT.U32.AND P4, PT, R168, R122, PT ;  /* 0x0000007aa800720c */ /* 0x000fe20003f84070 */
[----:B------:R-:W-:-:S02]  /*5da0*/  IMAD.MOV R22, RZ, RZ, -R3 ;  /* 0x000000ffff167224 */ /* 0x000fc400078e0a03 */
[----:B------:R-:W-:-:S04]  /*5db0*/  IMAD.HI.U32 R3, R0, R125, RZ ;  /* 0x0000007d00037227 */ /* 0x000fc800078e00ff */
[----:B------:R-:W-:Y:S02]  /*5dc0*/  IMAD R123, R168, R22, R123 ;  /* 0x00000016a87b7224 */ /* 0x000fe400078e027b */
[----:B------:R-:W-:Y:S02]  /*5dd0*/  IMAD.MOV R3, RZ, RZ, -R3 ;  /* 0x000000ffff037224 */ /* 0x000fe400078e0a03 */
[----:B------:R-:W-:Y:S02]  /*5de0*/  VIADD R128, R2, 0x187 ;  /* 0x0000018702807836 */ /* 0x000fe40000000000 */
[----:B------:R-:W-:Y:S01]  /*5df0*/  @!P6 IMAD.IADD R120, R120, 0x1, -R168 ;  /* 0x000000017878e824 */ /* 0x000fe200078e0aa8 */
[C---:B------:R-:W-:Y:S01]  /*5e00*/  ISETP.GT.U32.AND P6, PT, R168.reuse, R123, PT ;  /* 0x0000007ba800720c */ /* 0x040fe20003fc4070 */
[----:B------:R-:W-:Y:S01]  /*5e10*/  IMAD R124, R168, R3, R125 ;  /* 0x00000003a87c7224 */ /* 0x000fe200078e027d */
[----:B------:R-:W-:Y:S01]  /*5e20*/  IABS R127, R128 ;  /* 0x00000080007f7213 */ /* 0x000fe20000000000 */
[----:B------:R-:W-:-:S02]  /*5e30*/  VIADD R131, R2, 0x186 ;  /* 0x0000018602837836 */ /* 0x000fc40000000000 */
[----:B------:R-:W-:Y:S01]  /*5e40*/  @!P4 IMAD.IADD R122, R122, 0x1, -R168 ;  /* 0x000000017a7ac824 */ /* 0x000fe200078e0aa8 */
[----:B------:R-:W-:Y:S01]  /*5e50*/  ISETP.GT.U32.AND P4, PT, R168, R124, PT ;  /* 0x0000007ca800720c */ /* 0x000fe20003f84070 */
[----:B------:R-:W-:Y:S01]  /*5e60*/  IMAD.HI.U32 R3, R0, R127, RZ ;  /* 0x0000007f00037227 */ /* 0x000fe200078e00ff */
[----:B------:R-:W-:-:S03]  /*5e70*/  IABS R129, R131 ;  /* 0x0000008300817213 */ /* 0x000fc60000000000 */
[----:B------:R-:W-:Y:S02]  /*5e80*/  VIADD R132, R2, 0x185 ;  /* 0x0000018502847836 */ /* 0x000fe40000000000 */
[----:B------:R-:W-:-:S04]  /*5e90*/  IMAD.HI.U32 R22, R0, R129, RZ ;  /* 0x0000008100167227 */ /* 0x000fc800078e00ff */
[----:B------:R-:W-:Y:S02]  /*5ea0*/  IMAD.MOV R3, RZ, RZ, -R3 ;  /* 0x000000ffff037224 */ /* 0x000fe400078e0a03 */
[----:B------:R-:W-:Y:S01]  /*5eb0*/  @!P6 IMAD.IADD R123, R123, 0x1, -R168 ;  /* 0x000000017b7be824 */ /* 0x000fe200078e0aa8 */
[----:B------:R-:W-:Y:S01]  /*5ec0*/  ISETP.GE.AND P6, PT, R130, RZ, PT ;  /* 0x000000ff8200720c */ /* 0x000fe20003fc6270 */
[----:B------:R-:W-:Y:S02]  /*5ed0*/  IMAD.MOV R22, RZ, RZ, -R22 ;  /* 0x000000ffff167224 */ /* 0x000fe400078e0a16 */
[----:B------:R-:W-:Y:S02]  /*5ee0*/  VIADD R130, R2, 0x184 ;  /* 0x0000018402827836 */ /* 0x000fe40000000000 */
[----:B------:R-:W-:Y:S01]  /*5ef0*/  IMAD R125, R168, R3, R127 ;  /* 0x00000003a87d7224 */ /* 0x000fe200078e027f */
[----:B------:R-:W-:Y:S01]  /*5f00*/  IABS R127, R132 ;  /* 0x00000084007f7213 */ /* 0x000fe20000000000 */
[----:B------:R-:W-:-:S02]  /*5f10*/  @!P4 IMAD.IADD R124, R124, 0x1, -R168 ;  /* 0x000000017c7cc824 */ /* 0x000fc400078e0aa8 */
[----:B------:R-:W-:Y:S01]  /*5f20*/  @!P3 IMAD.MOV R119, RZ, RZ, -R119 ;  /* 0x000000ffff77b224 */ /* 0x000fe200078e0a77 */
[----:B------:R-:W-:Y:S01]  /*5f30*/  ISETP.GT.U32.AND P3, PT, R168, R123, PT ;  /* 0x0000007ba800720c */ /* 0x000fe20003f64070 */
[----:B------:R-:W-:Y:S01]  /*5f40*/  @!P5 IMAD.IADD R121, R121, 0x1, -R168 ;  /* 0x000000017979d824 */ /* 0x000fe200078e0aa8 */
[----:B------:R-:W-:Y:S01]  /*5f50*/  ISETP.GE.AND P5, PT, R126, RZ, PT ;  /* 0x000000ff7e00720c */ /* 0x000fe20003fa6270 */
[----:B------:R-:W-:Y:S01]  /*5f60*/  IMAD R126, R168, R22, R129 ;  /* 0x00000016a87e7224 */ /* 0x000fe200078e0281 */
[----:B------:R-:W-:Y:S01]  /*5f70*/  IABS R129, R130 ;  /* 0x0000008200817213 */ /* 0x000fe20000000000 */
[----:B------:R-:W-:Y:S01]  /*5f80*/  IMAD.HI.U32 R3, R0, R127, RZ ;  /* 0x0000007f00037227 */ /* 0x000fe200078e00ff */
[----:B------:R-:W-:-:S03]  /*5f90*/  ISETP.GT.U32.AND P4, PT, R168, R124, PT ;  /* 0x0000007ca800720c */ /* 0x000fc60003f84070 */
[----:B------:R-:W-:Y:S01]  /*5fa0*/  @!P2 IMAD.MOV R121, RZ, RZ, -R121 ;  /* 0x000000ffff79a224 */ /* 0x000fe200078e0a79 */
[----:B------:R-:W-:Y:S01]  /*5fb0*/  ISETP.GT.U32.AND P2, PT, R168, R126, PT ;  /* 0x0000007ea800720c */ /* 0x000fe20003f44070 */
[----:B------:R-:W-:-:S04]  /*5fc0*/  IMAD.HI.U32 R22, R0, R129, RZ ;  /* 0x0000008100167227 */ /* 0x000fc800078e00ff */
[----:B------:R-:W-:Y:S02]  /*5fd0*/  IMAD.MOV R3, RZ, RZ, -R3 ;  /* 0x000000ffff037224 */ /* 0x000fe400078e0a03 */
[----:B------:R-:W-:Y:S01]  /*5fe0*/  @!P3 IMAD.IADD R123, R123, 0x1, -R168 ;  /* 0x000000017b7bb824 */ /* 0x000fe200078e0aa8 */
[----:B------:R-:W-:Y:S01]  /*5ff0*/  ISETP.GE.AND P3, PT, R131, RZ, PT ;  /* 0x000000ff8300720c */ /* 0x000fe20003f66270 */
[----:B------:R-:W-:Y:S02]  /*6000*/  IMAD.MOV R22, RZ, RZ, -R22 ;  /* 0x000000ffff167224 */ /* 0x000fe400078e0a16 */
[C---:B------:R-:W-:Y:S02]  /*6010*/  IMAD R127, R168.reuse, R3, R127 ;  /* 0x00000003a87f7224 */ /* 0x040fe400078e027f */
[----:B------:R-:W-:Y:S01]  /*6020*/  @!P0 IMAD.MOV R120, RZ, RZ, -R120 ;  /* 0x000000ffff788224 */ /* 0x000fe200078e0a78 */
[----:B------:R-:W-:Y:S01]  /*6030*/  ISETP.GT.U32.AND P0, PT, R168, R125, PT ;  /* 0x0000007da800720c */ /* 0x000fe20003f04070 */
[----:B------:R-:W-:Y:S01]  /*6040*/  @!P1 IMAD.MOV R122, RZ, RZ, -R122 ;  /* 0x000000ffff7a9224 */ /* 0x000fe200078e0a7a */
[----:B------:R-:W-:Y:S01]  /*6050*/  ISETP.GE.AND P1, PT, R128, RZ, PT ;  /* 0x000000ff8000720c */ /* 0x000fe20003f26270 */
[----:B------:R-:W-:Y:S01]  /*6060*/  @!P4 IMAD.IADD R124, R124, 0x1, -R168 ;  /* 0x000000017c7cc824 */ /* 0x000fe200078e0aa8 */
[----:B------:R-:W-:Y:S01]  /*6070*/  ISETP.GE.AND P4, PT, R132, RZ, PT ;  /* 0x000000ff8400720c */ /* 0x000fe20003f86270 */
[----:B------:R-:W-:-:S02]  /*6080*/  IMAD R128, R168, R22, R129 ;  /* 0x00000016a8807224 */ /* 0x000fc400078e0281 */
[----:B------:R-:W-:Y:S01]  /*6090*/  @!P5 IMAD.MOV R123, RZ, RZ, -R123 ;  /* 0x000000ffff7bd224 */ /* 0x000fe200078e0a7b */
[----:B------:R-:W-:Y:S01]  /*60a0*/  ISETP.GT.U32.AND P5, PT, R168, R127, PT ;  /* 0x0000007fa800720c */ /* 0x000fe20003fa4070 */
[----:B------:R-:W-:Y:S02]  /*60b0*/  @!P2 IMAD.IADD R126, R126, 0x1, -R168 ;  /* 0x000000017e7ea824 */ /* 0x000fe400078e0aa8 */
[----:B------:R-:W-:Y:S01]  /*60c0*/  @!P6 IMAD.MOV R124, RZ, RZ, -R124 ;  /* 0x000000ffff7ce224 */ /* 0x000fe200078e0a7c */
[----:B------:R-:W-:Y:S01]  /*60d0*/  ISETP.GT.U32.AND P6, PT, R168, R128, PT ;  /* 0x00000080a800720c */ /* 0x000fe20003fc4070 */
[----:B------:R-:W-:Y:S01]  /*60e0*/  VIADD R22, R2, 0x183 ;  /* 0x0000018302167836 */ /* 0x000fe20000000000 */
[----:B------:R-:W-:Y:S01]  /*60f0*/  ISETP.GT.U32.AND P2, PT, R168, R126, PT ;  /* 0x0000007ea800720c */ /* 0x000fe20003f44070 */
[--C-:B------:R-:W-:Y:S02]  /*6100*/  @!P0 IMAD.IADD R125, R125, 0x1, -R168.reuse ;  /* 0x000000017d7d8824 */ /* 0x100fe400078e0aa8 */
[C---:B------:R-:W-:Y:S01]  /*6110*/  VIADD R132, R2.reuse, 0x182 ;  /* 0x0000018202847836 */ /* 0x040fe20000000000 */
[----:B------:R-:W-:Y:S01]  /*6120*/  IABS R129, R22 ;  /* 0x0000001600817213 */ /* 0x000fe20000000000 */
[----:B------:R-:W-:Y:S01]  /*6130*/  VIADD R134, R2, 0x181 ;  /* 0x0000018102867836 */ /* 0x000fe20000000000 */
[----:B------:R-:W-:Y:S01]  /*6140*/  ISETP.GT.U32.AND P0, PT, R168, R125, PT ;  /* 0x0000007da800720c */ /* 0x000fe20003f04070 */
[----:B------:R-:W-:Y:S01]  /*6150*/  @!P5 IMAD.IADD R127, R127, 0x1, -R168 ;  /* 0x000000017f7fd824 */ /* 0x000fe200078e0aa8 */
[----:B------:R-:W-:Y:S01]  /*6160*/  IABS R131, R132 ;  /* 0x0000008400837213 */ /* 0x000fe20000000000 */
[----:B------:R-:W-:Y:S01]  /*6170*/  IMAD.HI.U32 R3, R0, R129, RZ ;  /* 0x0000008100037227 */ /* 0x000fe200078e00ff */
[----:B------:R-:W-:-:S02]  /*6180*/  IABS R133, R134 ;  /* 0x0000008600857213 */ /* 0x000fc40000000000 */
[----:B------:R-:W-:Y:S01]  /*6190*/  ISETP.GT.U32.AND P5, PT, R168, R127, PT ;  /* 0x0000007fa800720c */ /* 0x000fe20003fa4070 */
[--C-:B------:R-:W-:Y:S02]  /*61a0*/  @!P6 IMAD.IADD R128, R128, 0x1, -R168.reuse ;  /* 0x000000018080e824 */ /* 0x100fe400078e0aa8 */
[----:B------:R-:W-:Y:S01]  /*61b0*/  @!P2 IMAD.IADD R126, R126, 0x1, -R168 ;  /* 0x000000017e7ea824 */ /* 0x000fe200078e0aa8 */
[----:B------:R-:W-:Y:S01]  /*61c0*/  ISETP.GE.AND P2, PT, R22, RZ, PT ;  /* 0x000000ff1600720c */ /* 0x000fe20003f46270 */
[----:B------:R-:W-:Y:S01]  /*61d0*/  IMAD.HI.U32 R22, R0, R131, RZ ;  /* 0x0000008300167227 */ /* 0x000fe200078e00ff */
[----:B------:R-:W-:-:S03]  /*61e0*/  ISETP.GT.U32.AND P6, PT, R168, R128, PT ;  /* 0x00000080a800720c */ /* 0x000fc60003fc4070 */
[----:B------:R-:W-:Y:S02]  /*61f0*/  IMAD.MOV R3, RZ, RZ, -R3 ;  /* 0x000000ffff037224 */ /* 0x000fe400078e0a03 */
[----:B------:R-:W-:Y:S02]  /*6200*/  IMAD.MOV R22, RZ, RZ, -R22 ;  /* 0x000000ffff167224 */ /* 0x000fe400078e0a16 */
[----:B------:R-:W-:Y:S02]  /*6210*/  IMAD R129, R168, R3, R129 ;  /* 0x00000003a8817224 */ /* 0x000fe400078e0281 */
[--C-:B------:R-:W-:Y:S01]  /*6220*/  @!P0 IMAD.IADD R125, R125, 0x1, -R168.reuse ;  /* 0x000000017d7d8824 */ /* 0x100fe200078e0aa8 */
[----:B------:R-:W-:Y:S01]  /*6230*/  ISETP.GE.AND P0, PT, R130, RZ, PT ;  /* 0x000000ff8200720c */ /* 0x000fe20003f06270 */
[C---:B------:R-:W-:Y:S02]  /*6240*/  IMAD R130, R168.reuse, R22, R131 ;  /* 0x00000016a8827224 */ /* 0x040fe400078e0283 */
[--C-:B------:R-:W-:Y:S01]  /*6250*/  @!P5 IMAD.IADD R127, R127, 0x1, -R168.reuse ;  /* 0x000000017f7fd824 */ /* 0x100fe200078e0aa8 */
[----:B------:R-:W-:Y:S01]  /*6260*/  ISETP.GT.U32.AND P5, PT, R168, R129, PT ;  /* 0x00000081a800720c */ /* 0x000fe20003fa4070 */
[----:B------:R-:W-:Y:S01]  /*6270*/  @!P6 IMAD.IADD R128, R128, 0x1, -R168 ;  /* 0x000000018080e824 */ /* 0x000fe200078e0aa8 */
[----:B------:R-:W-:Y:S01]  /*6280*/  ISETP.GT.U32.AND P6, PT, R168, R130, PT ;  /* 0x00000082a800720c */ /* 0x000fe20003fc4070 */
[----:B------:R-:W-:-:S02]  /*6290*/  VIADD R136, R2, 0x180 ;  /* 0x0000018002887836 */ /* 0x000fc40000000000 */
[----:B------:R-:W-:-:S03]  /*62a0*/  IMAD.HI.U32 R3, R0, R133, RZ ;  /* 0x0000008500037227 */ /* 0x000fc600078e00ff */
[----:B------:R-:W-:Y:S01]  /*62b0*/  IABS R135, R136 ;  /* 0x0000008800877213 */ /* 0x000fe20000000000 */
[----:B------:R-:W-:Y:S02]  /*62c0*/  VIADD R138, R2, 0x17f ;  /* 0x0000017f028a7836 */ /* 0x000fe40000000000 */
[----:B------:R-:W-:Y:S02]  /*62d0*/  IMAD.MOV R3, RZ, RZ, -R3 ;  /* 0x000000ffff037224 */ /* 0x000fe400078e0a03 */
[--C-:B------:R-:W-:Y:S01]  /*62e0*/  @!P5 IMAD.IADD R129, R129, 0x1, -R168.reuse ;  /* 0x000000018181d824 */ /* 0x100fe200078e0aa8 */
[----:B------:R-:W-:Y:S01]  /*62f0*/  IABS R137, R138 ;  /* 0x0000008a00897213 */ /* 0x000fe20000000000 */
[----:B------:R-:W-:Y:S02]  /*6300*/  IMAD R131, R168, R3, R133 ;  /* 0x00000003a8837224 */ /* 0x000fe400078e0285 */
[----:B------:R-:W-:Y:S01]  /*6310*/  @!P6 IMAD.IADD R130, R130, 0x1, -R168 ;  /* 0x000000018282e824 */ /* 0x000fe200078e0aa8 */
[----:B------:R-:W-:Y:S01]  /*6320*/  ISETP.GT.U32.AND P6, PT, R168, R129, PT ;  /* 0x00000081a800720c */ /* 0x000fe20003fc4070 */
[----:B------:R-:W-:Y:S01]  /*6330*/  IMAD.HI.U32 R3, R0, R135, RZ ;  /* 0x0000008700037227 */ /* 0x000fe200078e00ff */
[----:B------:R-:W-:-:S03]  /*6340*/  ISETP.GT.U32.AND P5, PT, R168, R131, PT ;  /* 0x00000083a800720c */ /* 0x000fc60003fa4070 */
[C---:B------:R-:W-:Y:S02]  /*6350*/  VIADD R139, R2.reuse, 0x17e ;  /* 0x0000017e028b7836 */ /* 0x040fe40000000000 */
[----:B------:R-:W-:Y:S02]  /*6360*/  VIADD R140, R2, 0x17d ;  /* 0x0000017d028c7836 */ /* 0x000fe40000000000 */
[----:B------:R-:W-:Y:S01]  /*6370*/  IMAD.MOV R3, RZ, RZ, -R3 ;  /* 0x000000ffff037224 */ /* 0x000fe200078e0a03 */
[----:B------:R-:W-:Y:S01]  /*6380*/  IABS R133, R139 ;  /* 0x0000008b00857213 */ /* 0x000fe20000000000 */
[----:B------:R-:W-:-:S04]  /*6390*/  IMAD.HI.U32 R22, R0, R137, RZ ;  /* 0x0000008900167227 */ /* 0x000fc800078e00ff */
[----:B------:R-:W-:Y:S01]  /*63a0*/  @!P1 IMAD.MOV R125, RZ, RZ, -R125 ;  /* 0x000000ffff7d9224 */ /* 0x000fe200078e0a7d */
[----:B------:R-:W-:Y:S01]  /*63b0*/  ISETP.GE.AND P1, PT, R132, RZ, PT ;  /* 0x000000ff8400720c */ /* 0x000fe20003f26270 */
[C---:B------:R-:W-:Y:S01]  /*63c0*/  IMAD R132, R168.reuse, R3, R135 ;  /* 0x00000003a8847224 */ /* 0x040fe200078e0287 */
[----:B------:R-:W-:Y:S01]  /*63d0*/  IABS R3, R140 ;  /* 0x0000008c00037213 */ /* 0x000fe20000000000 */
[----:B------:R-:W-:Y:S02]  /*63e0*/  IMAD.MOV R22, RZ, RZ, -R22 ;  /* 0x000000ffff167224 */ /* 0x000fe400078e0a16 */
[----:B------:R-:W-:Y:S02]  /*63f0*/  IMAD.MOV.U32 R135, RZ, RZ, R133 ;  /* 0x000000ffff877224 */ /* 0x000fe400078e0085 */
[C---:B------:R-:W-:Y:S02]  /*6400*/  IMAD R133, R168.reuse, R22, R137 ;  /* 0x00000016a8857224 */ /* 0x040fe400078e0289 */
[----:B------:R-:W-:Y:S01]  /*6410*/  @!P6 IMAD.IADD R129, R129, 0x1, -R168 ;  /* 0x000000018181e824 */ /* 0x000fe200078e0aa8 */
[----:B------:R-:W-:Y:S01]  /*6420*/  ISETP.GT.U32.AND P6, PT, R168, R132, PT ;  /* 0x00000084a800720c */ /* 0x000fe20003fc4070 */
[----:B------:R-:W-:-:S02]  /*6430*/  IMAD.MOV.U32 R137, RZ, RZ, R3 ;  /* 0x000000ffff897224 */ /* 0x000fc400078e0003 */
[----:B------:R-:W-:-:S04]  /*6440*/  IMAD.HI.U32 R3, R0, R135, RZ ;  /* 0x0000008700037227 */ /* 0x000fc800078e00ff */
[----:B------:R-:W-:Y:S02]  /*6450*/  IMAD.MOV R3, RZ, RZ, -R3 ;  /* 0x000000ffff037224 */ /* 0x000fe400078e0a03 */
[----:B------:R-:W-:Y:S01]  /*6460*/  @!P3 IMAD.MOV R126, RZ, RZ, -R126 ;  /* 0x000000ffff7eb224 */ /* 0x000fe200078e0a7e */
[----:B------:R-:W-:Y:S01]  /*6470*/  ISETP.GE.AND P3, PT, R134, RZ, PT ;  /* 0x000000ff8600720c */ /* 0x000fe20003f66270 */
[----:B------:R-:W-:Y:S01]  /*6480*/  @!P4 IMAD.MOV R127, RZ, RZ, -R127 ;  /* 0x000000ffff7fc224 */ /* 0x000fe200078e0a7f */
[C---:B------:R-:W-:Y:S01]  /*6490*/  ISETP.GT.U32.AND P4, PT, R168.reuse, R130, PT ;  /* 0x00000082a800720c */ /* 0x040fe20003f84070 */
[----:B------:R-:W-:Y:S02]  /*64a0*/  IMAD R134, R168, R3, R135 ;  /* 0x00000003a8867224 */ /* 0x000fe400078e0287 */
[----:B------:R-:W-:Y:S02]  /*64b0*/  @!P6 IMAD.IADD R132, R132, 0x1, -R168 ;  /* 0x000000018484e824 */ /* 0x000fe400078e0aa8 */
[----:B------:R-:W-:Y:S01]  /*64c0*/  IMAD.HI.U32 R22, R0, R137, RZ ;  /* 0x0000008900167227 */ /* 0x000fe200078e00ff */
[----:B------:R-:W-:-:S03]  /*64d0*/  ISETP.GT.U32.AND P6, PT, R168, R134, PT ;  /* 0x00000086a800720c */ /* 0x000fc60003fc4070 */
[----:B------:R-:W-:Y:S02]  /*64e0*/  IMAD.MOV R22, RZ, RZ, -R22 ;  /* 0x000000ffff167224 */ /* 0x000fe400078e0a16 */
[----:B------:R-:W-:Y:S01]  /*64f0*/  @!P2 IMAD.MOV R129, RZ, RZ, -R129 ;  /* 0x000000ffff81a224 */ /* 0x000fe200078e0a81 */
[----:B------:R-:W-:Y:S01]  /*6500*/  ISETP.GT.U32.AND P2, PT, R168, R133, PT ;  /* 0x00000085a800720c */ /* 0x000fe20003f44070 */
[----:B------:R-:W-:Y:S01]  /*6510*/  @!P4 IMAD.IADD R130, R130, 0x1, -R168 ;  /* 0x000000018282c824 */ /* 0x000fe200078e0aa8 */
[----:B------:R-:W-:Y:S01]  /*6520*/  ISETP.GE.AND P4, PT, R138, RZ, PT ;  /* 0x000000ff8a00720c */ /* 0x000fe20003f86270 */
[----:B------:R-:W-:Y:S02]  /*6530*/  VIADD R138, R2, 0x17c ;  /* 0x0000017c028a7836 */ /* 0x000fe40000000000 */
[----:B------:R-:W-:Y:S02]  /*6540*/  IMAD R135, R168, R22, R137 ;  /* 0x00000016a8877224 */ /* 0x000fe400078e0289 */
[----:B------:R-:W-:Y:S01]  /*6550*/  @!P1 IMAD.MOV R130, RZ, RZ, -R130 ;  /* 0x000000ffff829224 */ /* 0x000fe200078e0a82 */
[----:B------:R-:W-:Y:S01]  /*6560*/  IABS R137, R138 ;  /* 0x0000008a00897213 */ /* 0x000fe20000000000 */
[--C-:B------:R-:W-:Y:S01]  /*6570*/  @!P6 IMAD.IADD R134, R134, 0x1, -R168.reuse ;  /* 0x000000018686e824 */ /* 0x100fe200078e0aa8 */
[----:B------:R-:W-:Y:S01]  /*6580*/  ISETP.GT.U32.AND P1, PT, R168, R132, PT ;  /* 0x00000084a800720c */ /* 0x000fe20003f24070 */
[----:B------:R-:W-:-:S02]  /*6590*/  @!P5 IMAD.IADD R131, R131, 0x1, -R168 ;  /* 0x000000018383d824 */ /* 0x000fc400078e0aa8 */
[----:B------:R-:W-:Y:S01]  /*65a0*/  IMAD.HI.U32 R3, R0, R137, RZ ;  /* 0x0000008900037227 */ /* 0x000fe200078e00ff */
[C---:B------:R-:W-:Y:S02]  /*65b0*/  ISETP.GT.U32.AND P6, PT, R168.reuse, R134, PT ;  /* 0x00000086a800720c */ /* 0x040fe40003fc4070 */
[----:B------:R-:W-:Y:S01]  /*65c0*/  ISETP.GT.U32.AND P5, PT, R168, R131, PT ;  /* 0x00000083a800720c */ /* 0x000fe20003fa4070 */
[----:B------:R-:W-:Y:S02]  /*65d0*/  IMAD.MOV R3, RZ, RZ, -R3 ;  /* 0x000000ffff037224 */ /* 0x000fe400078e0a03 */
[----:B------:R-:W-:Y:S01]  /*65e0*/  @!P0 IMAD.MOV R128, RZ, RZ, -R128 ;  /* 0x000000ffff808224 */ /* 0x000fe200078e0a80 */
[----:B------:R-:W-:Y:S01]  /*65f0*/  ISETP.GE.AND P0, PT, R136, RZ, PT ;  /* 0x000000ff8800720c */ /* 0x000fe20003f06270 */
[----:B------:R-:W-:Y:S02]  /*6600*/  IMAD R136, R168, R3, R137 ;  /* 0x00000003a8887224 */ /* 0x000fe400078e0289 */
[--C-:B------:R-:W-:Y:S01]  /*6610*/  @!P1 IMAD.IADD R132, R132, 0x1, -R168.reuse ;  /* 0x0000000184849824 */ /* 0x100fe200078e0aa8 */
[----:B------:R-:W-:Y:S01]  /*6620*/  ISETP.GT.U32.AND P1, PT, R168, R135, PT ;  /* 0x00000087a800720c */ /* 0x000fe20003f24070 */
[----:B------:R-:W-:-:S02]  /*6630*/  @!P2 IMAD.IADD R133, R133, 0x1, -R168 ;  /* 0x000000018585a824 */ /* 0x000fc400078e0aa8 */
[--C-:B------:R-:W-:Y:S01]  /*6640*/  @!P6 IMAD.IADD R134, R134, 0x1, -R168.reuse ;  /* 0x000000018686e824 */ /* 0x100fe200078e0aa8 */
[----:B------:R-:W-:Y:S01]  /*6650*/  ISETP.GT.U32.AND P6, PT, R168, R136, PT ;  /* 0x00000088a800720c */ /* 0x000fe20003fc4070 */
[----:B------:R-:W-:Y:S01]  /*6660*/  VIADD R142, R2, 0x17b ;  /* 0x0000017b028e7836 */ /* 0x000fe20000000000 */
[----:B------:R-:W-:Y:S01]  /*6670*/  ISETP.GT.U32.AND P2, PT, R168, R133, PT ;  /* 0x00000085a800720c */ /* 0x000fe20003f44070 */
[C---:B------:R-:W-:Y:S02]  /*6680*/  VIADD R144, R2.reuse, 0x17a ;  /* 0x0000017a02907836 */ /* 0x040fe40000000000 */
[----:B------:R-:W-:Y:S02]  /*6690*/  VIADD R145, R2, 0x179 ;  /* 0x0000017902917836 */ /* 0x000fe40000000000 */
[--C-:B------:R-:W-:Y:S01]  /*66a0*/  @!P5 IMAD.IADD R131, R131, 0x1, -R168.reuse ;  /* 0x000000018383d824 */ /* 0x100fe200078e0aa8 */
[----:B------:R-:W-:Y:S01]  /*66b0*/  ISETP.GE.AND P5, PT, R139, RZ, PT ;  /* 0x000000ff8b00720c */ /* 0x000fe20003fa6270 */
[--C-:B------:R-:W-:Y:S01]  /*66c0*/  @!P1 IMAD.IADD R135, R135, 0x1, -R168.reuse ;  /* 0x0000000187879824 */ /* 0x100fe200078e0aa8 */
[----:B------:R-:W-:Y:S01]  /*66d0*/  IABS R139, R142 ;  /* 0x0000008e008b7213 */ /* 0x000fe20000000000 */
[----:B------:R-:W-:Y:S01]  /*66e0*/  @!P3 IMAD.MOV R131, RZ, RZ, -R131 ;  /* 0x000000ffff83b224 */ /* 0x000fe200078e0a83 */
[----:B------:R-:W-:Y:S01]  /*66f0*/  IABS R141, R144 ;  /* 0x00000090008d7213 */ /* 0x000fe20000000000 */
[----:B------:R-:W-:Y:S01]  /*6700*/  @!P6 IMAD.IADD R136, R136, 0x1, -R168 ;  /* 0x000000018888e824 */ /* 0x000fe200078e0aa8 */
[----:B------:R-:W-:Y:S01]  /*6710*/  IABS R143, R145 ;  /* 0x00000091008f7213 */ /* 0x000fe20000000000 */
[----:B------:R-:W-:Y:S01]  /*6720*/  IMAD.HI.U32 R3, R0, R139, RZ ;  /* 0x0000008b00037227 */ /* 0x000fe200078e00ff */
[----:B------:R-:W-:-:S02]  /*6730*/  ISETP.GT.U32.AND P6, PT, R168, R135, PT ;  /* 0x00000087a800720c */ /* 0x000fc40003fc4070 */
[----:B------:R-:W-:Y:S01]  /*6740*/  ISETP.GE.AND P1, PT, R138, RZ, PT ;  /* 0x000000ff8a00720c */ /* 0x000fe20003f26270 */
[----:B------:R-:W-:-:S04]  /*6750*/  IMAD.HI.U32 R22, R0, R141, RZ ;  /* 0x0000008d00167227 */ /* 0x000fc800078e00ff */
[----:B------:R-:W-:-:S04]  /*6760*/  IMAD.HI.U32 R137, R0, R143, RZ ;  /* 0x0000008f00897227 */ /* 0x000fc800078e00ff */
[----:B------:R-:W-:Y:S01]  /*6770*/  @!P2 IMAD.IADD R133, R133, 0x1, -R168 ;  /* 0x000000018585a824 */ /* 0x000fe200078e0aa8 */
[----:B------:R-:W-:Y:S01]  /*6780*/  ISETP.GE.AND P2, PT, R140, RZ, PT ;  /* 0x000000ff8c00720c */ /* 0x000fe20003f46270 */
[----:B------:R-:W-:Y:S02]  /*6790*/  IMAD.MOV R3, RZ, RZ, -R3 ;  /* 0x000000ffff037224 */ /* 0x000fe400078e0a03 */
[----:B------:R-:W-:Y:S02]  /*67a0*/  IMAD.MOV R22, RZ, RZ, -R22 ;  /* 0x000000ffff167224 */ /* 0x000fe400078e0a16 */
[----:B------:R-:W-:Y:S02]  /*67b0*/  IMAD.MOV R140, RZ, RZ, -R137 ;  /* 0x000000ffff8c7224 */ /* 0x000fe400078e0a89 */
[C---:B------:R-:W-:Y:S02]  /*67c0*/  IMAD R137, R168.reuse, R3, R139 ;  /* 0x00000003a8897224 */ /* 0x040fe400078e028b */
[----:B------:R-:W-:-:S02]  /*67d0*/  IMAD R138, R168, R22, R141 ;  /* 0x00000016a88a7224 */ /* 0x000fc400078e028d */
[C---:B------:R-:W-:Y:S01]  /*67e0*/  IMAD R139, R168.reuse, R140, R143 ;  /* 0x0000008ca88b7224 */ /* 0x040fe200078e028f */
[----:B------:R-:W-:Y:S01]  /*67f0*/  ISETP.GT.U32.AND P3, PT, R168, R137, PT ;  /* 0x00000089a800720c */ /* 0x000fe20003f64070 */
[----:B------:R-:W-:Y:S02]  /*6800*/  VIADD R22, R2, 0x178 ;  /* 0x0000017802167836 */ /* 0x000fe40000000000 */
[----:B------:R-:W-:Y:S01]  /*6810*/  @!P4 IMAD.MOV R133, RZ, RZ, -R133 ;  /* 0x000000ffff85c224 */ /* 0x000fe200078e0a85 */
[C---:B------:R-:W-:Y:S01]  /*6820*/  ISETP.GT.U32.AND P4, PT, R168.reuse, R138, PT ;  /* 0x0000008aa800720c */ /* 0x040fe20003f84070 */
[----:B------:R-:W-:Y:S01]  /*6830*/  @!P6 IMAD.IADD R135, R135, 0x1, -R168 ;  /* 0x000000018787e824 */ /* 0x000fe200078e0aa8 */
[----:B------:R-:W-:Y:S01]  /*6840*/  ISETP.GT.U32.AND P6, PT, R168, R139, PT ;  /* 0x0000008ba800720c */ /* 0x000fe20003fc4070 */
[----:B------:R-:W-:Y:S01]  /*6850*/  @!P0 IMAD.MOV R132, RZ, RZ, -R132 ;  /* 0x000000ffff848224 */ /* 0x000fe200078e0a84 */
[----:B------:R-:W-:Y:S01]  /*6860*/  IABS R141, R22 ;  /* 0x00000016008d7213 */ /* 0x000fe20000000000 */
[----:B------:R-:W-:Y:S01]  /*6870*/  VIADD R146, R2, 0x177 ;  /* 0x0000017702927836 */ /* 0x000fe20000000000 */
[----:B------:R-:W-:Y:S01]  /*6880*/  ISETP.GT.U32.AND P0, PT, R168, R136, PT ;  /* 0x00000088a800720c */ /* 0x000fe20003f04070 */
[----:B------:R-:W-:-:S02]  /*6890*/  @!P2 IMAD.MOV R135, RZ, RZ, -R135 ;  /* 0x000000ffff87a224 */ /* 0x000fc400078e0a87 */
[----:B------:R-:W-:Y:S01]  /*68a0*/  IMAD.HI.U32 R3, R0, R141, RZ ;  /* 0x0000008d00037227 */ /* 0x000fe200078e00ff */
[----:B------:R-:W-:-:S03]  /*68b0*/  IABS R143, R146 ;  /* 0x00000092008f7213 */ /* 0x000fc60000000000 */
[----:B------:R-:W-:Y:S02]  /*68c0*/  IMAD.MOV R140, RZ, RZ, -R3 ;  /* 0x000000ffff8c7224 */ /* 0x000fe400078e0a03 */
[--C-:B------:R-:W-:Y:S02]  /*68d0*/  @!P4 IMAD.IADD R138, R138, 0x1, -R168.reuse ;  /* 0x000000018a8ac824 */ /* 0x100fe400078e0aa8 */
[--C-:B------:R-:W-:Y:S02]  /*68e0*/  @!P6 IMAD.IADD R139, R139, 0x1, -R168.reuse ;  /* 0x000000018b8be824 */ /* 0x100fe400078e0aa8 */
[--C-:B------:R-:W-:Y:S01]  /*68f0*/  @!P0 IMAD.IADD R136, R136, 0x1, -R168.reuse ;  /* 0x0000000188888824 */ /* 0x100fe200078e0aa8 */
[C---:B------:R-:W-:Y:S01]  /*6900*/  ISETP.GT.U32.AND P6, PT, R168.reuse, R138, PT ;  /* 0x0000008aa800720c */ /* 0x040fe20003fc4070 */
[----:B------:R-:W-:Y:S01]  /*6910*/  @!P3 IMAD.IADD R137, R137, 0x1, -R168 ;  /* 0x000000018989b824 */ /* 0x000fe200078e0aa8 */
[C---:B------:R-:W-:Y:S01]  /*6920*/  ISETP.GT.U32.AND P2, PT, R168.reuse, R139, PT ;  /* 0x0000008ba800720c */ /* 0x040fe20003f44070 */
[----:B------:R-:W-:Y:S01]  /*6930*/  IMAD R140, R168, R140, R141 ;  /* 0x0000008ca88c7224 */ /* 0x000fe200078e028d */
[----:B------:R-:W-:Y:S01]  /*6940*/  ISETP.GE.AND P0, PT, R144, RZ, PT ;  /* 0x000000ff9000720c */ /* 0x000fe20003f06270 */
[----:B------:R-:W-:Y:S01]  /*6950*/  IMAD.HI.U32 R3, R0, R143, RZ ;  /* 0x0000008f00037227 */ /* 0x000fe200078e00ff */
[----:B------:R-:W-:-:S02]  /*6960*/  ISETP.GT.U32.AND P4, PT, R168, R137, PT ;  /* 0x00000089a800720c */ /* 0x000fc40003f84070 */
[----:B------:R-:W-:Y:S01]  /*6970*/  ISETP.GE.AND P3, PT, R145, RZ, PT ;  /* 0x000000ff9100720c */ /* 0x000fe20003f66270 */
[----:B------:R-:W-:Y:S01]  /*6980*/  @!P1 IMAD.MOV R136, RZ, RZ, -R136 ;  /* 0x000000ffff889224 */ /* 0x000fe200078e0a88 */
[----:B------:R-:W-:Y:S01]  /*6990*/  ISETP.GT.U32.AND P1, PT, R168, R140, PT ;  /* 0x0000008ca800720c */ /* 0x000fe20003f24070 */
[----:B------:R-:W-:Y:S01]  /*69a0*/  @!P5 IMAD.MOV R134, RZ, RZ, -R134 ;  /* 0x000000ffff86d224 */ /* 0x000fe200078e0a86 */
[----:B------:R-:W-:Y:S01]  /*69b0*/  ISETP.GE.AND P5, PT, R142, RZ, PT ;  /* 0x000000ff8e00720c */ /* 0x000fe20003fa6270 */
[----:B------:R-:W-:Y:S02]  /*69c0*/  IMAD.MOV R3, RZ, RZ, -R3 ;  /* 0x000000ffff037224 */ /* 0x000fe400078e0a03 */
[----:B------:R-:W-:Y:S02]  /*69d0*/  VIADD R142, R2, 0x176 ;  /* 0x00000176028e7836 */ /* 0x000fe40000000000 */
[----:B------:R-:W-:Y:S02]  /*69e0*/  IMAD R141, R168, R3, R143 ;  /* 0x00000003a88d7224 */ /* 0x000fe400078e028f */
[--C-:B------:R-:W-:Y:S01]  /*69f0*/  @!P6 IMAD.IADD R138, R138, 0x1, -R168.reuse ;  /* 0x000000018a8ae824 */ /* 0x100fe200078e0aa8 */
[----:B------:R-:W-:Y:S01]  /*6a00*/  IABS R143, R142 ;  /* 0x0000008e008f7213 */ /* 0x000fe20000000000 */
[--C-:B------:R-:W-:Y:S01]  /*6a10*/  @!P2 IMAD.IADD R139, R139, 0x1, -R168.reuse ;  /* 0x000000018b8ba824 */ /* 0x100fe200078e0aa8 */
[----:B------:R-:W-:Y:S01]  /*6a20*/  ISETP.GT.U32.AND P6, PT, R168, R141, PT ;  /* 0x0000008da800720c */ /* 0x000fe20003fc4070 */
[--C-:B------:R-:W-:Y:S01]  /*6a30*/  @!P4 IMAD.IADD R137, R137, 0x1, -R168.reuse ;  /* 0x000000018989c824 */ /* 0x100fe200078e0aa8 */
[----:B------:R-:W-:Y:S01]  /*6a40*/  ISETP.GE.AND P2, PT, R146, RZ, PT ;  /* 0x000000ff9200720c */ /* 0x000fe20003f46270 */
[----:B------:R-:W-:Y:S01]  /*6a50*/  VIADD R146, R2, 0x174 ;  /* 0x0000017402927836 */ /* 0x000fe20000000000 */
[----:B------:R-:W-:Y:S01]  /*6a60*/  ISETP.GE.AND P4, PT, R22, RZ, PT ;  /* 0x000000ff1600720c */ /* 0x000fe20003f86270 */
[----:B------:R-:W-:Y:S01]  /*6a70*/  @!P1 IMAD.IADD R140, R140, 0x1, -R168 ;  /* 0x000000018c8c9824 */ /* 0x000fe200078e0aa8 */
[----:B------:R-:W-:Y:S01]  /*6a80*/  ISETP.GE.AND P1, PT, R142, RZ, PT ;  /* 0x000000ff8e00720c */ /* 0x000fe20003f26270 */
[----:B------:R-:W-:Y:S01]  /*6a90*/  IMAD.HI.U32 R3, R0, R143, RZ ;  /* 0x0000008f00037227 */ /* 0x000fe200078e00ff */
[----:B------:R-:W-:-:S03]  /*6aa0*/  IABS R147, R146 ;  /* 0x0000009200937213 */ /* 0x000fc60000000000 */
[----:B------:R-:W-:Y:S01]  /*6ab0*/  @!P5 IMAD.MOV R137, RZ, RZ, -R137 ;  /* 0x000000ffff89d224 */ /* 0x000fe200078e0a89 */
[----:B------:R-:W-:Y:S01]  /*6ac0*/  ISETP.GT.U32.AND P5, PT, R168, R140, PT ;  /* 0x0000008ca800720c */ /* 0x000fe20003fa4070 */
[----:B------:R-:W-:Y:S02]  /*6ad0*/  IMAD.MOV R3, RZ, RZ, -R3 ;  /* 0x000000ffff037224 */ /* 0x000fe400078e0a03 */
[----:B------:R-:W-:Y:S02]  /*6ae0*/  VIADD R144, R2, 0x175 ;  /* 0x0000017502907836 */ /* 0x000fe40000000000 */
[----:B------:R-:W-:Y:S02]  /*6af0*/  IMAD R142, R168, R3, R143 ;  /* 0x00000003a88e7224 */ /* 0x000fe400078e028f */
[----:B------:R-:W-:Y:S01]  /*6b00*/  IMAD.HI.U32 R3, R0, R147, RZ ;  /* 0x0000009300037227 */ /* 0x000fe200078e00ff */
[----:B------:R-:W-:-:S03]  /*6b10*/  IABS R145, R144 ;  /* 0x0000009000917213 */ /* 0x000fc60000000000 */
[----:B------:R-:W-:Y:S02]  /*6b20*/  @!P6 IMAD.IADD R141, R141, 0x1, -R168 ;  /* 0x000000018d8de824 */ /* 0x000fe400078e0aa8 */
[----:B------:R-:W-:Y:S02]  /*6b30*/  IMAD.MOV R3, RZ, RZ, -R3 ;  /* 0x000000ffff037224 */ /* 0x000fe400078e0a03 */
[----:B------:R-:W-:Y:S01]  /*6b40*/  @!P0 IMAD.MOV R138, RZ, RZ, -R138 ;  /* 0x000000ffff8a8224 */ /* 0x000fe200078e0a8a */
[C---:B------:R-:W-:Y:S01]  /*6b50*/  ISETP.GT.U32.AND P6, PT, R168.reuse, R141, PT ;  /* 0x0000008da800720c */ /* 0x040fe20003fc4070 */
[----:B------:R-:W-:Y:S01]  /*6b60*/  @!P3 IMAD.MOV R139, RZ, RZ, -R139 ;  /* 0x000000ffff8bb224 */ /* 0x000fe200078e0a8b */
[----:B------:R-:W-:Y:S01]  /*6b70*/  ISETP.GT.U32.AND P0, PT, R168, R142, PT ;  /* 0x0000008ea800720c */ /* 0x000fe20003f04070 */
[----:B------:R-:W-:Y:S01]  /*6b80*/  @!P5 IMAD.IADD R140, R140, 0x1, -R168 ;  /* 0x000000018c8cd824 */ /* 0x000fe200078e0aa8 */
[----:B------:R-:W-:Y:S01]  /*6b90*/  ISETP.GE.AND P3, PT, R144, RZ, PT ;  /* 0x000000ff9000720c */ /* 0x000fe20003f66270 */
[----:B------:R-:W-:-:S02]  /*6ba0*/  IMAD R144, R168, R3, R147 ;  /* 0x00000003a8907224 */ /* 0x000fc400078e0293 */
[----:B------:R-:W-:Y:S02]  /*6bb0*/  @!P4 IMAD.MOV R140, RZ, RZ, -R140 ;  /* 0x000000ffff8cc224 */ /* 0x000fe400078e0a8c */
[----:B------:R-:W-:Y:S01]  /*6bc0*/  IMAD.HI.U32 R22, R0, R145, RZ ;  /* 0x0000009100167227 */ /* 0x000fe200078e00ff */
[----:B------:R-:W-:-:S03]  /*6bd0*/  ISETP.GT.U32.AND P4, PT, R168, R144, PT ;  /* 0x00000090a800720c */ /* 0x000fc60003f84070 */
[----:B------:R-:W-:Y:S02]  /*6be0*/  IMAD.MOV R22, RZ, RZ, -R22 ;  /* 0x000000ffff167224 */ /* 0x000fe400078e0a16 */
[--C-:B------:R-:W-:Y:S01]  /*6bf0*/  @!P6 IMAD.IADD R141, R141, 0x1, -R168.reuse ;  /* 0x000000018d8de824 */ /* 0x100fe200078e0aa8 */
[----:B------:R-:W-:Y:S01]  /*6c00*/  ISETP.GE.AND P6, PT, R146, RZ, PT ;  /* 0x000000ff9200720c */ /* 0x000fe20003fc6270 */
[--C-:B------:R-:W-:Y:S02]  /*6c10*/  @!P0 IMAD.IADD R142, R142, 0x1, -R168.reuse ;  /* 0x000000018e8e8824 */ /* 0x100fe400078e0aa8 */
[----:B------:R-:W-:Y:S02]  /*6c20*/  IMAD R143, R168, R22, R145 ;  /* 0x00000016a88f7224 */ /* 0x000fe400078e0291 */
[----:B------:R-:W-:Y:S01]  /*6c30*/  VIADD R146, R2, 0x172 ;  /* 0x0000017202927836 */ /* 0x000fe20000000000 */
[----:B------:R-:W-:Y:S01]  /*6c40*/  ISETP.GT.U32.AND P0, PT, R168, R142, PT ;  /* 0x0000008ea800720c */ /* 0x000fe20003f04070 */
[----:B------:R-:W-:Y:S01]  /*6c50*/  VIADD R22, R2, 0x173 ;  /* 0x0000017302167836 */ /* 0x000fe20000000000 */
[----:B------:R-:W-:Y:S01]  /*6c60*/  ISETP.GT.U32.AND P5, PT, R168, R143, PT ;  /* 0x0000008fa800720c */ /* 0x000fe20003fa4070 */
[----:B------:R-:W-:Y:S01]  /*6c70*/  @!P4 IMAD.IADD R144, R144, 0x1, -R168 ;  /* 0x000000019090c824 */ /* 0x000fe200078e0aa8 */
[----:B------:R-:W-:Y:S01]  /*6c80*/  IABS R149, R146 ;  /* 0x0000009200957213 */ /* 0x000fe20000000000 */
[----:B------:R-:W-:Y:S01]  /*6c90*/  @!P2 IMAD.MOV R141, RZ, RZ, -R141 ;  /* 0x000000ffff8da224 */ /* 0x000fe200078e0a8d */
[----:B------:R-:W-:Y:S01]  /*6ca0*/  IABS R147, R22 ;  /* 0x0000001600937213 */ /* 0x000fe20000000000 */
[----:B------:R-:W-:Y:S01]  /*6cb0*/  VIADD R150, R2, 0x171 ;  /* 0x0000017102967836 */ /* 0x000fe20000000000 */
[----:B------:R-:W-:Y:S01]  /*6cc0*/  ISETP.GE.AND P2, PT, R22, RZ, PT ;  /* 0x000000ff1600720c */ /* 0x000fe20003f46270 */
[----:B------:R-:W-:Y:S01]  /*6cd0*/  IMAD.HI.U32 R22, R0, R149, RZ ;  /* 0x0000009500167227 */ /* 0x000fe200078e00ff */
[----:B------:R-:W-:-:S02]  /*6ce0*/  ISETP.GT.U32.AND P4, PT, R168, R144, PT ;  /* 0x00000090a800720c */ /* 0x000fc40003f84070 */
[----:B------:R-:W-:Y:S01]  /*6cf0*/  IABS R151, R150 ;  /* 0x0000009600977213 */ /* 0x000fe20000000000 */
[----:B------:R-:W-:Y:S02]  /*6d00*/  IMAD.MOV R22, RZ, RZ, -R22 ;  /* 0x000000ffff167224 */ /* 0x000fe400078e0a16 */
[--C-:B------:R-:W-:Y:S01]  /*6d10*/  @!P0 IMAD.IADD R142, R142, 0x1, -R168.reuse ;  /* 0x000000018e8e8824 */ /* 0x100fe200078e0aa8 */
[----:B------:R-:W-:Y:S01]  /*6d20*/  ISETP.GE.AND P0, PT, R146, RZ, PT ;  /* 0x000000ff9200720c */ /* 0x000fe20003f06270 */
[----:B------:R-:W-:Y:S02]  /*6d30*/  @!P5 IMAD.IADD R143, R143, 0x1, -R168 ;  /* 0x000000018f8fd824 */ /* 0x000fe400078e0aa8 */
[----:B------:R-:W-:Y:S02]  /*6d40*/  IMAD R146, R168, R22, R149 ;  /* 0x00000016a8927224 */ /* 0x000fe400078e0295 */
[----:B------:R-:W-:Y:S01]  /*6d50*/  IMAD.HI.U32 R3, R0, R147, RZ ;  /* 0x0000009300037227 */ /* 0x000fe200078e00ff */
[----:B------:R-:W-:-:S03]  /*6d60*/  ISETP.GT.U32.AND P5, PT, R168, R143, PT ;  /* 0x0000008fa800720c */ /* 0x000fc60003fa4070 */
[----:B------:R-:W-:Y:S01]  /*6d70*/  @!P4 IMAD.IADD R144, R144, 0x1, -R168 ;  /* 0x000000019090c824 */ /* 0x000fe200078e0aa8 */
[----:B------:R-:W-:Y:S01]  /*6d80*/  ISETP.GT.U32.AND P4, PT, R168, R146, PT ;  /* 0x00000092a800720c */ /* 0x000fe20003f84070 */
[----:B------:R-:W-:-:S04]  /*6d90*/  IMAD.HI.U32 R145, R0, R151, RZ ;  /* 0x0000009700917227 */ /* 0x000fc800078e00ff */
[----:B------:R-:W-:Y:S02]  /*6da0*/  IMAD.MOV R3, RZ, RZ, -R3 ;  /* 0x000000ffff037224 */ /* 0x000fe400078e0a03 */
[----:B------:R-:W-:Y:S02]  /*6db0*/  IMAD.MOV R148, RZ, RZ, -R145 ;  /* 0x000000ffff947224 */ /* 0x000fe400078e0a91 */
[----:B------:R-:W-:Y:S02]  /*6dc0*/  IMAD R145, R168, R3, R147 ;  /* 0x00000003a8917224 */ /* 0x000fe400078e0293 */
[C---:B------:R-:W-:Y:S02]  /*6dd0*/  VIADD R3, R2.reuse, 0x170 ;  /* 0x0000017002037836 */ /* 0x040fe40000000000 */
[C---:B------:R-:W-:Y:S02]  /*6de0*/  VIADD R154, R2.reuse, 0x16f ;  /* 0x0000016f029a7836 */ /* 0x040fe40000000000 */
[----:B------:R-:W-:-:S02]  /*6df0*/  VIADD R156, R2, 0x16e ;  /* 0x0000016e029c7836 */ /* 0x000fc40000000000 */
[----:B------:R-:W-:Y:S01]  /*6e00*/  VIADD R158, R2, 0x16d ;  /* 0x0000016d029e7836 */ /* 0x000fe20000000000 */
[----:B------:R-:W-:Y:S01]  /*6e10*/  IABS R153, R154 ;  /* 0x0000009a00997213 */ /* 0x000fe20000000000 */
[--C-:B------:R-:W-:Y:S01]  /*6e20*/  @!P5 IMAD.IADD R143, R143, 0x1, -R168.reuse ;  /* 0x000000018f8fd824 */ /* 0x100fe200078e0aa8 */
[----:B------:R-:W-:Y:S01]  /*6e30*/  IABS R155, R156 ;  /* 0x0000009c009b7213 */ /* 0x000fe20000000000 */
[----:B------:R-:W-:Y:S01]  /*6e40*/  IMAD R147, R168, R148, R151 ;  /* 0x00000094a8937224 */ /* 0x000fe200078e0297 */
[----:B------:R-:W-:Y:S01]  /*6e50*/  IABS R151, R3 ;  /* 0x0000000300977213 */ /* 0x000fe20000000000 */
[----:B------:R-:W-:Y:S01]  /*6e60*/  @!P4 IMAD.IADD R146, R146, 0x1, -R168 ;  /* 0x000000019292c824 */ /* 0x000fe200078e0aa8 */
[----:B------:R-:W-:Y:S01]  /*6e70*/  IABS R157, R158 ;  /* 0x0000009e009d7213 */ /* 0x000fe20000000000 */
[----:B------:R-:W-:Y:S01]  /*6e80*/  @!P3 IMAD.MOV R143, RZ, RZ, -R143 ;  /* 0x000000ffff8fb224 */ /* 0x000fe200078e0a8f */
[----:B------:R-:W-:Y:S01]  /*6e90*/  ISETP.GE.AND P3, PT, R3, RZ, PT ;  /* 0x000000ff0300720c */ /* 0x000fe20003f66270 */
[----:B------:R-:W-:Y:S01]  /*6ea0*/  @!P6 IMAD.MOV R144, RZ, RZ, -R144 ;  /* 0x000000ffff90e224 */ /* 0x000fe200078e0a90 */
[C---:B------:R-:W-:Y:S01]  /*6eb0*/  ISETP.GT.U32.AND P4, PT, R168.reuse, R146, PT ;  /* 0x00000092a800720c */ /* 0x040fe20003f84070 */
[----:B------:R-:W-:Y:S01]  /*6ec0*/  @!P1 IMAD.MOV R142, RZ, RZ, -R142 ;  /* 0x000000ffff8e9224 */ /* 0x000fe200078e0a8e */
[----:B------:R-:W-:Y:S01]  /*6ed0*/  ISETP.GT.U32.AND P6, PT, R168, R147, PT ;  /* 0x00000093a800720c */ /* 0x000fe20003fc4070 */
[----:B------:R-:W-:Y:S01]  /*6ee0*/  IMAD.HI.U32 R3, R0, R151, RZ ;  /* 0x0000009700037227 */ /* 0x000fe200078e00ff */
[----:B------:R-:W-:-:S02]  /*6ef0*/  ISETP.GT.U32.AND P1, PT, R168, R145, PT ;  /* 0x00000091a800720c */ /* 0x000fc40003f24070 */
[----:B------:R-:W-:Y:S01]  /*6f00*/  ISETP.GE.AND P5, PT, R150, RZ, PT ;  /* 0x000000ff9600720c */ /* 0x000fe20003fa6270 */
        /* <DEDUP_REMOVED lines=8> */
[----:B------:R-:W-:-:S02]  /*6f90*/  IMAD R149, R168, R22, R153 ;  /* 0x00000016a8957224 */ /* 0x000fc400078e0299 */
[--C-:B------:R-:W-:Y:S01]  /*6fa0*/  @!P4 IMAD.IADD R146, R146, 0x1, -R168.reuse ;  /* 0x000000019292c824 */ /* 0x100fe200078e0aa8 */
[C---:B------:R-:W-:Y:S01]  /*6fb0*/  ISETP.GT.U32.AND P4, PT, R168.reuse, R148, PT ;  /* 0x00000094a800720c */ /* 0x040fe20003f84070 */
[--C-:B------:R-:W-:Y:S01]  /*6fc0*/  @!P6 IMAD.IADD R147, R147, 0x1, -R168.reuse ;  /* 0x000000019393e824 */ /* 0x100fe200078e0aa8 */
[----:B------:R-:W-:Y:S01]  /*6fd0*/  ISETP.GT.U32.AND P6, PT, R168, R149, PT ;  /* 0x00000095a800720c */ /* 0x000fe20003fc4070 */
[--C-:B------:R-:W-:Y:S02]  /*6fe0*/  @!P1 IMAD.IADD R145, R145, 0x1, -R168.reuse ;  /* 0x0000000191919824 */ /* 0x100fe400078e0aa8 */
[C---:B------:R-:W-:Y:S02]  /*6ff0*/  VIADD R160, R2.reuse, 0x16c ;  /* 0x0000016c02a07836 */ /* 0x040fe40000000000 */
[----:B------:R-:W-:Y:S01]  /*7000*/  VIADD R161, R2, 0x16b ;  /* 0x0000016b02a17836 */ /* 0x000fe20000000000 */
[C---:B------:R-:W-:Y:S01]  /*7010*/  ISETP.GT.U32.AND P1, PT, R168.reuse, R145, PT ;  /* 0x00000091a800720c */ /* 0x040fe20003f24070 */
[C---:B------:R-:W-:Y:S01]  /*7020*/  IMAD R150, R168.reuse, R150, R155 ;  /* 0x00000096a8967224 */ /* 0x040fe200078e029b */
[----:B------:R-:W-:Y:S01]  /*7030*/  IABS R153, R160 ;  /* 0x000000a000997213 */ /* 0x000fe20000000000 */
[----:B------:R-:W-:Y:S01]  /*7040*/  IMAD R151, R168, R152, R157 ;  /* 0x00000098a8977224 */ /* 0x000fe200078e029d */
[----:B------:R-:W-:Y:S01]  /*7050*/  IABS R155, R161 ;  /* 0x000000a1009b7213 */ /* 0x000fe20000000000 */
[--C-:B------:R-:W-:Y:S01]  /*7060*/  @!P4 IMAD.IADD R148, R148, 0x1, -R168.reuse ;  /* 0x000000019494c824 */ /* 0x100fe200078e0aa8 */
[----:B------:R-:W-:Y:S01]  /*7070*/  ISETP.GT.U32.AND P4, PT, R168, R147, PT ;  /* 0x00000093a800720c */ /* 0x000fe20003f84070 */
[----:B------:R-:W-:-:S02]  /*7080*/  @!P6 IMAD.IADD R149, R149, 0x1, -R168 ;  /* 0x000000019595e824 */ /* 0x000fc400078e0aa8 */
[----:B------:R-:W-:-:S03]  /*7090*/  IMAD.HI.U32 R3, R0, R153, RZ ;  /* 0x0000009900037227 */ /* 0x000fc600078e00ff */
[----:B------:R-:W-:Y:S01]  /*70a0*/  ISETP.GT.U32.AND P6, PT, R168, R149, PT ;  /* 0x00000095a800720c */ /* 0x000fe20003fc4070 */
[----:B------:R-:W-:Y:S01]  /*70b0*/  @!P1 IMAD.IADD R145, R145, 0x1, -R168 ;  /* 0x0000000191919824 */ /* 0x000fe200078e0aa8 */
[----:B------:R-:W-:Y:S01]  /*70c0*/  ISETP.GE.AND P1, PT, R154, RZ, PT ;  /* 0x000000ff9a00720c */ /* 0x000fe20003f26270 */
[----:B------:R-:W-:-:S04]  /*70d0*/  IMAD.HI.U32 R22, R0, R155, RZ ;  /* 0x0000009b00167227 */ /* 0x000fc800078e00ff */
[----:B------:R-:W-:Y:S02]  /*70e0*/  IMAD.MOV R3, RZ, RZ, -R3 ;  /* 0x000000ffff037224 */ /* 0x000fe400078e0a03 */
[----:B------:R-:W-:Y:S01]  /*70f0*/  @!P2 IMAD.MOV R145, RZ, RZ, -R145 ;  /* 0x000000ffff91a224 */ /* 0x000fe200078e0a91 */
[C---:B------:R-:W-:Y:S01]  /*7100*/  ISETP.GT.U32.AND P2, PT, R168.reuse, R148, PT ;  /* 0x00000094a800720c */ /* 0x040fe20003f44070 */
[----:B------:R-:W-:Y:S02]  /*7110*/  IMAD.MOV R154, RZ, RZ, -R22 ;  /* 0x000000ffff9a7224 */ /* 0x000fe400078e0a16 */
[C---:B------:R-:W-:Y:S02]  /*7120*/  IMAD R152, R168.reuse, R3, R153 ;  /* 0x00000003a8987224 */ /* 0x040fe400078e0299 */
[----:B------:R-:W-:Y:S01]  /*7130*/  @!P4 IMAD.IADD R147, R147, 0x1, -R168 ;  /* 0x000000019393c824 */ /* 0x000fe200078e0aa8 */
[C---:B------:R-:W-:Y:S01]  /*7140*/  ISETP.GT.U32.AND P4, PT, R168.reuse, R151, PT ;  /* 0x00000097a800720c */ /* 0x040fe20003f84070 */
[----:B------:R-:W-:-:S02]  /*7150*/  IMAD R153, R168, R154, R155 ;  /* 0x0000009aa8997224 */ /* 0x000fc400078e029b */
[----:B------:R-:W-:Y:S02]  /*7160*/  @!P6 IMAD.IADD R149, R149, 0x1, -R168 ;  /* 0x000000019595e824 */ /* 0x000fe400078e0aa8 */
[----:B------:R-:W-:Y:S01]  /*7170*/  @!P0 IMAD.MOV R146, RZ, RZ, -R146 ;  /* 0x000000ffff928224 */ /* 0x000fe200078e0a92 */
[----:B------:R-:W-:Y:S01]  /*7180*/  ISETP.GT.U32.AND P6, PT, R168, R153, PT ;  /* 0x00000099a800720c */ /* 0x000fe20003fc4070 */
[----:B------:R-:W-:Y:S01]  /*7190*/  VIADD R163, R2, 0x169 ;  /* 0x0000016902a37836 */ /* 0x000fe20000000000 */
[----:B------:R-:W-:Y:S01]  /*71a0*/  ISETP.GT.U32.AND P0, PT, R168, R150, PT ;  /* 0x00000096a800720c */ /* 0x000fe20003f04070 */
        /* <DEDUP_REMOVED lines=8> */
[----:B------:R-:W-:-:S04]  /*7230*/  IMAD.HI.U32 R22, R0, R159, RZ ;  /* 0x0000009f00167227 */ /* 0x000fc800078e00ff */
[--C-:B------:R-:W-:Y:S01]  /*7240*/  @!P6 IMAD.IADD R153, R153, 0x1, -R168.reuse ;  /* 0x000000019999e824 */ /* 0x100fe200078e0aa8 */
[----:B------:R-:W-:Y:S01]  /*7250*/  ISETP.GT.U32.AND P6, PT, R168, R151, PT ;  /* 0x00000097a800720c */ /* 0x000fe20003fc4070 */
[----:B------:R-:W-:Y:S01]  /*7260*/  @!P0 IMAD.IADD R150, R150, 0x1, -R168 ;  /* 0x0000000196968824 */ /* 0x000fe200078e0aa8 */
[----:B------:R-:W-:Y:S01]  /*7270*/  ISETP.GE.AND P0, PT, R156, RZ, PT ;  /* 0x000000ff9c00720c */ /* 0x000fe20003f06270 */
[----:B------:R-:W-:Y:S02]  /*7280*/  IMAD.MOV R22, RZ, RZ, -R22 ;  /* 0x000000ffff167224 */ /* 0x000fe400078e0a16 */
[----:B------:R-:W-:Y:S01]  /*7290*/  @!P2 IMAD.IADD R152, R152, 0x1, -R168 ;  /* 0x000000019898a824 */ /* 0x000fe200078e0aa8 */
[----:B------:R-:W-:Y:S01]  /*72a0*/  ISETP.GT.U32.AND P2, PT, R168, R150, PT ;  /* 0x00000096a800720c */ /* 0x000fe20003f44070 */
[----:B------:R-:W-:-:S03]  /*72b0*/  IMAD.HI.U32 R3, R0, R157, RZ ;  /* 0x0000009d00037227 */ /* 0x000fc600078e00ff */
[C---:B------:R-:W-:Y:S01]  /*72c0*/  ISETP.GT.U32.AND P5, PT, R168.reuse, R152, PT ;  /* 0x00000098a800720c */ /* 0x040fe20003fa4070 */
        /* <DEDUP_REMOVED lines=50> */
[----:B------:R-:W-:-:S02]  /*75f0*/  ISETP.GE.AND P2, PT, R22, RZ, PT ;  /* 0x000000ff1600720c */ /* 0x000fc40003f46270 */
[----:B------:R-:W-:Y:S01]  /*7600*/  IABS R167, R166 ;  /* 0x000000a600a77213 */ /* 0x000fe20000000000 */
        /* <DEDUP_REMOVED lines=40> */
[C---:B------:R-:W-:Y:S02]  /*7890*/  IMAD R162, R168.reuse, R3, R165 ;  /* 0x00000003a8a27224 */ /* 0x040fe400078e02a5 */
[C---:B------:R-:W-:Y:S02]  /*78a0*/  IMAD R163, R168.reuse, R22, R167 ;  /* 0x00000016a8a37224 */ /* 0x040fe400078e02a7 */
[----:B------:R-:W-:Y:S01]  /*78b0*/  @!P6 IMAD.IADD R159, R159, 0x1, -R168 ;  /* 0x000000019f9fe824 */ /* 0x000fe200078e0aa8 */
[----:B------:R-:W-:Y:S01]  /*78c0*/  ISETP.GT.U32.AND P6, PT, R168, R162, PT ;  /* 0x000000a2a800720c */ /* 0x000fe20003fc4070 */
[----:B------:R-:W-:-:S02]  /*78d0*/  VIADD R170, R2, 0x160 ;  /* 0x0000016002aa7836 */ /* 0x000fc40000000000 */
        /* <DEDUP_REMOVED lines=10> */
[--C-:B------:R-:W-:Y:S02]  /*7980*/  @!P6 IMAD.IADD R162, R162, 0x1, -R168.reuse ;  /* 0x00000001a2a2e824 */ /* 0x100fe400078e0aa8 */
[----:B------:R-:W-:Y:S02]  /*7990*/  IMAD.MOV R3, RZ, RZ, -R3 ;  /* 0x000000ffff037224 */ /* 0x000fe400078e0a03 */
[----:B------:R-:W-:Y:S01]  /*79a0*/  @!P5 IMAD.IADD R163, R163, 0x1, -R168 ;  /* 0x00000001a3a3d824 */ /* 0x000fe200078e0aa8 */
[C---:B------:R-:W-:Y:S01]  /*79b0*/  ISETP.GT.U32.AND P5, PT, R168.reuse, R162, PT ;  /* 0x000000a2a800720c */ /* 0x040fe20003fa4070 */
[----:B------:R-:W-:Y:S02]  /*79c0*/  IMAD R164, R168, R3, R169 ;  /* 0x00000003a8a47224 */ /* 0x000fe400078e02a9 */
[----:B------:R-:W-:-:S04]  /*79d0*/  IMAD.HI.U32 R3, R0, R165, RZ ;  /* 0x000000a500037227 */ /* 0x000fc800078e00ff */
[----:B------:R-:W-:Y:S02]  /*79e0*/  IMAD.MOV R3, RZ, RZ, -R3 ;  /* 0x000000ffff037224 */ /* 0x000fe400078e0a03 */
[--C-:B------:R-:W-:Y:S01]  /*79f0*/  @!P4 IMAD.IADD R161, R161, 0x1, -R168.reuse ;  /* 0x00000001a1a1c824 */ /* 0x100fe200078e0aa8 */
[C---:B------:R-:W-:Y:S01]  /*7a00*/  ISETP.GT.U32.AND P4, PT, R168.reuse, R160, PT ;  /* 0x000000a0a800720c */ /* 0x040fe20003f84070 */
[----:B------:R-:W-:Y:S02]  /*7a10*/  IMAD R165, R168, R3, R165 ;  /* 0x00000003a8a57224 */ /* 0x000fe400078e02a5 */
[----:B------:R-:W-:Y:S01]  /*7a20*/  @!P5 IMAD.IADD R162, R162, 0x1, -R168 ;  /* 0x00000001a2a2d824 */ /* 0x000fe200078e0aa8 */
[----:B------:R-:W-:Y:S01]  /*7a30*/  ISETP.GT.U32.AND P6, PT, R168, R161, PT ;  /* 0x000000a1a800720c */ /* 0x000fe20003fc4070 */
[----:B------:R-:W-:Y:S01]  /*7a40*/  VIADD R174, R2, 0x15d ;  /* 0x0000015d02ae7836 */ /* 0x000fe20000000000 */
[----:B------:R-:W-:Y:S01]  /*7a50*/  ISETP.GT.U32.AND P5, PT, R168, R165, PT ;  /* 0x000000a5a800720c */ /* 0x000fe20003fa4070 */
[----:B------:R-:W-:-:S02]  /*7a60*/  VIADD R175, R2, 0x15c ;  /* 0x0000015c02af7836 */ /* 0x000fc40000000000 */
[C---:B------:R-:W-:Y:S01]  /*7a70*/  IMAD.HI.U32 R3, R0.reuse, R167, RZ ;  /* 0x000000a700037227 */ /* 0x040fe200078e00ff */
[----:B------:R-:W-:Y:S02]  /*7a80*/  IABS R169, R174 ;  /* 0x000000ae00a97213 */ /* 0x000fe40000000000 */
[----:B------:R-:W-:Y:S01]  /*7a90*/  IABS R171, R175 ;  /* 0x000000af00ab7213 */ /* 0x000fe20000000000 */
[----:B------:R-:W-:Y:S02]  /*7aa0*/  IMAD.MOV R3, RZ, RZ, -R3 ;  /* 0x000000ffff037224 */ /* 0x000fe400078e0a03 */
[----:B------:R-:W-:-:S04]  /*7ab0*/  IMAD.HI.U32 R22, R0, R169, RZ ;  /* 0x000000a900167227 */ /* 0x000fc800078e00ff */
[--C-:B------:R-:W-:Y:S02]  /*7ac0*/  @!P5 IMAD.IADD R165, R165, 0x1, -R168.reuse ;  /* 0x00000001a5a5d824 */ /* 0x100fe400078e0aa8 */
[----:B------:R-:W-:Y:S01]  /*7ad0*/  @!P6 IMAD.IADD R161, R161, 0x1, -R168 ;  /* 0x00000001a1a1e824 */ /* 0x000fe200078e0aa8 */
[----:B------:R-:W-:Y:S01]  /*7ae0*/  ISETP.GE.AND P6, PT, R166, RZ, PT ;  /* 0x000000ffa600720c */ /* 0x000fe20003fc6270 */
[C---:B------:R-:W-:Y:S01]  /*7af0*/  IMAD R166, R168.reuse, R3, R167 ;  /* 0x00000003a8a67224 */ /* 0x040fe200078e02a7 */
[----:B------:R-:W-:Y:S01]  /*7b00*/  ISETP.GT.U32.AND P5, PT, R168, R165, PT ;  /* 0x000000a5a800720c */ /* 0x000fe20003fa4070 */
[----:B------:R-:W-:-:S04]  /*7b10*/  IMAD.HI.U32 R3, R0, R171, RZ ;  /* 0x000000ab00037227 */ /* 0x000fc800078e00ff */
[----:B------:R-:W-:Y:S01]  /*7b20*/  @!P2 IMAD.MOV R159, RZ, RZ, -R159 ;  /* 0x000000ffff9fa224 */ /* 0x000fe200078e0a9f */
[----:B------:R-:W-:Y:S01]  /*7b30*/  ISETP.GT.U32.AND P2, PT, R168, R163, PT ;  /* 0x000000a3a800720c */ /* 0x000fe20003f44070 */
        /* <DEDUP_REMOVED lines=8> */
[C---:B------:R-:W-:Y:S01]  /*7bc0*/  ISETP.GT.U32.AND P5, PT, R168.reuse, R169, PT ;  /* 0x000000a9a800720c */ /* 0x040fe20003fa4070 */
[----:B------:R-:W-:Y:S01]  /*7bd0*/  @!P3 IMAD.MOV R161, RZ, RZ, -R161 ;  /* 0x000000ffffa1b224 */ /* 0x000fe200078e0aa1 */
[----:B------:R-:W-:Y:S01]  /*7be0*/  ISETP.GT.U32.AND P3, PT, R168, R166, PT ;  /* 0x000000a6a800720c */ /* 0x000fe20003f64070 */
[----:B------:R-:W-:Y:S01]  /*7bf0*/  VIADD R22, R2, 0x15b ;  /* 0x0000015b02167836 */ /* 0x000fe20000000000 */
[----:B------:R-:W-:Y:S01]  /*7c00*/  ISETP.GE.AND P2, PT, R170, RZ, PT ;  /* 0x000000ffaa00720c */ /* 0x000fe20003f46270 */
[----:B------:R-:W-:Y:S01]  /*7c10*/  @!P6 IMAD.MOV R163, RZ, RZ, -R163 ;  /* 0x000000ffffa3e224 */ /* 0x000fe200078e0aa3 */
[----:B------:R-:W-:Y:S01]  /*7c20*/  ISETP.GT.U32.AND P6, PT, R168, R167, PT ;  /* 0x000000a7a800720c */ /* 0x000fe20003fc4070 */
[----:B------:R-:W-:Y:S01]  /*7c30*/  @!P4 IMAD.IADD R164, R164, 0x1, -R168 ;  /* 0x00000001a4a4c824 */ /* 0x000fe200078e0aa8 */
[----:B------:R-:W-:Y:S01]  /*7c40*/  ISETP.GE.AND P4, PT, R172, RZ, PT ;  /* 0x000000ffac00720c */ /* 0x000fe20003f86270 */
[----:B------:R-:W-:Y:S01]  /*7c50*/  VIADD R172, R2, 0x15a ;  /* 0x0000015a02ac7836 */ /* 0x000fe20000000000 */
[----:B------:R-:W-:Y:S01]  /*7c60*/  IABS R171, R22 ;  /* 0x0000001600ab7213 */ /* 0x000fe20000000000 */
[----:B------:R-:W-:Y:S01]  /*7c70*/  @!P0 IMAD.MOV R162, RZ, RZ, -R162 ;  /* 0x000000ffffa28224 */ /* 0x000fe200078e0aa2 */
[----:B------:R-:W-:Y:S01]  /*7c80*/  ISETP.GE.AND P0, PT, R173, RZ, PT ;  /* 0x000000ffad00720c */ /* 0x000fe20003f06270 */
[----:B------:R-:W-:Y:S01]  /*7c90*/  @!P5 IMAD.IADD R169, R169, 0x1, -R168 ;  /* 0x00000001a9a9d824 */ /* 0x000fe200078e0aa8 */
[----:B------:R-:W-:Y:S01]  /*7ca0*/  IABS R173, R172 ;  /* 0x000000ac00ad7213 */ /* 0x000fe20000000000 */
[----:B------:R-:W-:-:S03]  /*7cb0*/  IMAD.HI.U32 R3, R0, R171, RZ ;  /* 0x000000ab00037227 */ /* 0x000fc600078e00ff */
[C---:B------:R-:W-:Y:S01]  /*7cc0*/  ISETP.GT.U32.AND P5, PT, R168.reuse, R169, PT ;  /* 0x000000a9a800720c */ /* 0x040fe20003fa4070 */
[----:B------:R-:W-:Y:S01]  /*7cd0*/  @!P1 IMAD.MOV R160, RZ, RZ, -R160 ;  /* 0x000000ffffa09224 */ /* 0x000fe200078e0aa0 */
[----:B------:R-:W-:Y:S01]  /*7ce0*/  ISETP.GT.U32.AND P1, PT, R168, R164, PT ;  /* 0x000000a4a800720c */ /* 0x000fe20003f24070 */
[----:B------:R-:W-:Y:S01]  /*7cf0*/  @!P3 IMAD.IADD R166, R166, 0x1, -R168 ;  /* 0x00000001a6a6b824 */ /* 0x000fe200078e0aa8 */
[----:B------:R-:W-:Y:S01]  /*7d00*/  ISETP.GE.AND P3, PT, R175, RZ, PT ;  /* 0x000000ffaf00720c */ /* 0x000fe20003f66270 */
[----:B------:R-:W-:Y:S02]  /*7d10*/  IMAD.MOV R170, RZ, RZ, -R3 ;  /* 0x000000ffffaa7224 */ /* 0x000fe400078e0a03 */
[----:B------:R-:W-:-:S04]  /*7d20*/  IMAD.HI.U32 R3, R0, R173, RZ ;  /* 0x000000ad00037227 */ /* 0x000fc800078e00ff */
[--C-:B------:R-:W-:Y:S01]  /*7d30*/  @!P6 IMAD.IADD R167, R167, 0x1, -R168.reuse ;  /* 0x00000001a7a7e824 */ /* 0x100fe200078e0aa8 */
[C---:B------:R-:W-:Y:S01]  /*7d40*/  ISETP.GT.U32.AND P6, PT, R168.reuse, R166, PT ;  /* 0x000000a6a800720c */ /* 0x040fe20003fc4070 */
[----:B------:R-:W-:Y:S02]  /*7d50*/  IMAD.MOV R3, RZ, RZ, -R3 ;  /* 0x000000ffff037224 */ /* 0x000fe400078e0a03 */
[C---:B------:R-:W-:Y:S02]  /*7d60*/  IMAD R170, R168.reuse, R170, R171 ;  /* 0x000000aaa8aa7224 */ /* 0x040fe400078e02ab */
[----:B------:R-:W-:Y:S02]  /*7d70*/  IMAD R171, R168, R3, R173 ;  /* 0x00000003a8ab7224 */ /* 0x000fe400078e02ad */
[--C-:B------:R-:W-:Y:S01]  /*7d80*/  @!P1 IMAD.IADD R164, R164, 0x1, -R168.reuse ;  /* 0x00000001a4a49824 */ /* 0x100fe200078e0aa8 */
[----:B------:R-:W-:Y:S01]  /*7d90*/  ISETP.GE.AND P1, PT, R174, RZ, PT ;  /* 0x000000ffae00720c */ /* 0x000fe20003f26270 */
[----:B------:R-:W-:Y:S01]  /*7da0*/  @!P5 IMAD.IADD R169, R169, 0x1, -R168 ;  /* 0x00000001a9a9d824 */ /* 0x000fe200078e0aa8 */
[----:B------:R-:W-:Y:S01]  /*7db0*/  ISETP.GT.U32.AND P5, PT, R168, R171, PT ;  /* 0x000000aba800720c */ /* 0x000fe20003fa4070 */
[----:B------:R-:W-:-:S02]  /*7dc0*/  VIADD R174, R2, 0x159 ;  /* 0x0000015902ae7836 */ /* 0x000fc40000000000 */
[----:B------:R-:W-:Y:S01]  /*7dd0*/  @!P6 IMAD.IADD R166, R166, 0x1, -R168 ;  /* 0x00000001a6a6e824 */ /* 0x000fe200078e0aa8 */
[----:B------:R-:W-:Y:S01]  /*7de0*/  ISETP.GT.U32.AND P6, PT, R168, R170, PT ;  /* 0x000000aaa800720c */ /* 0x000fe20003fc4070 */
[----:B------:R-:W-:Y:S01]  /*7df0*/  @!P2 IMAD.MOV R164, RZ, RZ, -R164 ;  /* 0x000000ffffa4a224 */ /* 0x000fe200078e0aa4 */
[----:B------:R-:W-:Y:S01]  /*7e00*/  IABS R175, R174 ;  /* 0x000000ae00af7213 */ /* 0x000fe20000000000 */
[----:B------:R-:W-:Y:S01]  /*7e10*/  VIADD R178, R2, 0x157 ;  /* 0x0000015702b27836 */ /* 0x000fe20000000000 */
[----:B------:R-:W-:Y:S01]  /*7e20*/  ISETP.GT.U32.AND P2, PT, R168, R167, PT ;  /* 0x000000a7a800720c */ /* 0x000fe20003f44070 */
[----:B------:R-:W-:Y:S02]  /*7e30*/  @!P4 IMAD.MOV R165, RZ, RZ, -R165 ;  /* 0x000000ffffa5c224 */ /* 0x000fe400078e0aa5 */
[----:B------:R-:W-:Y:S01]  /*7e40*/  IMAD.HI.U32 R3, R0, R175, RZ ;  /* 0x000000af00037227 */ /* 0x000fe200078e00ff */
[----:B------:R-:W-:-:S03]  /*7e50*/  IABS R179, R178 ;  /* 0x000000b200b37213 */ /* 0x000fc60000000000 */
[--C-:B------:R-:W-:Y:S02]  /*7e60*/  @!P5 IMAD.IADD R171, R171, 0x1, -R168.reuse ;  /* 0x00000001ababd824 */ /* 0x100fe400078e0aa8 */
[----:B------:R-:W-:Y:S02]  /*7e70*/  IMAD.MOV R3, RZ, RZ, -R3 ;  /* 0x000000ffff037224 */ /* 0x000fe400078e0a03 */
[----:B------:R-:W-:Y:S01]  /*7e80*/  @!P6 IMAD.IADD R170, R170, 0x1, -R168 ;  /* 0x00000001aaaae824 */ /* 0x000fe200078e0aa8 */
[----:B------:R-:W-:Y:S01]  /*7e90*/  ISETP.GE.AND P6, PT, R172, RZ, PT ;  /* 0x000000ffac00720c */ /* 0x000fe20003fc6270 */
[C---:B------:R-:W-:Y:S01]  /*7ea0*/  IMAD R172, R168.reuse, R3, R175 ;  /* 0x00000003a8ac7224 */ /* 0x040fe200078e02af */
[----:B------:R-:W-:Y:S01]  /*7eb0*/  ISETP.GT.U32.AND P4, PT, R168, R171, PT ;  /* 0x000000aba800720c */ /* 0x000fe20003f84070 */
[----:B------:R-:W-:Y:S01]  /*7ec0*/  IMAD.HI.U32 R3, R0, R179, RZ ;  /* 0x000000b300037227 */ /* 0x000fe200078e00ff */
[----:B------:R-:W-:-:S03]  /*7ed0*/  ISETP.GT.U32.AND P5, PT, R168, R170, PT ;  /* 0x000000aaa800720c */ /* 0x000fc60003fa4070 */
[--C-:B------:R-:W-:Y:S01]  /*7ee0*/  @!P2 IMAD.IADD R167, R167, 0x1, -R168.reuse ;  /* 0x00000001a7a7a824 */ /* 0x100fe200078e0aa8 */
[----:B------:R-:W-:Y:S01]  /*7ef0*/  ISETP.GE.AND P2, PT, R22, RZ, PT ;  /* 0x000000ff1600720c */ /* 0x000fe20003f46270 */
[----:B------:R-:W-:Y:S02]  /*7f00*/  VIADD R176, R2, 0x158 ;  /* 0x0000015802b07836 */ /* 0x000fe40000000000 */
[----:B------:R-:W-:Y:S02]  /*7f10*/  IMAD.MOV R3, RZ, RZ, -R3 ;  /* 0x000000ffff037224 */ /* 0x000fe400078e0a03 */
[----:B------:R-:W-:Y:S01]  /*7f20*/  @!P1 IMAD.MOV R167, RZ, RZ, -R167 ;  /* 0x000000ffffa79224 */ /* 0x000fe200078e0aa7 */
[----:B------:R-:W-:Y:S01]  /*7f30*/  ISETP.GE.AND P1, PT, R174, RZ, PT ;  /* 0x000000ffae00720c */ /* 0x000fe20003f26270 */
[----:B------:R-:W-:Y:S01]  /*7f40*/  IMAD R174, R168, R3, R179 ;  /* 0x00000003a8ae7224 */ /* 0x000fe200078e02b3 */
[----:B------:R-:W-:Y:S01]  /*7f50*/  IABS R177, R176 ;  /* 0x000000b000b17213 */ /* 0x000fe20000000000 */
[----:B------:R-:W-:-:S02]  /*7f60*/  @!P4 IMAD.IADD R171, R171, 0x1, -R168 ;  /* 0x00000001ababc824 */ /* 0x000fc400078e0aa8 */
[----:B------:R-:W-:Y:S01]  /*7f70*/  VIADD R180, R2, 0x156 ;  /* 0x0000015602b47836 */ /* 0x000fe20000000000 */
[----:B------:R-:W-:Y:S01]  /*7f80*/  ISETP.GT.U32.AND P4, PT, R168, R174, PT ;  /* 0x000000aea800720c */ /* 0x000fe20003f84070 */
[----:B------:R-:W-:-:S03]  /*7f90*/  IMAD.HI.U32 R22, R0, R177, RZ ;  /* 0x000000b100167227 */ /* 0x000fc600078e00ff */
[----:B------:R-:W-:Y:S01]  /*7fa0*/  IABS R175, R180 ;  /* 0x000000b400af7213 */ /* 0x000fe20000000000 */
[----:B------:R-:W-:Y:S01]  /*7fb0*/  @!P0 IMAD.MOV R166, RZ, RZ, -R166 ;  /* 0x000000ffffa68224 */ /* 0x000fe200078e0aa6 */
[----:B------:R-:W-:Y:S01]  /*7fc0*/  ISETP.GT.U32.AND P0, PT, R168, R172, PT ;  /* 0x000000aca800720c */ /* 0x000fe20003f04070 */
[----:B------:R-:W-:Y:S02]  /*7fd0*/  IMAD.MOV R22, RZ, RZ, -R22 ;  /* 0x000000ffff167224 */ /* 0x000fe400078e0a16 */
[----:B------:R-:W-:-:S04]  /*7fe0*/  IMAD.HI.U32 R3, R0, R175, RZ ;  /* 0x000000af00037227 */ /* 0x000fc800078e00ff */
[----:B------:R-:W-:Y:S02]  /*7ff0*/  IMAD R173, R168, R22, R177 ;  /* 0x00000016a8ad7224 */ /* 0x000fe400078e02b1 */
[----:B------:R-:W-:Y:S02]  /*8000*/  VIADD R22, R2, 0x155 ;  /* 0x0000015502167836 */ /* 0x000fe40000000000 */
[--C-:B------:R-:W-:Y:S02]  /*8010*/  @!P4 IMAD.IADD R174, R174, 0x1, -R168.reuse ;  /* 0x00000001aeaec824 */ /* 0x100fe400078e0aa8 */
[----:B------:R-:W-:Y:S01]  /*8020*/  @!P3 IMAD.MOV R169, RZ, RZ, -R169 ;  /* 0x000000ffffa9b224 */ /* 0x000fe200078e0aa9 */
[----:B------:R-:W-:Y:S01]  /*8030*/  IABS R177, R22 ;  /* 0x0000001600b17213 */ /* 0x000fe20000000000 */
[----:B------:R-:W-:Y:S01]  /*8040*/  IMAD.MOV R3, RZ, RZ, -R3 ;  /* 0x000000ffff037224 */ /* 0x000fe200078e0a03 */
[----:B------:R-:W-:Y:S01]  /*8050*/  ISETP.GT.U32.AND P3, PT, R168, R173, PT ;  /* 0x000000ada800720c */ /* 0x000fe20003f64070 */
[--C-:B------:R-:W-:Y:S01]  /*8060*/  @!P5 IMAD.IADD R170, R170, 0x1, -R168.reuse ;  /* 0x00000001aaaad824 */ /* 0x100fe200078e0aa8 */
[----:B------:R-:W-:Y:S01]  /*8070*/  ISETP.GT.U32.AND P4, PT, R168, R174, PT ;  /* 0x000000aea800720c */ /* 0x000fe20003f84070 */
[----:B------:R-:W-:Y:S01]  /*8080*/  @!P0 IMAD.IADD R172, R172, 0x1, -R168 ;  /* 0x00000001acac8824 */ /* 0x000fe200078e0aa8 */
[----:B------:R-:W-:Y:S01]  /*8090*/  ISETP.GE.AND P5, PT, R176, RZ, PT ;  /* 0x000000ffb000720c */ /* 0x000fe20003fa6270 */
[----:B------:R-:W-:Y:S01]  /*80a0*/  IMAD R175, R168, R3, R175 ;  /* 0x00000003a8af7224 */ /* 0x000fe200078e02af */
[----:B------:R-:W-:Y:S01]  /*80b0*/  ISETP.GE.AND P0, PT, R178, RZ, PT ;  /* 0x000000ffb200720c */ /* 0x000fe20003f06270 */
[----:B------:R-:W-:Y:S01]  /*80c0*/  @!P2 IMAD.MOV R170, RZ, RZ, -R170 ;  /* 0x000000ffffaaa224 */ /* 0x000fe200078e0aaa */
[----:B------:R-:W-:Y:S01]  /*80d0*/  ISETP.GT.U32.AND P2, PT, R168, R172, PT ;  /* 0x000000aca800720c */ /* 0x000fe20003f44070 */
[----:B------:R-:W-:-:S04]  /*80e0*/  IMAD.HI.U32 R3, R0, R177, RZ ;  /* 0x000000b100037227 */ /* 0x000fc800078e00ff */
[----:B------:R-:W-:Y:S02]  /*80f0*/  IMAD.MOV R3, RZ, RZ, -R3 ;  /* 0x000000ffff037224 */ /* 0x000fe400078e0a03 */
[--C-:B------:R-:W-:Y:S02]  /*8100*/  @!P3 IMAD.IADD R173, R173, 0x1, -R168.reuse ;  /* 0x00000001adadb824 */ /* 0x100fe400078e0aa8 */
[----:B------:R-:W-:Y:S02]  /*8110*/  IMAD R176, R168, R3, R177 ;  /* 0x00000003a8b07224 */ /* 0x000fe400078e02b1 */
[--C-:B------:R-:W-:Y:S01]  /*8120*/  @!P4 IMAD.IADD R174, R174, 0x1, -R168.reuse ;  /* 0x00000001aeaec824 */ /* 0x100fe200078e0aa8 */
[----:B------:R-:W-:Y:S01]  /*8130*/  ISETP.GT.U32.AND P3, PT, R168, R173, PT ;  /* 0x000000ada800720c */ /* 0x000fe20003f64070 */
[----:B------:R-:W-:Y:S01]  /*8140*/  VIADD R178, R2, 0x154 ;  /* 0x0000015402b27836 */ /* 0x000fe20000000000 */
[----:B------:R-:W-:Y:S01]  /*8150*/  ISETP.GT.U32.AND P4, PT, R168, R176, PT ;  /* 0x000000b0a800720c */ /* 0x000fe20003f84070 */
[----:B------:R-:W-:Y:S01]  /*8160*/  @!P2 IMAD.IADD R172, R172, 0x1, -R168 ;  /* 0x00000001acaca824 */ /* 0x000fe200078e0aa8 */
[----:B------:R-:W-:Y:S01]  /*8170*/  ISETP.GT.U32.AND P2, PT, R168, R175, PT ;  /* 0x000000afa800720c */ /* 0x000fe20003f44070 */
[----:B------:R-:W-:Y:S01]  /*8180*/  @!P6 IMAD.MOV R171, RZ, RZ, -R171 ;  /* 0x000000ffffabe224 */ /* 0x000fe200078e0aab */
[----:B------:R-:W-:Y:S01]  /*8190*/  IABS R179, R178 ;  /* 0x000000b200b37213 */ /* 0x000fe20000000000 */
[----:B------:R-:W-:Y:S01]  /*81a0*/  VIADD R182, R2, 0x152 ;  /* 0x0000015202b67836 */ /* 0x000fe20000000000 */
[----:B------:R-:W-:Y:S01]  /*81b0*/  ISETP.GE.AND P6, PT, R180, RZ, PT ;  /* 0x000000ffb400720c */ /* 0x000fe20003fc6270 */
[----:B------:R-:W-:-:S02]  /*81c0*/  VIADD R180, R2, 0x153 ;  /* 0x0000015302b47836 */ /* 0x000fc40000000000 */
[----:B------:R-:W-:-:S03]  /*81d0*/  IMAD.HI.U32 R3, R0, R179, RZ ;  /* 0x000000b300037227 */ /* 0x000fc600078e00ff */
[----:B------:R-:W-:Y:S01]  /*81e0*/  IABS R181, R180 ;  /* 0x000000b400b57213 */ /* 0x000fe20000000000 */
[--C-:B------:R-:W-:Y:S02]  /*81f0*/  @!P4 IMAD.IADD R176, R176, 0x1, -R168.reuse ;  /* 0x00000001b0b0c824 */ /* 0x100fe400078e0aa8 */
[--C-:B------:R-:W-:Y:S01]  /*8200*/  @!P3 IMAD.IADD R173, R173, 0x1, -R168.reuse ;  /* 0x00000001adadb824 */ /* 0x100fe200078e0aa8 */
[----:B------:R-:W-:Y:S01]  /*8210*/  ISETP.GE.AND P3, PT, R22, RZ, PT ;  /* 0x000000ff1600720c */ /* 0x000fe20003f66270 */
[----:B------:R-:W-:Y:S01]  /*8220*/  IMAD.MOV R3, RZ, RZ, -R3 ;  /* 0x000000ffff037224 */ /* 0x000fe200078e0a03 */
[----:B------:R-:W-:Y:S01]  /*8230*/  IABS R22, R182 ;  /* 0x000000b600167213 */ /* 0x000fe20000000000 */
[----:B------:R-:W-:Y:S01]  /*8240*/  @!P2 IMAD.IADD R175, R175, 0x1, -R168 ;  /* 0x00000001afafa824 */ /* 0x000fe200078e0aa8 */
[C---:B------:R-:W-:Y:S01]  /*8250*/  ISETP.GT.U32.AND P4, PT, R168.reuse, R176, PT ;  /* 0x000000b0a800720c */ /* 0x040fe20003f84070 */
[----:B------:R-:W-:Y:S01]  /*8260*/  IMAD R177, R168, R3, R179 ;  /* 0x00000003a8b17224 */ /* 0x000fe200078e02b3 */
[----:B------:R-:W-:Y:S01]  /*8270*/  ISETP.GE.AND P2, PT, R178, RZ, PT ;  /* 0x000000ffb200720c */ /* 0x000fe20003f46270 */
[----:B------:R-:W-:Y:S01]  /*8280*/  @!P1 IMAD.MOV R172, RZ, RZ, -R172 ;  /* 0x000000ffffac9224 */ /* 0x000fe200078e0aac */
[----:B------:R-:W-:Y:S01]  /*8290*/  ISETP.GT.U32.AND P1, PT, R168, R175, PT ;  /* 0x000000afa800720c */ /* 0x000fe20003f24070 */
[----:B------:R-:W-:-:S04]  /*82a0*/  IMAD.HI.U32 R3, R0, R181, RZ ;  /* 0x000000b500037227 */ /* 0x000fc800078e00ff */
[----:B------:R-:W-:Y:S02]  /*82b0*/  IMAD.MOV.U32 R179, RZ, RZ, R22 ;  /* 0x000000ffffb37224 */ /* 0x000fe400078e0016 */
[----:B------:R-:W-:Y:S02]  /*82c0*/  IMAD.MOV R3, RZ, RZ, -R3 ;  /* 0x000000ffff037224 */ /* 0x000fe400078e0a03 */
[----:B------:R-:W-:-:S04]  /*82d0*/  IMAD.HI.U32 R22, R0, R179, RZ ;  /* 0x000000b300167227 */ /* 0x000fc800078e00ff */
[----:B------:R-:W-:Y:S01]  /*82e0*/  @!P5 IMAD.MOV R173, RZ, RZ, -R173 ;  /* 0x000000ffffadd224 */ /* 0x000fe200078e0aad */
[C---:B------:R-:W-:Y:S01]  /*82f0*/  ISETP.GT.U32.AND P5, PT, R168.reuse, R177, PT ;  /* 0x000000b1a800720c */ /* 0x040fe20003fa4070 */
[----:B------:R-:W-:Y:S02]  /*8300*/  IMAD R178, R168, R3, R181 ;  /* 0x00000003a8b27224 */ /* 0x000fe400078e02b5 */
[----:B------:R-:W-:Y:S02]  /*8310*/  IMAD.MOV R22, RZ, RZ, -R22 ;  /* 0x000000ffff167224 */ /* 0x000fe400078e0a16 */
[--C-:B------:R-:W-:Y:S01]  /*8320*/  @!P4 IMAD.IADD R176, R176, 0x1, -R168.reuse ;  /* 0x00000001b0b0c824 */ /* 0x100fe200078e0aa8 */
[----:B------:R-:W-:Y:S01]  /*8330*/  ISETP.GT.U32.AND P4, PT, R168, R178, PT ;  /* 0x000000b2a800720c */ /* 0x000fe20003f84070 */
[----:B------:R-:W-:Y:S01]  /*8340*/  @!P1 IMAD.IADD R175, R175, 0x1, -R168 ;  /* 0x00000001afaf9824 */ /* 0x000fe200078e0aa8 */
[----:B------:R-:W-:Y:S01]  /*8350*/  ISETP.GE.AND P1, PT, R182, RZ, PT ;  /* 0x000000ffb600720c */ /* 0x000fe20003f26270 */
[----:B------:R-:W-:-:S02]  /*8360*/  IMAD R179, R168, R22, R179 ;  /* 0x00000016a8b37224 */ /* 0x000fc400078e02b3 */
[----:B------:R-:W-:Y:S02]  /*8370*/  @!P6 IMAD.MOV R175, RZ, RZ, -R175 ;  /* 0x000000ffffafe224 */ /* 0x000fe400078e0aaf */
[----:B------:R-:W-:Y:S01]  /*8380*/  @!P0 IMAD.MOV R174, RZ, RZ, -R174 ;  /* 0x000000ffffae8224 */ /* 0x000fe200078e0aae */
[----:B------:R-:W-:Y:S01]  /*8390*/  ISETP.GT.U32.AND P6, PT, R168, R179, PT ;  /* 0x000000b3a800720c */ /* 0x000fe20003fc4070 */
[--C-:B------:R-:W-:Y:S01]  /*83a0*/  @!P5 IMAD.IADD R177, R177, 0x1, -R168.reuse ;  /* 0x00000001b1b1d824 */ /* 0x100fe200078e0aa8 */
[----:B------:R-:W-:Y:S01]  /*83b0*/  ISETP.GE.AND P0, PT, R180, RZ, PT ;  /* 0x000000ffb400720c */ /* 0x000fe20003f06270 */
[C---:B------:R-:W-:Y:S02]  /*83c0*/  VIADD R180, R2.reuse, 0x151 ;  /* 0x0000015102b47836 */ /* 0x040fe40000000000 */
[----:B------:R-:W-:Y:S01]  /*83d0*/  VIADD R22, R2, 0x150 ;  /* 0x0000015002167836 */ /* 0x000fe20000000000 */
[----:B------:R-:W-:Y:S01]  /*83e0*/  ISETP.GT.U32.AND P5, PT, R168, R177, PT ;  /* 0x000000b1a800720c */ /* 0x000fe20003fa4070 */
[----:B------:R-:W-:Y:S01]  /*83f0*/  @!P4 IMAD.IADD R178, R178, 0x1, -R168 ;  /* 0x00000001b2b2c824 */ /* 0x000fe200078e0aa8 */
[----:B------:R-:W-:Y:S01]  /*8400*/  IABS R181, R180 ;  /* 0x000000b400b57213 */ /* 0x000fe20000000000 */
[----:B------:R-:W-:Y:S01]  /*8410*/  VIADD R182, R2, 0x14f ;  /* 0x0000014f02b67836 */ /* 0x000fe20000000000 */
[----:B------:R-:W-:Y:S01]  /*8420*/  IABS R183, R22 ;  /* 0x0000001600b77213 */ /* 0x000fe20000000000 */
[----:B------:R-:W-:Y:S01]  /*8430*/  @!P3 IMAD.MOV R176, RZ, RZ, -R176 ;  /* 0x000000ffffb0b224 */ /* 0x000fe200078e0ab0 */
[----:B------:R-:W-:Y:S01]  /*8440*/  ISETP.GT.U32.AND P4, PT, R168, R178, PT ;  /* 0x000000b2a800720c */ /* 0x000fe20003f84070 */
[----:B------:R-:W-:Y:S01]  /*8450*/  IMAD.HI.U32 R3, R0, R181, RZ ;  /* 0x000000b500037227 */ /* 0x000fe200078e00ff */
[----:B------:R-:W-:-:S02]  /*8460*/  ISETP.GE.AND P3, PT, R180, RZ, PT ;  /* 0x000000ffb400720c */ /* 0x000fc40003f66270 */
[----:B------:R-:W-:Y:S01]  /*8470*/  IABS R185, R182 ;  /* 0x000000b600b97213 */ /* 0x000fe20000000000 */
[----:B------:R-:W-:Y:S02]  /*8480*/  @!P6 IMAD.IADD R179, R179, 0x1, -R168 ;  /* 0x00000001b3b3e824 */ /* 0x000fe400078e0aa8 */
[----:B------:R-:W-:Y:S02]  /*8490*/  IMAD.MOV R180, RZ, RZ, -R3 ;  /* 0x000000ffffb47224 */ /* 0x000fe400078e0a03 */
[----:B------:R-:W-:Y:S01]  /*84a0*/  IMAD.HI.U32 R3, R0, R183, RZ ;  /* 0x000000b700037227 */ /* 0x000fe200078e00ff */
[----:B------:R-:W-:-:S03]  /*84b0*/  ISETP.GT.U32.AND P6, PT, R168, R179, PT ;  /* 0x000000b3a800720c */ /* 0x000fc60003fc4070 */
[----:B------:R-:W-:Y:S01]  /*84c0*/  @!P5 IMAD.IADD R177, R177, 0x1, -R168 ;  /* 0x00000001b1b1d824 */ /* 0x000fe200078e0aa8 */
[----:B------:R-:W-:Y:S01]  /*84d0*/  ISETP.GE.AND P5, PT, R22, RZ, PT ;  /* 0x000000ff1600720c */ /* 0x000fe20003fa6270 */
[----:B------:R-:W-:Y:S02]  /*84e0*/  IMAD.MOV R3, RZ, RZ, -R3 ;  /* 0x000000ffff037224 */ /* 0x000fe400078e0a03 */
[----:B------:R-:W-:-:S04]  /*84f0*/  IMAD.HI.U32 R22, R0, R185, RZ ;  /* 0x000000b900167227 */ /* 0x000fc800078e00ff */
[----:B------:R-:W-:Y:S02]  /*8500*/  IMAD R180, R168, R180, R181 ;  /* 0x000000b4a8b47224 */ /* 0x000fe400078e02b5 */
[----:B------:R-:W-:Y:S02]  /*8510*/  @!P4 IMAD.IADD R178, R178, 0x1, -R168 ;  /* 0x00000001b2b2c824 */ /* 0x000fe400078e0aa8 */
[C---:B------:R-:W-:Y:S01]  /*8520*/  IMAD R181, R168.reuse, R3, R183 ;  /* 0x00000003a8b57224 */ /* 0x040fe200078e02b7 */
[----:B------:R-:W-:Y:S01]  /*8530*/  ISETP.GT.U32.AND P4, PT, R168, R180, PT ;  /* 0x000000b4a800720c */ /* 0x000fe20003f84070 */
[----:B------:R-:W-:Y:S02]  /*8540*/  IMAD.MOV R22, RZ, RZ, -R22 ;  /* 0x000000ffff167224 */ /* 0x000fe400078e0a16 */
[----:B------:R-:W-:Y:S01]  /*8550*/  @!P2 IMAD.MOV R177, RZ, RZ, -R177 ;  /* 0x000000ffffb1a224 */ /* 0x000fe200078e0ab1 */
[----:B------:R-:W-:Y:S01]  /*8560*/  ISETP.GE.AND P2, PT, R182, RZ, PT ;  /* 0x000000ffb600720c */ /* 0x000fe20003f46270 */
[----:B------:R-:W-:Y:S01]  /*8570*/  @!P0 IMAD.MOV R178, RZ, RZ, -R178 ;  /* 0x000000ffffb28224 */ /* 0x000fe200078e0ab2 */
[C---:B------:R-:W-:Y:S01]  /*8580*/  ISETP.GT.U32.AND P0, PT, R168.reuse, R181, PT ;  /* 0x000000b5a800720c */ /* 0x040fe20003f04070 */
[----:B------:R-:W-:-:S02]  /*8590*/  IMAD R182, R168, R22, R185 ;  /* 0x00000016a8b67224 */ /* 0x000fc400078e02b9 */
[--C-:B------:R-:W-:Y:S02]  /*85a0*/  @!P6 IMAD.IADD R179, R179, 0x1, -R168.reuse ;  /* 0x00000001b3b3e824 */ /* 0x100fe400078e0aa8 */
[----:B------:R-:W-:Y:S02]  /*85b0*/  VIADD R3, R2, 0x14e ;  /* 0x0000014e02037836 */ /* 0x000fe40000000000 */
[----:B------:R-:W-:Y:S01]  /*85c0*/  @!P1 IMAD.MOV R179, RZ, RZ, -R179 ;  /* 0x000000ffffb39224 */ /* 0x000fe200078e0ab3 */
[----:B------:R-:W-:Y:S01]  /*85d0*/  ISETP.GT.U32.AND P1, PT, R168, R182, PT ;  /* 0x000000b6a800720c */ /* 0x000fe20003f24070 */
[----:B------:R-:W-:Y:S01]  /*85e0*/  VIADD R186, R2, 0x14d ;  /* 0x0000014d02ba7836 */ /* 0x000fe20000000000 */
[----:B------:R-:W-:Y:S01]  /*85f0*/  IABS R183, R3 ;  /* 0x0000000300b77213 */ /* 0x000fe20000000000 */
[--C-:B------:R-:W-:Y:S01]  /*8600*/  @!P4 IMAD.IADD R180, R180, 0x1, -R168.reuse ;  /* 0x00000001b4b4c824 */ /* 0x100fe200078e0aa8 */
[----:B------:R-:W-:Y:S01]  /*8610*/  ISETP.GE.AND P6, PT, R3, RZ, PT ;  /* 0x000000ff0300720c */ /* 0x000fe20003fc6270 */
[----:B------:R-:W-:Y:S01]  /*8620*/  @!P0 IMAD.IADD R181, R181, 0x1, -R168 ;  /* 0x00000001b5b58824 */ /* 0x000fe200078e0aa8 */
[----:B------:R-:W-:Y:S01]  /*8630*/  IABS R185, R186 ;  /* 0x000000ba00b97213 */ /* 0x000fe20000000000 */
[----:B------:R-:W-:Y:S01]  /*8640*/  VIADD R190, R2, 0x14b ;  /* 0x0000014b02be7836 */ /* 0x000fe20000000000 */
[----:B------:R-:W-:Y:S01]  /*8650*/  ISETP.GT.U32.AND P4, PT, R168, R180, PT ;  /* 0x000000b4a800720c */ /* 0x000fe20003f84070 */
[----:B------:R-:W-:Y:S01]  /*8660*/  IMAD.HI.U32 R3, R0, R183, RZ ;  /* 0x000000b700037227 */ /* 0x000fe200078e00ff */
[----:B------:R-:W-:-:S02]  /*8670*/  ISETP.GT.U32.AND P0, PT, R168, R181, PT ;  /* 0x000000b5a800720c */ /* 0x000fc40003f04070 */
[----:B------:R-:W-:Y:S01]  /*8680*/  IABS R189, R190 ;  /* 0x000000be00bd7213 */ /* 0x000fe20000000000 */
[----:B------:R-:W-:Y:S02]  /*8690*/  @!P1 IMAD.IADD R182, R182, 0x1, -R168 ;  /* 0x00000001b6b69824 */ /* 0x000fe400078e0aa8 */
[----:B------:R-:W-:-:S03]  /*86a0*/  IMAD.HI.U32 R22, R0, R185, RZ ;  /* 0x000000b900167227 */ /* 0x000fc600078e00ff */
[C---:B------:R-:W-:Y:S01]  /*86b0*/  ISETP.GT.U32.AND P1, PT, R168.reuse, R182, PT ;  /* 0x000000b6a800720c */ /* 0x040fe20003f24070 */
[----:B------:R-:W-:Y:S02]  /*86c0*/  IMAD.MOV R184, RZ, RZ, -R3 ;  /* 0x000000ffffb87224 */ /* 0x000fe400078e0a03 */
[----:B------:R-:W-:Y:S02]  /*86d0*/  IMAD.MOV R22, RZ, RZ, -R22 ;  /* 0x000000ffff167224 */ /* 0x000fe400078e0a16 */
[----:B------:R-:W-:Y:S02]  /*86e0*/  IMAD R183, R168, R184, R183 ;  /* 0x000000b8a8b77224 */ /* 0x000fe400078e02b7 */
[----:B------:R-:W-:Y:S02]  /*86f0*/  VIADD R188, R2, 0x14c ;  /* 0x0000014c02bc7836 */ /* 0x000fe40000000000 */
[----:B------:R-:W-:Y:S02]  /*8700*/  IMAD R184, R168, R22, R185 ;  /* 0x00000016a8b87224 */ /* 0x000fe400078e02b9 */
[----:B------:R-:W-:Y:S01]  /*8710*/  IMAD.HI.U32 R22, R0, R189, RZ ;  /* 0x000000bd00167227 */ /* 0x000fe200078e00ff */
[----:B------:R-:W-:-:S03]  /*8720*/  IABS R187, R188 ;  /* 0x000000bc00bb7213 */ /* 0x000fc60000000000 */
[----:B------:R-:W-:Y:S01]  /*8730*/  @!P0 IMAD.IADD R181, R181, 0x1, -R168 ;  /* 0x00000001b5b58824 */ /* 0x000fe200078e0aa8 */
[----:B------:R-:W-:Y:S01]  /*8740*/  ISETP.GT.U32.AND P0, PT, R168, R183, PT ;  /* 0x000000b7a800720c */ /* 0x000fe20003f04070 */
[----:B------:R-:W-:Y:S02]  /*8750*/  IMAD.MOV R22, RZ, RZ, -R22 ;  /* 0x000000ffff167224 */ /* 0x000fe400078e0a16 */
[--C-:B------:R-:W-:Y:S01]  /*8760*/  @!P4 IMAD.IADD R180, R180, 0x1, -R168.reuse ;  /* 0x00000001b4b4c824 */ /* 0x100fe200078e0aa8 */
[----:B------:R-:W-:Y:S01]  /*8770*/  ISETP.GE.AND P4, PT, R186, RZ, PT ;  /* 0x000000ffba00720c */ /* 0x000fe20003f86270 */
[----:B------:R-:W-:Y:S02]  /*8780*/  IMAD R186, R168, R22, R189 ;  /* 0x00000016a8ba7224 */ /* 0x000fe400078e02bd */
[----:B------:R-:W-:Y:S02]  /*8790*/  @!P1 IMAD.IADD R182, R182, 0x1, -R168 ;  /* 0x00000001b6b69824 */ /* 0x000fe400078e0aa8 */
[----:B------:R-:W-:-:S04]  /*87a0*/  IMAD.HI.U32 R3, R0, R187, RZ ;  /* 0x000000bb00037227 */ /* 0x000fc800078e00ff */
[----:B------:R-:W-:Y:S01]  /*87b0*/  @!P5 IMAD.MOV R181, RZ, RZ, -R181 ;  /* 0x000000ffffb5d224 */ /* 0x000fe200078e0ab5 */
[----:B------:R-:W-:Y:S01]  /*87c0*/  ISETP.GE.AND P5, PT, R188, RZ, PT ;  /* 0x000000ffbc00720c */ /* 0x000fe20003fa6270 */
[----:B------:R-:W-:Y:S01]  /*87d0*/  @!P2 IMAD.MOV R182, RZ, RZ, -R182 ;  /* 0x000000ffffb6a224 */ /* 0x000fe200078e0ab6 */
[----:B------:R-:W-:Y:S01]  /*87e0*/  ISETP.GT.U32.AND P2, PT, R168, R186, PT ;  /* 0x000000baa800720c */ /* 0x000fe20003f44070 */
[----:B------:R-:W-:Y:S02]  /*87f0*/  IMAD.MOV R3, RZ, RZ, -R3 ;  /* 0x000000ffff037224 */ /* 0x000fe400078e0a03 */
[----:B------:R-:W-:Y:S02]  /*8800*/  VIADD R188, R2, 0x14a ;  /* 0x0000014a02bc7836 */ /* 0x000fe40000000000 */
[----:B------:R-:W-:Y:S01]  /*8810*/  @!P3 IMAD.MOV R180, RZ, RZ, -R180 ;  /* 0x000000ffffb4b224 */ /* 0x000fe200078e0ab4 */
[----:B------:R-:W-:Y:S01]  /*8820*/  ISETP.GT.U32.AND P3, PT, R168, R184, PT ;  /* 0x000000b8a800720c */ /* 0x000fe20003f64070 */
[----:B------:R-:W-:-:S02]  /*8830*/  @!P0 IMAD.IADD R183, R183, 0x1, -R168 ;  /* 0x00000001b7b78824 */ /* 0x000fc400078e0aa8 */
[----:B------:R-:W-:Y:S01]  /*8840*/  IMAD R185, R168, R3, R187 ;  /* 0x00000003a8b97224 */ /* 0x000fe200078e02bb */
[----:B------:R-:W-:Y:S01]  /*8850*/  IABS R187, R188 ;  /* 0x000000bc00bb7213 */ /* 0x000fe20000000000 */
[----:B------:R-:W-:Y:S01]  /*8860*/  VIADD R192, R2, 0x149 ;  /* 0x0000014902c07836 */ /* 0x000fe20000000000 */
[----:B------:R-:W-:Y:S01]  /*8870*/  ISETP.GT.U32.AND P0, PT, R168, R183, PT ;  /* 0x000000b7a800720c */ /* 0x000fe20003f04070 */
[----:B------:R-:W-:Y:S01]  /*8880*/  @!P2 IMAD.IADD R186, R186, 0x1, -R168 ;  /* 0x00000001babaa824 */ /* 0x000fe200078e0aa8 */
[----:B------:R-:W-:Y:S01]  /*8890*/  ISETP.GT.U32.AND P1, PT, R168, R185, PT ;  /* 0x000000b9a800720c */ /* 0x000fe20003f24070 */
[----:B------:R-:W-:Y:S01]  /*88a0*/  IMAD.HI.U32 R3, R0, R187, RZ ;  /* 0x000000bb00037227 */ /* 0x000fe200078e00ff */
[----:B------:R-:W-:Y:S02]  /*88b0*/  IABS R189, R192 ;  /* 0x000000c000bd7213 */ /* 0x000fe40000000000 */
[----:B------:R-:W-:Y:S01]  /*88c0*/  ISETP.GT.U32.AND P2, PT, R168, R186, PT ;  /* 0x000000baa800720c */ /* 0x000fe20003f44070 */
[----:B------:R-:W-:-:S02]  /*88d0*/  IMAD.MOV R3, RZ, RZ, -R3 ;  /* 0x000000ffff037224 */ /* 0x000fc400078e0a03 */
[----:B------:R-:W-:Y:S02]  /*88e0*/  @!P3 IMAD.IADD R184, R184, 0x1, -R168 ;  /* 0x00000001b8b8b824 */ /* 0x000fe400078e0aa8 */
[----:B------:R-:W-:Y:S02]  /*88f0*/  IMAD R187, R168, R3, R187 ;  /* 0x00000003a8bb7224 */ /* 0x000fe400078e02bb */
[----:B------:R-:W-:Y:S01]  /*8900*/  IMAD.HI.U32 R3, R0, R189, RZ ;  /* 0x000000bd00037227 */ /* 0x000fe200078e00ff */
[----:B------:R-:W-:-:S03]  /*8910*/  ISETP.GT.U32.AND P3, PT, R168, R184, PT ;  /* 0x000000b8a800720c */ /* 0x000fc60003f64070 */
[--C-:B------:R-:W-:Y:S01]  /*8920*/  @!P0 IMAD.IADD R183, R183, 0x1, -R168.reuse ;  /* 0x00000001b7b78824 */ /* 0x100fe200078e0aa8 */
[----:B------:R-:W-:Y:S01]  /*8930*/  ISETP.GE.AND P0, PT, R190, RZ, PT ;  /* 0x000000ffbe00720c */ /* 0x000fe20003f06270 */
[----:B------:R-:W-:Y:S02]  /*8940*/  IMAD.MOV R3, RZ, RZ, -R3 ;  /* 0x000000ffff037224 */ /* 0x000fe400078e0a03 */
[----:B------:R-:W-:Y:S01]  /*8950*/  @!P6 IMAD.MOV R183, RZ, RZ, -R183 ;  /* 0x000000ffffb7e224 */ /* 0x000fe200078e0ab7 */
[----:B------:R-:W-:Y:S01]  /*8960*/  ISETP.GE.AND P6, PT, R188, RZ, PT ;  /* 0x000000ffbc00720c */ /* 0x000fe20003fc6270 */
[----:B------:R-:W-:Y:S02]  /*8970*/  VIADD R193, R2, 0x148 ;  /* 0x0000014802c17836 */ /* 0x000fe40000000000 */
[--C-:B------:R-:W-:Y:S02]  /*8980*/  @!P1 IMAD.IADD R185, R185, 0x1, -R168.reuse ;  /* 0x00000001b9b99824 */ /* 0x100fe400078e0aa8 */
[----:B------:R-:W-:Y:S01]  /*8990*/  IMAD R188, R168, R3, R189 ;  /* 0x00000003a8bc7224 */ /* 0x000fe200078e02bd */
[----:B------:R-:W-:Y:S01]  /*89a0*/  IABS R191, R193 ;  /* 0x000000c100bf7213 */ /* 0x000fe20000000000 */
[--C-:B------:R-:W-:Y:S01]  /*89b0*/  @!P2 IMAD.IADD R186, R186, 0x1, -R168.reuse ;  /* 0x00000001babaa824 */ /* 0x100fe200078e0aa8 */
[----:B------:R-:W-:Y:S01]  /*89c0*/  ISETP.GT.U32.AND P1, PT, R168, R185, PT ;  /* 0x000000b9a800720c */ /* 0x000fe20003f24070 */
        /* <DEDUP_REMOVED lines=10> */
[----:B------:R-:W-:Y:S01]  /*8a70*/  ISETP.GE.AND P1, PT, R193, RZ, PT ;  /* 0x000000ffc100720c */ /* 0x000fe20003f26270 */
[----:B------:R-:W-:-:S02]  /*8a80*/  @!P3 IMAD.IADD R187, R187, 0x1, -R168 ;  /* 0x00000001bbbbb824 */ /* 0x000fc400078e0aa8 */
[----:B------:R-:W-:Y:S01]  /*8a90*/  VIADD R22, R2, 0x146 ;  /* 0x0000014602167836 */ /* 0x000fe20000000000 */
[----:B------:R-:W-:Y:S01]  /*8aa0*/  ISETP.GT.U32.AND P2, PT, R168, R188, PT ;  /* 0x000000bca800720c */ /* 0x000fe20003f44070 */
[----:B------:R-:W-:Y:S01]  /*8ab0*/  @!P5 IMAD.MOV R185, RZ, RZ, -R185 ;  /* 0x000000ffffb9d224 */ /* 0x000fe200078e0ab9 */
[----:B------:R-:W-:Y:S01]  /*8ac0*/  ISETP.GE.AND P5, PT, R3, RZ, PT ;  /* 0x000000ff0300720c */ /* 0x000fe20003fa6270 */
[----:B------:R-:W-:Y:S01]  /*8ad0*/  IMAD.HI.U32 R3, R0, R191, RZ ;  /* 0x000000bf00037227 */ /* 0x000fe200078e00ff */
[----:B------:R-:W-:Y:S02]  /*8ae0*/  ISETP.GT.U32.AND P3, PT, R168, R187, PT ;  /* 0x000000bba800720c */ /* 0x000fe40003f64070 */
[----:B------:R-:W-:Y:S01]  /*8af0*/  IABS R193, R22 ;  /* 0x0000001600c17213 */ /* 0x000fe20000000000 */
[----:B------:R-:W-:Y:S01]  /*8b00*/  @!P0 IMAD.MOV R186, RZ, RZ, -R186 ;  /* 0x000000ffffba8224 */ /* 0x000fe200078e0aba */
[----:B------:R-:W-:Y:S01]  /*8b10*/  ISETP.GE.AND P0, PT, R22, RZ, PT ;  /* 0x000000ff1600720c */ /* 0x000fe20003f06270 */
[----:B------:R-:W-:-:S02]  /*8b20*/  IMAD.MOV R3, RZ, RZ, -R3 ;  /* 0x000000ffff037224 */ /* 0x000fc400078e0a03 */
[----:B------:R-:W-:-:S04]  /*8b30*/  IMAD.HI.U32 R22, R0, R193, RZ ;  /* 0x000000c100167227 */ /* 0x000fc800078e00ff */
[----:B------:R-:W-:Y:S02]  /*8b40*/  IMAD R190, R168, R3, R191 ;  /* 0x00000003a8be7224 */ /* 0x000fe400078e02bf */
[----:B------:R-:W-:Y:S02]  /*8b50*/  IMAD.MOV R22, RZ, RZ, -R22 ;  /* 0x000000ffff167224 */ /* 0x000fe400078e0a16 */
[--C-:B------:R-:W-:Y:S01]  /*8b60*/  @!P2 IMAD.IADD R188, R188, 0x1, -R168.reuse ;  /* 0x00000001bcbca824 */ /* 0x100fe200078e0aa8 */
[C---:B------:R-:W-:Y:S01]  /*8b70*/  ISETP.GT.U32.AND P2, PT, R168.reuse, R190, PT ;  /* 0x000000bea800720c */ /* 0x040fe20003f44070 */
[----:B------:R-:W-:Y:S01]  /*8b80*/  @!P3 IMAD.IADD R187, R187, 0x1, -R168 ;  /* 0x00000001bbbbb824 */ /* 0x000fe200078e0aa8 */
[C---:B------:R-:W-:Y:S01]  /*8b90*/  ISETP.GT.U32.AND P3, PT, R168.reuse, R189, PT ;  /* 0x000000bda800720c */ /* 0x040fe20003f64070 */
[----:B------:R-:W-:Y:S02]  /*8ba0*/  IMAD R191, R168, R22, R193 ;  /* 0x00000016a8bf7224 */ /* 0x000fe400078e02c1 */
[----:B------:R-:W-:-:S02]  /*8bb0*/  @!P6 IMAD.MOV R187, RZ, RZ, -R187 ;  /* 0x000000ffffbbe224 */ /* 0x000fc400078e0abb */
[----:B------:R-:W-:Y:S01]  /*8bc0*/  @!P4 IMAD.MOV R184, RZ, RZ, -R184 ;  /* 0x000000ffffb8c224 */ /* 0x000fe200078e0ab8 */
[----:B------:R-:W-:Y:S01]  /*8bd0*/  ISETP.GT.U32.AND P6, PT, R168, R191, PT ;  /* 0x000000bfa800720c */ /* 0x000fe20003fc4070 */
[----:B------:R-:W-:Y:S01]  /*8be0*/  VIADD R194, R2, 0x144 ;  /* 0x0000014402c27836 */ /* 0x000fe20000000000 */
[----:B------:R-:W-:Y:S01]  /*8bf0*/  ISETP.GE.AND P4, PT, R192, RZ, PT ;  /* 0x000000ffc000720c */ /* 0x000fe20003f86270 */
[----:B------:R-:W-:Y:S02]  /*8c00*/  VIADD R192, R2, 0x145 ;  /* 0x0000014502c07836 */ /* 0x000fe40000000000 */
[--C-:B------:R-:W-:Y:S01]  /*8c10*/  @!P2 IMAD.IADD R190, R190, 0x1, -R168.reuse ;  /* 0x00000001bebea824 */ /* 0x100fe200078e0aa8 */
[----:B------:R-:W-:Y:S01]  /*8c20*/  IABS R197, R194 ;  /* 0x000000c200c57213 */ /* 0x000fe20000000000 */
[----:B------:R-:W-:Y:S01]  /*8c30*/  @!P3 IMAD.IADD R189, R189, 0x1, -R168 ;  /* 0x00000001bdbdb824 */ /* 0x000fe200078e0aa8 */
[----:B------:R-:W-:Y:S01]  /*8c40*/  IABS R195, R192 ;  /* 0x000000c000c37213 */ /* 0x000fe20000000000 */
[----:B------:R-:W-:Y:S01]  /*8c50*/  VIADD R200, R2, 0x143 ;  /* 0x0000014302c87836 */ /* 0x000fe20000000000 */
[----:B------:R-:W-:Y:S01]  /*8c60*/  ISETP.GT.U32.AND P2, PT, R168, R190, PT ;  /* 0x000000bea800720c */ /* 0x000fe20003f44070 */
[----:B------:R-:W-:Y:S01]  /*8c70*/  IMAD.HI.U32 R22, R0, R197, RZ ;  /* 0x000000c500167227 */ /* 0x000fe200078e00ff */
[----:B------:R-:W-:-:S03]  /*8c80*/  ISETP.GT.U32.AND P3, PT, R168, R189, PT ;  /* 0x000000bda800720c */ /* 0x000fc60003f64070 */
[----:B------:R-:W-:-:S04]  /*8c90*/  IMAD.HI.U32 R3, R0, R195, RZ ;  /* 0x000000c300037227 */ /* 0x000fc800078e00ff */
[----:B------:R-:W-:Y:S02]  /*8ca0*/  @!P6 IMAD.IADD R191, R191, 0x1, -R168 ;  /* 0x00000001bfbfe824 */ /* 0x000fe400078e0aa8 */
[----:B------:R-:W-:Y:S02]  /*8cb0*/  IMAD.MOV R3, RZ, RZ, -R3 ;  /* 0x000000ffff037224 */ /* 0x000fe400078e0a03 */
[----:B------:R-:W-:Y:S01]  /*8cc0*/  @!P4 IMAD.MOV R188, RZ, RZ, -R188 ;  /* 0x000000ffffbcc224 */ /* 0x000fe200078e0abc */
[----:B------:R-:W-:Y:S01]  /*8cd0*/  ISETP.GT.U32.AND P6, PT, R168, R191, PT ;  /* 0x000000bfa800720c */ /* 0x000fe20003fc4070 */
[----:B------:R-:W-:Y:S01]  /*8ce0*/  IMAD.MOV R22, RZ, RZ, -R22 ;  /* 0x000000ffff167224 */ /* 0x000fe200078e0a16 */
[----:B------:R-:W-:Y:S01]  /*8cf0*/  ISETP.GE.AND P4, PT, R192, RZ, PT ;  /* 0x000000ffc000720c */ /* 0x000fe20003f86270 */
[----:B------:R-:W-:Y:S01]  /*8d00*/  IMAD R192, R168, R3, R195 ;  /* 0x00000003a8c07224 */ /* 0x000fe200078e02c3 */
[----:B------:R-:W-:Y:S01]  /*8d10*/  IABS R195, R200 ;  /* 0x000000c800c37213 */ /* 0x000fe20000000000 */
[----:B------:R-:W-:-:S02]  /*8d20*/  VIADD R202, R2, 0x142 ;  /* 0x0000014202ca7836 */ /* 0x000fc40000000000 */
[----:B------:R-:W-:Y:S01]  /*8d30*/  @!P2 IMAD.IADD R190, R190, 0x1, -R168 ;  /* 0x00000001bebea824 */ /* 0x000fe200078e0aa8 */
[C---:B------:R-:W-:Y:S01]  /*8d40*/  ISETP.GT.U32.AND P2, PT, R168.reuse, R192, PT ;  /* 0x000000c0a800720c */ /* 0x040fe20003f44070 */
[----:B------:R-:W-:Y:S01]  /*8d50*/  IMAD R193, R168, R22, R197 ;  /* 0x00000016a8c17224 */ /* 0x000fe200078e02c5 */
[----:B------:R-:W-:Y:S01]  /*8d60*/  IABS R197, R202 ;  /* 0x000000ca00c57213 */ /* 0x000fe20000000000 */
[----:B------:R-:W-:-:S04]  /*8d70*/  IMAD.HI.U32 R3, R0, R195, RZ ;  /* 0x000000c300037227 */ /* 0x000fc800078e00ff */
[--C-:B------:R-:W-:Y:S01]  /*8d80*/  @!P3 IMAD.IADD R189, R189, 0x1, -R168.reuse ;  /* 0x00000001bdbdb824 */ /* 0x100fe200078e0aa8 */
[----:B------:R-:W-:Y:S01]  /*8d90*/  ISETP.GE.AND P3, PT, R194, RZ, PT ;  /* 0x000000ffc200720c */ /* 0x000fe20003f66270 */
[----:B------:R-:W-:Y:S02]  /*8da0*/  VIADD R204, R2, 0x141 ;  /* 0x0000014102cc7836 */ /* 0x000fe40000000000 */
[----:B------:R-:W-:Y:S02]  /*8db0*/  IMAD.MOV R194, RZ, RZ, -R3 ;  /* 0x000000ffffc27224 */ /* 0x000fe400078e0a03 */
[----:B------:R-:W-:Y:S01]  /*8dc0*/  @!P6 IMAD.IADD R191, R191, 0x1, -R168 ;  /* 0x00000001bfbfe824 */ /* 0x000fe200078e0aa8 */
[----:B------:R-:W-:Y:S01]  /*8dd0*/  ISETP.GT.U32.AND P6, PT, R168, R193, PT ;  /* 0x000000c1a800720c */ /* 0x000fe20003fc4070 */
[----:B------:R-:W-:Y:S01]  /*8de0*/  IMAD.HI.U32 R3, R0, R197, RZ ;  /* 0x000000c500037227 */ /* 0x000fe200078e00ff */
[----:B------:R-:W-:-:S03]  /*8df0*/  IABS R199, R204 ;  /* 0x000000cc00c77213 */ /* 0x000fc60000000000 */
[----:B------:R-:W-:Y:S02]  /*8e00*/  VIADD R205, R2, 0x140 ;  /* 0x0000014002cd7836 */ /* 0x000fe40000000000 */
[----:B------:R-:W-:Y:S02]  /*8e10*/  IMAD R194, R168, R194, R195 ;  /* 0x000000c2a8c27224 */ /* 0x000fe400078e02c3 */
[----:B------:R-:W-:Y:S01]  /*8e20*/  IMAD.MOV R195, RZ, RZ, -R3 ;  /* 0x000000ffffc37224 */ /* 0x000fe200078e0a03 */
[----:B------:R-:W-:Y:S01]  /*8e30*/  IABS R201, R205 ;  /* 0x000000cd00c97213 */ /* 0x000fe20000000000 */
[----:B------:R-:W-:Y:S01]  /*8e40*/  @!P2 IMAD.IADD R192, R192, 0x1, -R168 ;  /* 0x00000001c0c0a824 */ /* 0x000fe200078e0aa8 */
[----:B------:R-:W-:Y:S01]  /*8e50*/  ISETP.GT.U32.AND P2, PT, R168, R194, PT ;  /* 0x000000c2a800720c */ /* 0x000fe20003f44070 */
[----:B------:R-:W-:-:S04]  /*8e60*/  IMAD.HI.U32 R22, R0, R199, RZ ;  /* 0x000000c700167227 */ /* 0x000fc800078e00ff */
[----:B------:R-:W-:Y:S02]  /*8e70*/  IMAD R195, R168, R195, R197 ;  /* 0x000000c3a8c37224 */ /* 0x000fe400078e02c5 */
[----:B------:R-:W-:-:S04]  /*8e80*/  IMAD.HI.U32 R196, R0, R201, RZ ;  /* 0x000000c900c47227 */ /* 0x000fc800078e00ff */
[----:B------:R-:W-:Y:S02]  /*8e90*/  IMAD.MOV R22, RZ, RZ, -R22 ;  /* 0x000000ffff167224 */ /* 0x000fe400078e0a16 */
[----:B------:R-:W-:Y:S01]  /*8ea0*/  @!P6 IMAD.IADD R193, R193, 0x1, -R168 ;  /* 0x00000001c1c1e824 */ /* 0x000fe200078e0aa8 */
[C---:B------:R-:W-:Y:S01]  /*8eb0*/  ISETP.GT.U32.AND P6, PT, R168.reuse, R195, PT ;  /* 0x000000c3a800720c */ /* 0x040fe20003fc4070 */
[----:B------:R-:W-:Y:S02]  /*8ec0*/  IMAD.MOV R197, RZ, RZ, -R196 ;  /* 0x000000ffffc57224 */ /* 0x000fe400078e0ac4 */
[----:B------:R-:W-:Y:S02]  /*8ed0*/  IMAD R196, R168, R22, R199 ;  /* 0x00000016a8c47224 */ /* 0x000fe400078e02c7 */
[----:B------:R-:W-:Y:S02]  /*8ee0*/  VIADD R206, R2, 0x13f ;  /* 0x0000013f02ce7836 */ /* 0x000fe40000000000 */
[--C-:B------:R-:W-:Y:S01]  /*8ef0*/  @!P2 IMAD.IADD R194, R194, 0x1, -R168.reuse ;  /* 0x00000001c2c2a824 */ /* 0x100fe200078e0aa8 */
[C---:B------:R-:W-:Y:S01]  /*8f00*/  ISETP.GT.U32.AND P2, PT, R168.reuse, R192, PT ;  /* 0x000000c0a800720c */ /* 0x040fe20003f44070 */
[----:B------:R-:W-:Y:S01]  /*8f10*/  @!P0 IMAD.MOV R191, RZ, RZ, -R191 ;  /* 0x000000ffffbf8224 */ /* 0x000fe200078e0abf */
[C---:B------:R-:W-:Y:S01]  /*8f20*/  ISETP.GT.U32.AND P0, PT, R168.reuse, R196, PT ;  /* 0x000000c4a800720c */ /* 0x040fe20003f04070 */
[----:B------:R-:W-:Y:S01]  /*8f30*/  @!P1 IMAD.MOV R189, RZ, RZ, -R189 ;  /* 0x000000ffffbd9224 */ /* 0x000fe200078e0abd */
[----:B------:R-:W-:Y:S01]  /*8f40*/  IABS R203, R206 ;  /* 0x000000ce00cb7213 */ /* 0x000fe20000000000 */
[----:B------:R-:W-:Y:S01]  /*8f50*/  @!P6 IMAD.IADD R195, R195, 0x1, -R168 ;  /* 0x00000001c3c3e824 */ /* 0x000fe200078e0aa8 */
[----:B------:R-:W-:Y:S01]  /*8f60*/  ISETP.GT.U32.AND P6, PT, R168, R194, PT ;  /* 0x000000c2a800720c */ /* 0x000fe20003fc4070 */
[----:B------:R-:W-:Y:S01]  /*8f70*/  VIADD R208, R2, 0x13d ;  /* 0x0000013d02d07836 */ /* 0x000fe20000000000 */
[----:B------:R-:W-:Y:S01]  /*8f80*/  ISETP.GT.U32.AND P1, PT, R168, R193, PT ;  /* 0x000000c1a800720c */ /* 0x000fe20003f24070 */
[----:B------:R-:W-:-:S04]  /*8f90*/  IMAD.HI.U32 R3, R0, R203, RZ ;  /* 0x000000cb00037227 */ /* 0x000fc800078e00ff */
[----:B------:R-:W-:Y:S02]  /*8fa0*/  IMAD.MOV R3, RZ, RZ, -R3 ;  /* 0x000000ffff037224 */ /* 0x000fe400078e0a03 */
[----:B------:R-:W-:Y:S01]  /*8fb0*/  IMAD R197, R168, R197, R201 ;  /* 0x000000c5a8c57224 */ /* 0x000fe200078e02c9 */
[----:B------:R-:W-:Y:S01]  /*8fc0*/  IABS R201, R208 ;  /* 0x000000d000c97213 */ /* 0x000fe20000000000 */
[----:B------:R-:W-:Y:S02]  /*8fd0*/  VIADD R207, R2, 0x13e ;  /* 0x0000013e02cf7836 */ /* 0x000fe40000000000 */
[----:B------:R-:W-:Y:S01]  /*8fe0*/  @!P5 IMAD.MOV R190, RZ, RZ, -R190 ;  /* 0x000000ffffbed224 */ /* 0x000fe200078e0abe */
[----:B------:R-:W-:Y:S01]  /*8ff0*/  ISETP.GT.U32.AND P5, PT, R168, R195, PT ;  /* 0x000000c3a800720c */ /* 0x000fe20003fa4070 */
[--C-:B------:R-:W-:Y:S01]  /*9000*/  @!P2 IMAD.IADD R192, R192, 0x1, -R168.reuse ;  /* 0x00000001c0c0a824 */ /* 0x100fe200078e0aa8 */
        /* <DEDUP_REMOVED lines=8> */
[--C-:B------:R-:W-:Y:S01]  /*9090*/  @!P6 IMAD.IADD R194, R194, 0x1, -R168.reuse ;  /* 0x00000001c2c2e824 */ /* 0x100fe200078e0aa8 */
[----:B------:R-:W-:Y:S01]  /*90a0*/  ISETP.GT.U32.AND P6, PT, R168, R198, PT ;  /* 0x000000c6a800720c */ /* 0x000fe20003fc4070 */
[----:B------:R-:W-:Y:S01]  /*90b0*/  @!P1 IMAD.IADD R193, R193, 0x1, -R168 ;  /* 0x00000001c1c19824 */ /* 0x000fe200078e0aa8 */
[----:B------:R-:W-:Y:S01]  /*90c0*/  ISETP.GE.AND P1, PT, R200, RZ, PT ;  /* 0x000000ffc800720c */ /* 0x000fe20003f26270 */
[----:B------:R-:W-:-:S04]  /*90d0*/  IMAD.HI.U32 R3, R0, R199, RZ ;  /* 0x000000c700037227 */ /* 0x000fc800078e00ff */
[----:B------:R-:W-:Y:S02]  /*90e0*/  IMAD.MOV R22, RZ, RZ, -R22 ;  /* 0x000000ffff167224 */ /* 0x000fe400078e0a16 */
[--C-:B------:R-:W-:Y:S01]  /*90f0*/  @!P5 IMAD.IADD R195, R195, 0x1, -R168.reuse ;  /* 0x00000001c3c3d824 */ /* 0x100fe200078e0aa8 */
[----:B------:R-:W-:Y:S01]  /*9100*/  ISETP.GE.AND P5, PT, R202, RZ, PT ;  /* 0x000000ffca00720c */ /* 0x000fe20003fa6270 */
[----:B------:R-:W-:Y:S02]  /*9110*/  IMAD.MOV R3, RZ, RZ, -R3 ;  /* 0x000000ffff037224 */ /* 0x000fe400078e0a03 */
[C---:B------:R-:W-:Y:S02]  /*9120*/  IMAD R200, R168.reuse, R22, R201 ;  /* 0x00000016a8c87224 */ /* 0x040fe400078e02c9 */
[----:B------:R-:W-:Y:S02]  /*9130*/  IMAD R199, R168, R3, R199 ;  /* 0x00000003a8c77224 */ /* 0x000fe400078e02c7 */
[----:B------:R-:W-:Y:S01]  /*9140*/  @!P4 IMAD.IADD R196, R196, 0x1, -R168 ;  /* 0x00000001c4c4c824 */ /* 0x000fe200078e0aa8 */
[----:B------:R-:W-:Y:S01]  /*9150*/  ISETP.GT.U32.AND P4, PT, R168, R200, PT ;  /* 0x000000c8a800720c */ /* 0x000fe20003f84070 */
[----:B------:R-:W-:-:S02]  /*9160*/  VIADD R22, R2, 0x13c ;  /* 0x0000013c02167836 */ /* 0x000fc40000000000 */
[--C-:B------:R-:W-:Y:S02]  /*9170*/  @!P6 IMAD.IADD R198, R198, 0x1, -R168.reuse ;  /* 0x00000001c6c6e824 */ /* 0x100fe400078e0aa8 */
[----:B------:R-:W-:Y:S01]  /*9180*/  @!P2 IMAD.IADD R197, R197, 0x1, -R168 ;  /* 0x00000001c5c5a824 */ /* 0x000fe200078e0aa8 */
[----:B------:R-:W-:Y:S01]  /*9190*/  IABS R201, R22 ;  /* 0x0000001600c97213 */ /* 0x000fe20000000000 */
[----:B------:R-:W-:Y:S01]  /*91a0*/  @!P1 IMAD.MOV R194, RZ, RZ, -R194 ;  /* 0x000000ffffc29224 */ /* 0x000fe200078e0ac2 */
[C---:B------:R-:W-:Y:S01]  /*91b0*/  ISETP.GT.U32.AND P1, PT, R168.reuse, R199, PT ;  /* 0x000000c7a800720c */ /* 0x040fe20003f24070 */
[----:B------:R-:W-:Y:S01]  /*91c0*/  @!P3 IMAD.MOV R193, RZ, RZ, -R193 ;  /* 0x000000ffffc1b224 */ /* 0x000fe200078e0ac1 */
[----:B------:R-:W-:Y:S01]  /*91d0*/  ISETP.GT.U32.AND P6, PT, R168, R198, PT ;  /* 0x000000c6a800720c */ /* 0x000fe20003fc4070 */
[----:B------:R-:W-:Y:S01]  /*91e0*/  VIADD R202, R2, 0x13b ;  /* 0x0000013b02ca7836 */ /* 0x000fe20000000000 */
[----:B------:R-:W-:Y:S01]  /*91f0*/  ISETP.GT.U32.AND P3, PT, R168, R197, PT ;  /* 0x000000c5a800720c */ /* 0x000fe20003f64070 */
[----:B------:R-:W-:Y:S01]  /*9200*/  @!P5 IMAD.MOV R195, RZ, RZ, -R195 ;  /* 0x000000ffffc3d224 */ /* 0x000fe200078e0ac3 */
[----:B------:R-:W-:Y:S01]  /*9210*/  ISETP.GE.AND P5, PT, R206, RZ, PT ;  /* 0x000000ffce00720c */ /* 0x000fe20003fa6270 */
[----:B------:R-:W-:Y:S01]  /*9220*/  IMAD.HI.U32 R3, R0, R201, RZ ;  /* 0x000000c900037227 */ /* 0x000fe200078e00ff */
[----:B------:R-:W-:-:S02]  /*9230*/  ISETP.GE.AND P2, PT, R205, RZ, PT ;  /* 0x000000ffcd00720c */ /* 0x000fc40003f46270 */
[----:B------:R-:W-:Y:S01]  /*9240*/  IABS R203, R202 ;  /* 0x000000ca00cb7213 */ /* 0x000fe20000000000 */
[--C-:B------:R-:W-:Y:S02]  /*9250*/  @!P4 IMAD.IADD R200, R200, 0x1, -R168.reuse ;  /* 0x00000001c8c8c824 */ /* 0x100fe400078e0aa8 */
[----:B------:R-:W-:Y:S02]  /*9260*/  IMAD.MOV R3, RZ, RZ, -R3 ;  /* 0x000000ffff037224 */ /* 0x000fe400078e0a03 */
[--C-:B------:R-:W-:Y:S01]  /*9270*/  @!P1 IMAD.IADD R199, R199, 0x1, -R168.reuse ;  /* 0x00000001c7c79824 */ /* 0x100fe200078e0aa8 */
[----:B------:R-:W-:Y:S01]  /*9280*/  ISETP.GE.AND P1, PT, R22, RZ, PT ;  /* 0x000000ff1600720c */ /* 0x000fe20003f26270 */
[----:B------:R-:W-:Y:S01]  /*9290*/  @!P6 IMAD.IADD R198, R198, 0x1, -R168 ;  /* 0x00000001c6c6e824 */ /* 0x000fe200078e0aa8 */
[----:B------:R-:W-:Y:S01]  /*92a0*/  ISETP.GT.U32.AND P4, PT, R168, R200, PT ;  /* 0x000000c8a800720c */ /* 0x000fe20003f84070 */
[----:B------:R-:W-:Y:S01]  /*92b0*/  IMAD.HI.U32 R22, R0, R203, RZ ;  /* 0x000000cb00167227 */ /* 0x000fe200078e00ff */
[----:B------:R-:W-:-:S03]  /*92c0*/  ISETP.GE.AND P6, PT, R208, RZ, PT ;  /* 0x000000ffd000720c */ /* 0x000fc60003fc6270 */
[C---:B------:R-:W-:Y:S02]  /*92d0*/  IMAD R201, R168.reuse, R3, R201 ;  /* 0x00000003a8c97224 */ /* 0x040fe400078e02c9 */
[----:B------:R-:W-:Y:S01]  /*92e0*/  @!P3 IMAD.IADD R197, R197, 0x1, -R168 ;  /* 0x00000001c5c5b824 */ /* 0x000fe200078e0aa8 */
[----:B------:R-:W-:Y:S01]  /*92f0*/  ISETP.GE.AND P3, PT, R207, RZ, PT ;  /* 0x000000ffcf00720c */ /* 0x000fe20003f66270 */
[----:B------:R-:W-:Y:S01]  /*9300*/  @!P0 IMAD.MOV R196, RZ, RZ, -R196 ;  /* 0x000000ffffc48224 */ /* 0x000fe200078e0ac4 */
[C---:B------:R-:W-:Y:S01]  /*9310*/  ISETP.GT.U32.AND P0, PT, R168.reuse, R199, PT ;  /* 0x000000c7a800720c */ /* 0x040fe20003f04070 */
[----:B------:R-:W-:Y:S02]  /*9320*/  IMAD.MOV R22, RZ, RZ, -R22 ;  /* 0x000000ffff167224 */ /* 0x000fe400078e0a16 */
[----:B------:R-:W-:Y:S01]  /*9330*/  @!P5 IMAD.MOV R198, RZ, RZ, -R198 ;  /* 0x000000ffffc6d224 */ /* 0x000fe200078e0ac6 */
[----:B------:R-:W-:Y:S01]  /*9340*/  ISETP.GT.U32.AND P5, PT, R168, R201, PT ;  /* 0x000000c9a800720c */ /* 0x000fe20003fa4070 */
[----:B------:R-:W-:Y:S01]  /*9350*/  @!P2 IMAD.MOV R197, RZ, RZ, -R197 ;  /* 0x000000ffffc5a224 */ /* 0x000fe200078e0ac5 */
[----:B------:R-:W-:Y:S01]  /*9360*/  ISETP.GE.AND P2, PT, R202, RZ, PT ;  /* 0x000000ffca00720c */ /* 0x000fe20003f46270 */
[----:B------:R-:W-:-:S02]  /*9370*/  IMAD R202, R168, R22, R203 ;  /* 0x00000016a8ca7224 */ /* 0x000fc400078e02cb */
[--C-:B------:R-:W-:Y:S02]  /*9380*/  @!P4 IMAD.IADD R200, R200, 0x1, -R168.reuse ;  /* 0x00000001c8c8c824 */ /* 0x100fe400078e0aa8 */
[----:B------:R-:W-:Y:S01]  /*9390*/  VIADD R3, R2, 0x13a ;  /* 0x0000013a02037836 */ /* 0x000fe20000000000 */
[----:B------:R-:W-:Y:S01]  /*93a0*/  ISETP.GT.U32.AND P4, PT, R168, R202, PT ;  /* 0x000000caa800720c */ /* 0x000fe20003f84070 */
[C---:B------:R-:W-:Y:S02]  /*93b0*/  VIADD R22, R2.reuse, 0x139 ;  /* 0x0000013902167836 */ /* 0x040fe40000000000 */
[----:B------:R-:W-:Y:S01]  /*93c0*/  VIADD R206, R2, 0x138 ;  /* 0x0000013802ce7836 */ /* 0x000fe20000000000 */
[----:B------:R-:W-:Y:S01]  /*93d0*/  IABS R203, R3 ;  /* 0x0000000300cb7213 */ /* 0x000fe20000000000 */
[--C-:B------:R-:W-:Y:S01]  /*93e0*/  @!P0 IMAD.IADD R199, R199, 0x1, -R168.reuse ;  /* 0x00000001c7c78824 */ /* 0x100fe200078e0aa8 */
[----:B------:R-:W-:Y:S01]  /*93f0*/  ISETP.GE.AND P0, PT, R3, RZ, PT ;  /* 0x000000ff0300720c */ /* 0x000fe20003f06270 */
[----:B------:R-:W-:Y:S01]  /*9400*/  @!P5 IMAD.IADD R201, R201, 0x1, -R168 ;  /* 0x00000001c9c9d824 */ /* 0x000fe200078e0aa8 */
[----:B------:R-:W-:Y:S01]  /*9410*/  IABS R205, R22 ;  /* 0x0000001600cd7213 */ /* 0x000fe20000000000 */
[----:B------:R-:W-:Y:S01]  /*9420*/  @!P3 IMAD.MOV R199, RZ, RZ, -R199 ;  /* 0x000000ffffc7b224 */ /* 0x000fe200078e0ac7 */
[----:B------:R-:W-:Y:S01]  /*9430*/  IABS R207, R206 ;  /* 0x000000ce00cf7213 */ /* 0x000fe20000000000 */
[----:B------:R-:W-:Y:S01]  /*9440*/  IMAD.HI.U32 R3, R0, R203, RZ ;  /* 0x000000cb00037227 */ /* 0x000fe200078e00ff */
[----:B------:R-:W-:-:S02]  /*9450*/  ISETP.GT.U32.AND P3, PT, R168, R201, PT ;  /* 0x000000c9a800720c */ /* 0x000fc40003f64070 */
[----:B------:R-:W-:Y:S01]  /*9460*/  ISETP.GE.AND P5, PT, R22, RZ, PT ;  /* 0x000000ff1600720c */ /* 0x000fe20003fa6270 */
[----:B------:R-:W-:Y:S02]  /*9470*/  @!P4 IMAD.IADD R202, R202, 0x1, -R168 ;  /* 0x00000001cacac824 */ /* 0x000fe400078e0aa8 */
[----:B------:R-:W-:-:S03]  /*9480*/  IMAD.HI.U32 R22, R0, R205, RZ ;  /* 0x000000cd00167227 */ /* 0x000fc600078e00ff */
[----:B------:R-:W-:Y:S01]  /*9490*/  ISETP.GT.U32.AND P4, PT, R168, R202, PT ;  /* 0x000000caa800720c */ /* 0x000fe20003f84070 */
[----:B------:R-:W-:Y:S02]  /*94a0*/  IMAD.MOV R3, RZ, RZ, -R3 ;  /* 0x000000ffff037224 */ /* 0x000fe400078e0a03 */
[----:B------:R-:W-:-:S04]  /*94b0*/  IMAD.HI.U32 R204, R0, R207, RZ ;  /* 0x000000cf00cc7227 */ /* 0x000fc800078e00ff */
[----:B------:R-:W-:Y:S02]  /*94c0*/  IMAD.MOV R22, RZ, RZ, -R22 ;  /* 0x000000ffff167224 */ /* 0x000fe400078e0a16 */
[C---:B------:R-:W-:Y:S02]  /*94d0*/  IMAD R203, R168.reuse, R3, R203 ;  /* 0x00000003a8cb7224 */ /* 0x040fe400078e02cb */
[----:B------:R-:W-:Y:S02]  /*94e0*/  IMAD.MOV R3, RZ, RZ, -R204 ;  /* 0x000000ffff037224 */ /* 0x000fe400078e0acc */
[C---:B------:R-:W-:Y:S02]  /*94f0*/  IMAD R204, R168.reuse, R22, R205 ;  /* 0x00000016a8cc7224 */ /* 0x040fe400078e02cd */
[----:B------:R-:W-:Y:S01]  /*9500*/  @!P3 IMAD.IADD R201, R201, 0x1, -R168 ;  /* 0x00000001c9c9b824 */ /* 0x000fe200078e0aa8 */
[C---:B------:R-:W-:Y:S01]  /*9510*/  ISETP.GT.U32.AND P3, PT, R168.reuse, R203, PT ;  /* 0x000000cba800720c */ /* 0x040fe20003f64070 */
[----:B------:R-:W-:-:S02]  /*9520*/  IMAD R205, R168, R3, R207 ;  /* 0x00000003a8cd7224 */ /* 0x000fc400078e02cf */
[----:B------:R-:W-:Y:S02]  /*9530*/  VIADD R22, R2, 0x137 ;  /* 0x0000013702167836 */ /* 0x000fe40000000000 */
[----:B------:R-:W-:Y:S01]  /*9540*/  @!P1 IMAD.MOV R201, RZ, RZ, -R201 ;  /* 0x000000ffffc99224 */ /* 0x000fe200078e0ac9 */
[----:B------:R-:W-:Y:S01]  /*9550*/  ISETP.GT.U32.AND P1, PT, R168, R205, PT ;  /* 0x000000cda800720c */ /* 0x000fe20003f24070 */
[----:B------:R-:W-:Y:S01]  /*9560*/  @!P4 IMAD.IADD R202, R202, 0x1, -R168 ;  /* 0x00000001cacac824 */ /* 0x000fe200078e0aa8 */
[----:B------:R-:W-:Y:S01]  /*9570*/  IABS R207, R22 ;  /* 0x0000001600cf7213 */ /* 0x000fe20000000000 */
[----:B------:R-:W-:Y:S01]  /*9580*/  VIADD R210, R2, 0x136 ;  /* 0x0000013602d27836 */ /* 0x000fe20000000000 */
[----:B------:R-:W-:Y:S01]  /*9590*/  ISETP.GT.U32.AND P4, PT, R168, R204, PT ;  /* 0x000000cca800720c */ /* 0x000fe20003f84070 */
[----:B------:R-:W-:Y:S02]  /*95a0*/  VIADD R212, R2, 0x135 ;  /* 0x0000013502d47836 */ /* 0x000fe40000000000 */
[----:B------:R-:W-:Y:S01]  /*95b0*/  IMAD.HI.U32 R3, R0, R207, RZ ;  /* 0x000000cf00037227 */ /* 0x000fe200078e00ff */
[----:B------:R-:W-:-:S02]  /*95c0*/  IABS R209, R210 ;  /* 0x000000d200d17213 */ /* 0x000fc40000000000 */
[----:B------:R-:W-:Y:S01]  /*95d0*/  IABS R211, R212 ;  /* 0x000000d400d37213 */ /* 0x000fe20000000000 */
[----:B------:R-:W-:Y:S02]  /*95e0*/  VIADD R214, R2, 0x134 ;  /* 0x0000013402d67836 */ /* 0x000fe40000000000 */
[----:B------:R-:W-:Y:S02]  /*95f0*/  IMAD.MOV R3, RZ, RZ, -R3 ;  /* 0x000000ffff037224 */ /* 0x000fe400078e0a03 */
[--C-:B------:R-:W-:Y:S01]  /*9600*/  @!P3 IMAD.IADD R203, R203, 0x1, -R168.reuse ;  /* 0x00000001cbcbb824 */ /* 0x100fe200078e0aa8 */
[----:B------:R-:W-:Y:S01]  /*9610*/  IABS R213, R214 ;  /* 0x000000d600d57213 */ /* 0x000fe20000000000 */
[----:B------:R-:W-:Y:S02]  /*9620*/  @!P1 IMAD.IADD R205, R205, 0x1, -R168 ;  /* 0x00000001cdcd9824 */ /* 0x000fe400078e0aa8 */
[----:B------:R-:W-:Y:S01]  /*9630*/  @!P6 IMAD.MOV R200, RZ, RZ, -R200 ;  /* 0x000000ffffc8e224 */ /* 0x000fe200078e0ac8 */
[----:B------:R-:W-:Y:S01]  /*9640*/  ISETP.GE.AND P6, PT, R206, RZ, PT ;  /* 0x000000ffce00720c */ /* 0x000fe20003fc6270 */
[C---:B------:R-:W-:Y:S01]  /*9650*/  IMAD R206, R168.reuse, R3, R207 ;  /* 0x00000003a8ce7224 */ /* 0x040fe200078e02cf */
[----:B------:R-:W-:Y:S01]  /*9660*/  ISETP.GT.U32.AND P3, PT, R168, R203, PT ;  /* 0x000000cba800720c */ /* 0x000fe20003f64070 */
[----:B------:R-:W-:Y:S01]  /*9670*/  @!P4 IMAD.IADD R204, R204, 0x1, -R168 ;  /* 0x00000001ccccc824 */ /* 0x000fe200078e0aa8 */
[----:B------:R-:W-:Y:S01]  /*9680*/  ISETP.GT.U32.AND P1, PT, R168, R205, PT ;  /* 0x000000cda800720c */ /* 0x000fe20003f24070 */
[----:B------:R-:W-:Y:S01]  /*9690*/  @!P2 IMAD.MOV R202, RZ, RZ, -R202 ;  /* 0x000000ffffcaa224 */ /* 0x000fe200078e0aca */
[----:B------:R-:W-:Y:S01]  /*96a0*/  ISETP.GE.AND P2, PT, R22, RZ, PT ;  /* 0x000000ff1600720c */ /* 0x000fe20003f46270 */
[----:B------:R-:W-:Y:S01]  /*96b0*/  IMAD.HI.U32 R3, R0, R209, RZ ;  /* 0x000000d100037227 */ /* 0x000fe200078e00ff */
[----:B------:R-:W-:-:S03]  /*96c0*/  ISETP.GT.U32.AND P4, PT, R168, R204, PT ;  /* 0x000000cca800720c */ /* 0x000fc60003f84070 */
[----:B------:R-:W-:-:S04]  /*96d0*/  IMAD.HI.U32 R22, R0, R211, RZ ;  /* 0x000000d300167227 */ /* 0x000fc800078e00ff */
        /* <DEDUP_REMOVED lines=9> */
[--C-:B------:R-:W-:Y:S01]  /*9770*/  @!P1 IMAD.IADD R205, R205, 0x1, -R168.reuse ;  /* 0x00000001cdcd9824 */ /* 0x100fe200078e0aa8 */
[----:B------:R-:W-:Y:S01]  /*9780*/  ISETP.GT.U32.AND P1, PT, R168, R208, PT ;  /* 0x000000d0a800720c */ /* 0x000fe20003f24070 */
[----:B------:R-:W-:Y:S02]  /*9790*/  VIADD R22, R2, 0x133 ;  /* 0x0000013302167836 */ /* 0x000fe40000000000 */
[----:B------:R-:W-:Y:S01]  /*97a0*/  @!P4 IMAD.IADD R204, R204, 0x1, -R168 ;  /* 0x00000001ccccc824 */ /* 0x000fe200078e0aa8 */
[----:B------:R-:W-:Y:S01]  /*97b0*/  ISETP.GE.AND P4, PT, R210, RZ, PT ;  /* 0x000000ffd200720c */ /* 0x000fe20003f86270 */
[----:B------:R-:W-:Y:S01]  /*97c0*/  @!P6 IMAD.MOV R205, RZ, RZ, -R205 ;  /* 0x000000ffffcde224 */ /* 0x000fe200078e0acd */
[C---:B------:R-:W-:Y:S01]  /*97d0*/  ISETP.GT.U32.AND P6, PT, R168.reuse, R209, PT ;  /* 0x000000d1a800720c */ /* 0x040fe20003fc4070 */
[----:B------:R-:W-:Y:S01]  /*97e0*/  @!P0 IMAD.MOV R203, RZ, RZ, -R203 ;  /* 0x000000ffffcb8224 */ /* 0x000fe200078e0acb */
[----:B------:R-:W-:Y:S01]  /*97f0*/  IABS R211, R22 ;  /* 0x0000001600d37213 */ /* 0x000fe20000000000 */
[----:B------:R-:W-:Y:S01]  /*9800*/  @!P5 IMAD.MOV R204, RZ, RZ, -R204 ;  /* 0x000000ffffccd224 */ /* 0x000fe200078e0acc */
[----:B------:R-:W-:Y:S01]  /*9810*/  ISETP.GT.U32.AND P0, PT, R168, R207, PT ;  /* 0x000000cfa800720c */ /* 0x000fe20003f04070 */
[----:B------:R-:W-:Y:S01]  /*9820*/  @!P3 IMAD.IADD R206, R206, 0x1, -R168 ;  /* 0x00000001ceceb824 */ /* 0x000fe200078e0aa8 */
[----:B------:R-:W-:Y:S01]  /*9830*/  ISETP.GE.AND P5, PT, R212, RZ, PT ;  /* 0x000000ffd400720c */ /* 0x000fe20003fa6270 */
[----:B------:R-:W-:-:S02]  /*9840*/  VIADD R212, R2, 0x132 ;  /* 0x0000013202d47836 */ /* 0x000fc40000000000 */
[----:B------:R-:W-:Y:S01]  /*9850*/  IMAD.HI.U32 R3, R0, R211, RZ ;  /* 0x000000d300037227 */ /* 0x000fe200078e00ff */
[----:B------:R-:W-:Y:S02]  /*9860*/  ISETP.GT.U32.AND P3, PT, R168, R206, PT ;  /* 0x000000cea800720c */ /* 0x000fe40003f64070 */
[----:B------:R-:W-:Y:S01]  /*9870*/  IABS R213, R212 ;  /* 0x000000d400d57213 */ /* 0x000fe20000000000 */
[--C-:B------:R-:W-:Y:S02]  /*9880*/  @!P1 IMAD.IADD R208, R208, 0x1, -R168.reuse ;  /* 0x00000001d0d09824 */ /* 0x100fe400078e0aa8 */
[----:B------:R-:W-:Y:S02]  /*9890*/  IMAD.MOV R3, RZ, RZ, -R3 ;  /* 0x000000ffff037224 */ /* 0x000fe400078e0a03 */
[----:B------:R-:W-:Y:S01]  /*98a0*/  @!P6 IMAD.IADD R209, R209, 0x1, -R168 ;  /* 0x00000001d1d1e824 */ /* 0x000fe200078e0aa8 */
[C---:B------:R-:W-:Y:S01]  /*98b0*/  ISETP.GT.U32.AND P6, PT, R168.reuse, R208, PT ;  /* 0x000000d0a800720c */ /* 0x040fe20003fc4070 */
[----:B------:R-:W-:-:S02]  /*98c0*/  IMAD R210, R168, R3, R211 ;  /* 0x00000003a8d27224 */ /* 0x000fc400078e02d3 */
[----:B------:R-:W-:-:S04]  /*98d0*/  IMAD.HI.U32 R3, R0, R213, RZ ;  /* 0x000000d500037227 */ /* 0x000fc800078e00ff */
[--C-:B------:R-:W-:Y:S01]  /*98e0*/  @!P0 IMAD.IADD R207, R207, 0x1, -R168.reuse ;  /* 0x00000001cfcf8824 */ /* 0x100fe200078e0aa8 */
[----:B------:R-:W-:Y:S01]  /*98f0*/  ISETP.GE.AND P0, PT, R22, RZ, PT ;  /* 0x000000ff1600720c */ /* 0x000fe20003f06270 */
[----:B------:R-:W-:Y:S02]  /*9900*/  IMAD.MOV R3, RZ, RZ, -R3 ;  /* 0x000000ffff037224 */ /* 0x000fe400078e0a03 */
[--C-:B------:R-:W-:Y:S01]  /*9910*/  @!P3 IMAD.IADD R206, R206, 0x1, -R168.reuse ;  /* 0x00000001ceceb824 */ /* 0x100fe200078e0aa8 */
[C---:B------:R-:W-:Y:S01]  /*9920*/  ISETP.GT.U32.AND P1, PT, R168.reuse, R207, PT ;  /* 0x000000cfa800720c */ /* 0x040fe20003f24070 */
[----:B------:R-:W-:Y:S01]  /*9930*/  IMAD R211, R168, R3, R213 ;  /* 0x00000003a8d37224 */ /* 0x000fe200078e02d5 */
[----:B------:R-:W-:Y:S01]  /*9940*/  ISETP.GE.AND P3, PT, R214, RZ, PT ;  /* 0x000000ffd600720c */ /* 0x000fe20003f66270 */
[----:B------:R-:W-:Y:S02]  /*9950*/  @!P6 IMAD.IADD R208, R208, 0x1, -R168 ;  /* 0x00000001d0d0e824 */ /* 0x000fe400078e0aa8 */
[----:B------:R-:W-:Y:S01]  /*9960*/  VIADD R214, R2, 0x131 ;  /* 0x0000013102d67836 */ /* 0x000fe20000000000 */
[C---:B------:R-:W-:Y:S01]  /*9970*/  ISETP.GT.U32.AND P6, PT, R168.reuse, R211, PT ;  /* 0x000000d3a800720c */ /* 0x040fe20003fc4070 */
[----:B------:R-:W-:Y:S01]  /*9980*/  @!P2 IMAD.MOV R206, RZ, RZ, -R206 ;  /* 0x000000ffffcea224 */ /* 0x000fe200078e0ace */
[----:B------:R-:W-:Y:S01]  /*9990*/  ISETP.GT.U32.AND P2, PT, R168, R209, PT ;  /* 0x000000d1a800720c */ /* 0x000fe20003f44070 */
[C---:B------:R-:W-:Y:S01]  /*99a0*/  VIADD R216, R2.reuse, 0x130 ;  /* 0x0000013002d87836 */ /* 0x040fe20000000000 */
[----:B------:R-:W-:Y:S01]  /*99b0*/  IABS R215, R214 ;  /* 0x000000d600d77213 */ /* 0x000fe20000000000 */
[----:B------:R-:W-:-:S02]  /*99c0*/  VIADD R218, R2, 0x12f ;  /* 0x0000012f02da7836 */ /* 0x000fc40000000000 */
[--C-:B------:R-:W-:Y:S01]  /*99d0*/  @!P1 IMAD.IADD R207, R207, 0x1, -R168.reuse ;  /* 0x00000001cfcf9824 */ /* 0x100fe200078e0aa8 */
[----:B------:R-:W-:Y:S01]  /*99e0*/  ISETP.GT.U32.AND P1, PT, R168, R210, PT ;  /* 0x000000d2a800720c */ /* 0x000fe20003f24070 */
[C---:B------:R-:W-:Y:S01]  /*99f0*/  IMAD.HI.U32 R3, R0.reuse, R215, RZ ;  /* 0x000000d700037227 */ /* 0x040fe200078e00ff */
[----:B------:R-:W-:Y:S02]  /*9a00*/  IABS R217, R216 ;  /* 0x000000d800d97213 */ /* 0x000fe40000000000 */
        /* <DEDUP_REMOVED lines=18> */
[C---:B------:R-:W-:Y:S01]  /*9b30*/  ISETP.GT.U32.AND P3, PT, R168.reuse, R213, PT ;  /* 0x000000d5a800720c */ /* 0x040fe20003f64070 */
[--C-:B------:R-:W-:Y:S01]  /*9b40*/  @!P6 IMAD.IADD R211, R211, 0x1, -R168.reuse ;  /* 0x00000001d3d3e824 */ /* 0x100fe200078e0aa8 */
        /* <DEDUP_REMOVED lines=33> */
[----:B------:R-:W-:-:S04]  /*9d60*/  IMAD.HI.U32 R3, R0, R221, RZ ;  /* 0x000000dd00037227 */ /* 0x000fc800078e00ff */
[----:B------:R-:W-:Y:S01]  /*9d70*/  @!P6 IMAD.IADD R216, R216, 0x1, -R168 ;  /* 0x00000001d8d8e824 */ /* 0x000fe200078e0aa8 */
[C---:B------:R-:W-:Y:S01]  /*9d80*/  ISETP.GT.U32.AND P6, PT, R168.reuse, R215, PT ;  /* 0x000000d7a800720c */ /* 0x040fe20003fc4070 */
[----:B------:R-:W-:Y:S02]  /*9d90*/  IMAD R217, R168, R217, R219 ;  /* 0x000000d9a8d97224 */ /* 0x000fe400078e02db */
[----:B------:R-:W-:Y:S02]  /*9da0*/  IMAD.MOV R218, RZ, RZ, -R3 ;  /* 0x000000ffffda7224 */ /* 0x000fe400078e0a03 */
[----:B------:R-:W-:Y:S02]  /*9db0*/  VIADD R225, R2, 0x12a ;  /* 0x0000012a02e17836 */ /* 0x000fe40000000000 */
[----:B------:R-:W-:Y:S01]  /*9dc0*/  @!P1 IMAD.MOV R212, RZ, RZ, -R212 ;  /* 0x000000ffffd49224 */ /* 0x000fe200078e0ad4 */
[C---:B------:R-:W-:Y:S01]  /*9dd0*/  ISETP.GT.U32.AND P1, PT, R168.reuse, R217, PT ;  /* 0x000000d9a800720c */ /* 0x040fe20003f24070 */
[C---:B------:R-:W-:Y:S01]  /*9de0*/  IMAD R218, R168.reuse, R218, R221 ;  /* 0x000000daa8da7224 */ /* 0x040fe200078e02dd */
[----:B------:R-:W-:Y:S01]  /*9df0*/  IABS R22, R225 ;  /* 0x000000e100167213 */ /* 0x000fe20000000000 */
[----:B------:R-:W-:Y:S01]  /*9e00*/  @!P0 IMAD.MOV R210, RZ, RZ, -R210 ;  /* 0x000000ffffd28224 */ /* 0x000fe200078e0ad2 */
[C---:B------:R-:W-:Y:S01]  /*9e10*/  ISETP.GT.U32.AND P0, PT, R168.reuse, R214, PT ;  /* 0x000000d6a800720c */ /* 0x040fe20003f04070 */
[----:B------:R-:W-:Y:S01]  /*9e20*/  @!P6 IMAD.IADD R215, R215, 0x1, -R168 ;  /* 0x00000001d7d7e824 */ /* 0x000fe200078e0aa8 */
[----:B------:R-:W-:Y:S01]  /*9e30*/  ISETP.GT.U32.AND P6, PT, R168, R218, PT ;  /* 0x000000daa800720c */ /* 0x000fe20003fc4070 */
[----:B------:R-:W-:-:S02]  /*9e40*/  IMAD.MOV.U32 R219, RZ, RZ, R22 ;  /* 0x000000ffffdb7224 */ /* 0x000fc400078e0016 */
[----:B------:R-:W-:Y:S01]  /*9e50*/  @!P2 IMAD.MOV R211, RZ, RZ, -R211 ;  /* 0x000000ffffd3a224 */ /* 0x000fe200078e0ad3 */
[----:B------:R-:W-:Y:S01]  /*9e60*/  ISETP.GT.U32.AND P2, PT, R168, R216, PT ;  /* 0x000000d8a800720c */ /* 0x000fe20003f44070 */
[----:B------:R-:W-:Y:S02]  /*9e70*/  VIADD R22, R2, 0x129 ;  /* 0x0000012902167836 */ /* 0x000fe40000000000 */
[----:B------:R-:W-:-:S03]  /*9e80*/  IMAD.HI.U32 R3, R0, R219, RZ ;  /* 0x000000db00037227 */ /* 0x000fc600078e00ff */
[----:B------:R-:W-:Y:S01]  /*9e90*/  IABS R221, R22 ;  /* 0x0000001600dd7213 */ /* 0x000fe20000000000 */
[--C-:B------:R-:W-:Y:S01]  /*9ea0*/  @!P1 IMAD.IADD R217, R217, 0x1, -R168.reuse ;  /* 0x00000001d9d99824 */ /* 0x100fe200078e0aa8 */
[----:B------:R-:W-:Y:S01]  /*9eb0*/  ISETP.GE.AND P1, PT, R22, RZ, PT ;  /* 0x000000ff1600720c */ /* 0x000fe20003f26270 */
[----:B------:R-:W-:Y:S02]  /*9ec0*/  IMAD.MOV R3, RZ, RZ, -R3 ;  /* 0x000000ffff037224 */ /* 0x000fe400078e0a03 */
[----:B------:R-:W-:Y:S01]  /*9ed0*/  @!P6 IMAD.IADD R218, R218, 0x1, -R168 ;  /* 0x00000001dadae824 */ /* 0x000fe200078e0aa8 */
[C---:B------:R-:W-:Y:S01]  /*9ee0*/  ISETP.GT.U32.AND P6, PT, R168.reuse, R217, PT ;  /* 0x000000d9a800720c */ /* 0x040fe20003fc4070 */
[----:B------:R-:W-:Y:S02]  /*9ef0*/  IMAD R219, R168, R3, R219 ;  /* 0x00000003a8db7224 */ /* 0x000fe400078e02db */
[----:B------:R-:W-:-:S04]  /*9f00*/  IMAD.HI.U32 R3, R0, R221, RZ ;  /* 0x000000dd00037227 */ /* 0x000fc800078e00ff */
        /* <DEDUP_REMOVED lines=8> */
[----:B------:R-:W-:-:S02]  /*9f90*/  @!P6 IMAD.IADD R217, R217, 0x1, -R168 ;  /* 0x00000001d9d9e824 */ /* 0x000fc400078e0aa8 */
[----:B------:R-:W-:Y:S01]  /*9fa0*/  VIADD R222, R2, 0x128 ;  /* 0x0000012802de7836 */ /* 0x000fe20000000000 */
[----:B------:R-:W-:Y:S01]  /*9fb0*/  ISETP.GT.U32.AND P6, PT, R168, R220, PT ;  /* 0x000000dca800720c */ /* 0x000fe20003fc4070 */
[----:B------:R-:W-:Y:S01]  /*9fc0*/  @!P4 IMAD.MOV R213, RZ, RZ, -R213 ;  /* 0x000000ffffd5c224 */ /* 0x000fe200078e0ad5 */
[----:B------:R-:W-:Y:S01]  /*9fd0*/  ISETP.GE.AND P4, PT, R223, RZ, PT ;  /* 0x000000ffdf00720c */ /* 0x000fe20003f86270 */
[----:B------:R-:W-:Y:S01]  /*9fe0*/  VIADD R226, R2, 0x127 ;  /* 0x0000012702e27836 */ /* 0x000fe20000000000 */
[----:B------:R-:W-:Y:S01]  /*9ff0*/  IABS R223, R222 ;  /* 0x000000de00df7213 */ /* 0x000fe20000000000 */
[----:B------:R-:W-:Y:S01]  /*a000*/  @!P0 IMAD.MOV R215, RZ, RZ, -R215 ;  /* 0x000000ffffd78224 */ /* 0x000fe200078e0ad7 */
[----:B------:R-:W-:Y:S01]  /*a010*/  ISETP.GT.U32.AND P0, PT, R168, R218, PT ;  /* 0x000000daa800720c */ /* 0x000fe20003f04070 */
[----:B------:R-:W-:Y:S01]  /*a020*/  @!P5 IMAD.MOV R214, RZ, RZ, -R214 ;  /* 0x000000ffffd6d224 */ /* 0x000fe200078e0ad6 */
[----:B------:R-:W-:Y:S01]  /*a030*/  ISETP.GE.AND P5, PT, R224, RZ, PT ;  /* 0x000000ffe000720c */ /* 0x000fe20003fa6270 */
[----:B------:R-:W-:Y:S01]  /*a040*/  @!P3 IMAD.IADD R219, R219, 0x1, -R168 ;  /* 0x00000001dbdbb824 */ /* 0x000fe200078e0aa8 */
[----:B------:R-:W-:Y:S01]  /*a050*/  IABS R225, R226 ;  /* 0x000000e200e17213 */ /* 0x000fe20000000000 */
[----:B------:R-:W-:Y:S01]  /*a060*/  IMAD.HI.U32 R3, R0, R223, RZ ;  /* 0x000000df00037227 */ /* 0x000fe200078e00ff */
[----:B------:R-:W-:-:S03]  /*a070*/  ISETP.GE.AND P3, PT, R226, RZ, PT ;  /* 0x000000ffe200720c */ /* 0x000fc60003f66270 */
[----:B------:R-:W-:Y:S01]  /*a080*/  @!P6 IMAD.IADD R220, R220, 0x1, -R168 ;  /* 0x00000001dcdce824 */ /* 0x000fe200078e0aa8 */
        /* <DEDUP_REMOVED lines=10> */
[----:B------:R-:W-:Y:S01]  /*a130*/  @!P5 IMAD.MOV R218, RZ, RZ, -R218 ;  /* 0x000000ffffdad224 */ /* 0x000fe200078e0ada */
[C---:B------:R-:W-:Y:S01]  /*a140*/  ISETP.GT.U32.AND P5, PT, R168.reuse, R221, PT ;  /* 0x000000dda800720c */ /* 0x040fe20003fa4070 */
[----:B------:R-:W-:Y:S01]  /*a150*/  @!P4 IMAD.MOV R217, RZ, RZ, -R217 ;  /* 0x000000ffffd9c224 */ /* 0x000fe200078e0ad9 */
[C---:B------:R-:W-:Y:S01]  /*a160*/  ISETP.GT.U32.AND P4, PT, R168.reuse, R220, PT ;  /* 0x000000dca800720c */ /* 0x040fe20003f84070 */
[----:B------:R-:W-:Y:S01]  /*a170*/  @!P6 IMAD.IADD R219, R219, 0x1, -R168 ;  /* 0x00000001dbdbe824 */ /* 0x000fe200078e0aa8 */
[----:B------:R-:W-:Y:S01]  /*a180*/  ISETP.GT.U32.AND P6, PT, R168, R222, PT ;  /* 0x000000dea800720c */ /* 0x000fe20003fc4070 */
[----:B------:R-:W-:-:S04]  /*a190*/  IMAD.HI.U32 R3, R0, R227, RZ ;  /* 0x000000e300037227 */ /* 0x000fc800078e00ff */
        /* <DEDUP_REMOVED lines=14> */
[----:B------:R-:W-:Y:S02]  /*a280*/  VIADD R230, R2, 0x122 ;  /* 0x0000012202e67836 */ /* 0x000fe40000000000 */
[----:B------:R-:W-:Y:S02]  /*a290*/  IMAD R224, R168, R3, R225 ;  /* 0x00000003a8e07224 */ /* 0x000fe400078e02e1 */
[----:B------:R-:W-:Y:S01]  /*a2a0*/  IMAD.HI.U32 R22, R0, R227, RZ ;  /* 0x000000e300167227 */ /* 0x000fe200078e00ff */
[----:B------:R-:W-:-:S03]  /*a2b0*/  IABS R231, R230 ;  /* 0x000000e600e77213 */ /* 0x000fc60000000000 */
[--C-:B------:R-:W-:Y:S01]  /*a2c0*/  @!P4 IMAD.IADD R223, R223, 0x1, -R168.reuse ;  /* 0x00000001dfdfc824 */ /* 0x100fe200078e0aa8 */
[C---:B------:R-:W-:Y:S01]  /*a2d0*/  ISETP.GT.U32.AND P4, PT, R168.reuse, R222, PT ;  /* 0x000000dea800720c */ /* 0x040fe20003f84070 */
[----:B------:R-:W-:Y:S01]  /*a2e0*/  @!P6 IMAD.IADD R221, R221, 0x1, -R168 ;  /* 0x00000001dddde824 */ /* 0x000fe200078e0aa8 */
[----:B------:R-:W-:Y:S01]  /*a2f0*/  ISETP.GT.U32.AND P6, PT, R168, R224, PT ;  /* 0x000000e0a800720c */ /* 0x000fe20003fc4070 */
[----:B------:R-:W-:Y:S02]  /*a300*/  IMAD.MOV R22, RZ, RZ, -R22 ;  /* 0x000000ffff167224 */ /* 0x000fe400078e0a16 */
[----:B------:R-:W-:Y:S02]  /*a310*/  VIADD R228, R2, 0x123 ;  /* 0x0000012302e47836 */ /* 0x000fe40000000000 */
[----:B------:R-:W-:Y:S02]  /*a320*/  IMAD R225, R168, R22, R227 ;  /* 0x00000016a8e17224 */ /* 0x000fe400078e02e3 */
[----:B------:R-:W-:Y:S01]  /*a330*/  IMAD.HI.U32 R22, R0, R231, RZ ;  /* 0x000000e700167227 */ /* 0x000fe200078e00ff */
[----:B------:R-:W-:-:S03]  /*a340*/  IABS R229, R228 ;  /* 0x000000e400e57213 */ /* 0x000fc60000000000 */
[----:B------:R-:W-:Y:S01]  /*a350*/  @!P2 IMAD.MOV R219, RZ, RZ, -R219 ;  /* 0x000000ffffdba224 */ /* 0x000fe200078e0adb */
[----:B------:R-:W-:Y:S01]  /*a360*/  ISETP.GT.U32.AND P2, PT, R168, R223, PT ;  /* 0x000000dfa800720c */ /* 0x000fe20003f44070 */
[----:B------:R-:W-:Y:S02]  /*a370*/  IMAD.MOV R22, RZ, RZ, -R22 ;  /* 0x000000ffff167224 */ /* 0x000fe400078e0a16 */
[----:B------:R-:W-:Y:S01]  /*a380*/  @!P1 IMAD.MOV R220, RZ, RZ, -R220 ;  /* 0x000000ffffdc9224 */ /* 0x000fe200078e0adc */
[----:B------:R-:W-:Y:S01]  /*a390*/  ISETP.GE.AND P1, PT, R232, RZ, PT ;  /* 0x000000ffe800720c */ /* 0x000fe20003f26270 */
[--C-:B------:R-:W-:Y:S01]  /*a3a0*/  @!P4 IMAD.IADD R222, R222, 0x1, -R168.reuse ;  /* 0x00000001dedec824 */ /* 0x100fe200078e0aa8 */
[C---:B------:R-:W-:Y:S01]  /*a3b0*/  ISETP.GT.U32.AND P4, PT, R168.reuse, R225, PT ;  /* 0x000000e1a800720c */ /* 0x040fe20003f84070 */
[----:B------:R-:W-:Y:S02]  /*a3c0*/  IMAD R227, R168, R22, R231 ;  /* 0x00000016a8e37224 */ /* 0x000fe400078e02e7 */
[----:B------:R-:W-:-:S02]  /*a3d0*/  @!P6 IMAD.IADD R224, R224, 0x1, -R168 ;  /* 0x00000001e0e0e824 */ /* 0x000fc400078e0aa8 */
[----:B------:R-:W-:Y:S02]  /*a3e0*/  VIADD R232, R2, 0x121 ;  /* 0x0000012102e87836 */ /* 0x000fe40000000000 */
[----:B------:R-:W-:-:S03]  /*a3f0*/  IMAD.HI.U32 R3, R0, R229, RZ ;  /* 0x000000e500037227 */ /* 0x000fc600078e00ff */
[----:B------:R-:W-:Y:S01]  /*a400*/  IABS R234, R232 ;  /* 0x000000e800ea7213 */ /* 0x000fe20000000000 */
[----:B------:R-:W-:Y:S01]  /*a410*/  @!P0 IMAD.MOV R221, RZ, RZ, -R221 ;  /* 0x000000ffffdd8224 */ /* 0x000fe200078e0add */
[C---:B------:R-:W-:Y:S01]  /*a420*/  ISETP.GT.U32.AND P0, PT, R168.reuse, R224, PT ;  /* 0x000000e0a800720c */ /* 0x040fe20003f04070 */
[----:B------:R-:W-:Y:S01]  /*a430*/  @!P3 IMAD.MOV R222, RZ, RZ, -R222 ;  /* 0x000000ffffdeb224 */ /* 0x000fe200078e0ade */
[----:B------:R-:W-:Y:S01]  /*a440*/  ISETP.GT.U32.AND P3, PT, R168, R227, PT ;  /* 0x000000e3a800720c */ /* 0x000fe20003f64070 */
[----:B------:R-:W-:Y:S02]  /*a450*/  IMAD.MOV R3, RZ, RZ, -R3 ;  /* 0x000000ffff037224 */ /* 0x000fe400078e0a03 */
[----:B------:R-:W-:Y:S01]  /*a460*/  @!P2 IMAD.IADD R223, R223, 0x1, -R168 ;  /* 0x00000001dfdfa824 */ /* 0x000fe200078e0aa8 */
[----:B------:R-:W-:Y:S01]  /*a470*/  ISETP.GE.AND P2, PT, R226, RZ, PT ;  /* 0x000000ffe200720c */ /* 0x000fe20003f46270 */
[----:B------:R-:W-:Y:S02]  /*a480*/  IMAD R226, R168, R3, R229 ;  /* 0x00000003a8e27224 */ /* 0x000fe400078e02e5 */
[----:B------:R-:W-:-:S02]  /*a490*/  IMAD.MOV.U32 R229, RZ, RZ, R234 ;  /* 0x000000ffffe57224 */ /* 0x000fc400078e00ea */
[----:B------:R-:W-:Y:S01]  /*a4a0*/  VIADD R22, R2, 0x120 ;  /* 0x0000012002167836 */ /* 0x000fe20000000000 */
[----:B------:R-:W-:Y:S01]  /*a4b0*/  ISETP.GT.U32.AND P6, PT, R168, R226, PT ;  /* 0x000000e2a800720c */ /* 0x000fe20003fc4070 */
[--C-:B------:R-:W-:Y:S02]  /*a4c0*/  @!P4 IMAD.IADD R225, R225, 0x1, -R168.reuse ;  /* 0x00000001e1e1c824 */ /* 0x100fe400078e0aa8 */
[----:B------:R-:W-:Y:S01]  /*a4d0*/  IMAD.HI.U32 R3, R0, R229, RZ ;  /* 0x000000e500037227 */ /* 0x000fe200078e00ff */
[----:B------:R-:W-:Y:S02]  /*a4e0*/  IABS R231, R22 ;  /* 0x0000001600e77213 */ /* 0x000fe40000000000 */
[----:B------:R-:W-:Y:S01]  /*a4f0*/  ISETP.GT.U32.AND P4, PT, R168, R225, PT ;  /* 0x000000e1a800720c */ /* 0x000fe20003f84070 */
[--C-:B------:R-:W-:Y:S01]  /*a500*/  @!P0 IMAD.IADD R224, R224, 0x1, -R168.reuse ;  /* 0x00000001e0e08824 */ /* 0x100fe200078e0aa8 */
[----:B------:R-:W-:Y:S01]  /*a510*/  ISETP.GE.AND P0, PT, R230, RZ, PT ;  /* 0x000000ffe600720c */ /* 0x000fe20003f06270 */
[----:B------:R-:W-:Y:S01]  /*a520*/  @!P3 IMAD.IADD R227, R227, 0x1, -R168 ;  /* 0x00000001e3e3b824 */ /* 0x000fe200078e0aa8 */
[----:B------:R-:W-:Y:S01]  /*a530*/  ISETP.GE.AND P3, PT, R232, RZ, PT ;  /* 0x000000ffe800720c */ /* 0x000fe20003f66270 */
[----:B------:R-:W-:-:S02]  /*a540*/  IMAD.MOV R3, RZ, RZ, -R3 ;  /* 0x000000ffff037224 */ /* 0x000fc400078e0a03 */
[----:B------:R-:W-:Y:S01]  /*a550*/  @!P5 IMAD.MOV R223, RZ, RZ, -R223 ;  /* 0x000000ffffdfd224 */ /* 0x000fe200078e0adf */
[----:B------:R-:W-:Y:S01]  /*a560*/  ISETP.GE.AND P5, PT, R228, RZ, PT ;  /* 0x000000ffe400720c */ /* 0x000fe20003fa6270 */
        /* <DEDUP_REMOVED lines=10> */
[----:B------:R-:W-:Y:S01]  /*a610*/  ISETP.GT.U32.AND P1, PT, R168, R229, PT ;  /* 0x000000e5a800720c */ /* 0x000fe20003f24070 */
[----:B------:R-:W-:Y:S01]  /*a620*/  VIADD R3, R2, 0x11f ;  /* 0x0000011f02037836 */ /* 0x000fe20000000000 */
[----:B------:R-:W-:Y:S01]  /*a630*/  ISETP.GT.U32.AND P6, PT, R168, R226, PT ;  /* 0x000000e2a800720c */ /* 0x000fe20003fc4070 */
[----:B------:R-:W-:-:S02]  /*a640*/  VIADD R230, R2, 0x11d ;  /* 0x0000011d02e67836 */ /* 0x000fc40000000000 */
[----:B------:R-:W-:Y:S01]  /*a650*/  @!P2 IMAD.MOV R225, RZ, RZ, -R225 ;  /* 0x000000ffffe1a224 */ /* 0x000fe200078e0ae1 */
[----:B------:R-:W-:Y:S01]  /*a660*/  IABS R235, R3 ;  /* 0x0000000300eb7213 */ /* 0x000fe20000000000 */
[--C-:B------:R-:W-:Y:S01]  /*a670*/  @!P4 IMAD.IADD R228, R228, 0x1, -R168.reuse ;  /* 0x00000001e4e4c824 */ /* 0x100fe200078e0aa8 */
[----:B------:R-:W-:Y:S01]  /*a680*/  ISETP.GE.AND P2, PT, R3, RZ, PT ;  /* 0x000000ff0300720c */ /* 0x000fe20003f46270 */
[----:B------:R-:W-:Y:S01]  /*a690*/  @!P0 IMAD.MOV R227, RZ, RZ, -R227 ;  /* 0x000000ffffe38224 */ /* 0x000fe200078e0ae3 */
[----:B------:R-:W-:Y:S01]  /*a6a0*/  IABS R239, R230 ;  /* 0x000000e600ef7213 */ /* 0x000fe20000000000 */
[----:B------:R-:W-:Y:S01]  /*a6b0*/  IMAD.HI.U32 R3, R0, R235, RZ ;  /* 0x000000eb00037227 */ /* 0x000fe200078e00ff */
[----:B------:R-:W-:Y:S02]  /*a6c0*/  ISETP.GT.U32.AND P4, PT, R168, R228, PT ;  /* 0x000000e4a800720c */ /* 0x000fe40003f84070 */
[----:B------:R-:W-:Y:S01]  /*a6d0*/  ISETP.GE.AND P0, PT, R230, RZ, PT ;  /* 0x000000ffe600720c */ /* 0x000fe20003f06270 */
[----:B------:R-:W-:-:S02]  /*a6e0*/  @!P1 IMAD.IADD R229, R229, 0x1, -R168 ;  /* 0x00000001e5e59824 */ /* 0x000fc400078e0aa8 */
[----:B------:R-:W-:Y:S01]  /*a6f0*/  @!P6 IMAD.IADD R226, R226, 0x1, -R168 ;  /* 0x00000001e2e2e824 */ /* 0x000fe200078e0aa8 */
[----:B------:R-:W-:Y:S01]  /*a700*/  ISETP.GE.AND P6, PT, R22, RZ, PT ;  /* 0x000000ff1600720c */ /* 0x000fe20003fc6270 */
[----:B------:R-:W-:Y:S01]  /*a710*/  VIADD R22, R2, 0x11e ;  /* 0x0000011e02167836 */ /* 0x000fe20000000000 */
[----:B------:R-:W-:Y:S01]  /*a720*/  ISETP.GT.U32.AND P1, PT, R168, R229, PT ;  /* 0x000000e5a800720c */ /* 0x000fe20003f24070 */
[----:B------:R-:W-:Y:S02]  /*a730*/  @!P5 IMAD.MOV R226, RZ, RZ, -R226 ;  /* 0x000000ffffe2d224 */ /* 0x000fe400078e0ae2 */
[----:B------:R-:W-:Y:S01]  /*a740*/  IMAD.MOV R230, RZ, RZ, -R3 ;  /* 0x000000ffffe67224 */ /* 0x000fe200078e0a03 */
[----:B------:R-:W-:Y:S01]  /*a750*/  ISETP.GE.AND P5, PT, R22, RZ, PT ;  /* 0x000000ff1600720c */ /* 0x000fe20003fa6270 */
[----:B------:R-:W-:Y:S01]  /*a760*/  @!P4 IMAD.IADD R228, R228, 0x1, -R168 ;  /* 0x00000001e4e4c824 */ /* 0x000fe200078e0aa8 */
[----:B------:R-:W-:Y:S01]  /*a770*/  IABS R237, R22 ;  /* 0x0000001600ed7213 */ /* 0x000fe20000000000 */
[----:B------:R-:W-:-:S04]  /*a780*/  IMAD.HI.U32 R22, R0, R239, RZ ;  /* 0x000000ef00167227 */ /* 0x000fc800078e00ff */
[C---:B------:R-:W-:Y:S02]  /*a790*/  IMAD R230, R168.reuse, R230, R235 ;  /* 0x000000e6a8e67224 */ /* 0x040fe400078e02eb */
[----:B------:R-:W-:Y:S02]  /*a7a0*/  IMAD.MOV R22, RZ, RZ, -R22 ;  /* 0x000000ffff167224 */ /* 0x000fe400078e0a16 */
[----:B------:R-:W-:Y:S01]  /*a7b0*/  @!P3 IMAD.MOV R228, RZ, RZ, -R228 ;  /* 0x000000ffffe4b224 */ /* 0x000fe200078e0ae4 */
[C---:B------:R-:W-:Y:S01]  /*a7c0*/  ISETP.GT.U32.AND P3, PT, R168.reuse, R230, PT ;  /* 0x000000e6a800720c */ /* 0x040fe20003f64070 */
[----:B------:R-:W-:Y:S02]  /*a7d0*/  @!P1 IMAD.IADD R229, R229, 0x1, -R168 ;  /* 0x00000001e5e59824 */ /* 0x000fe400078e0aa8 */
[----:B------:R-:W-:Y:S02]  /*a7e0*/  IMAD R232, R168, R22, R239 ;  /* 0x00000016a8e87224 */ /* 0x000fe400078e02ef */
[----:B------:R-:W-:-:S02]  /*a7f0*/  VIADD R231, R2, 0x11c ;  /* 0x0000011c02e77836 */ /* 0x000fc40000000000 */
[----:B------:R-:W-:Y:S01]  /*a800*/  @!P6 IMAD.MOV R229, RZ, RZ, -R229 ;  /* 0x000000ffffe5e224 */ /* 0x000fe200078e0ae5 */
[----:B------:R-:W-:Y:S01]  /*a810*/  ISETP.GT.U32.AND P6, PT, R168, R232, PT ;  /* 0x000000e8a800720c */ /* 0x000fe20003fc4070 */
[----:B------:R-:W-:Y:S01]  /*a820*/  IMAD.HI.U32 R3, R0, R237, RZ ;  /* 0x000000ed00037227 */ /* 0x000fe200078e00ff */
[----:B------:R-:W-:Y:S02]  /*a830*/  ISETP.GE.AND P4, PT, R231, RZ, PT ;  /* 0x000000ffe700720c */ /* 0x000fe40003f86270 */
[----:B------:R-:W-:Y:S01]  /*a840*/  IABS R243, R231 ;  /* 0x000000e700f37213 */ /* 0x000fe20000000000 */
[----:B------:R-:W-:Y:S02]  /*a850*/  IMAD.MOV R231, RZ, RZ, -R3 ;  /* 0x000000ffffe77224 */ /* 0x000fe400078e0a03 */
[----:B------:R-:W-:Y:S02]  /*a860*/  VIADD R242, R2, 0x11a ;  /* 0x0000011a02f27836 */ /* 0x000fe40000000000 */
[----:B------:R-:W-:-:S02]  /*a870*/  IMAD R231, R168, R231, R237 ;  /* 0x000000e7a8e77224 */ /* 0x000fc400078e02ed */
[--C-:B------:R-:W-:Y:S01]  /*a880*/  @!P3 IMAD.IADD R230, R230, 0x1, -R168.reuse ;  /* 0x00000001e6e6b824 */ /* 0x100fe200078e0aa8 */
[----:B------:R-:W-:Y:S01]  /*a890*/  IABS R245, R242 ;  /* 0x000000f200f57213 */ /* 0x000fe20000000000 */
[----:B------:R-:W-:Y:S01]  /*a8a0*/  @!P6 IMAD.IADD R232, R232, 0x1, -R168 ;  /* 0x00000001e8e8e824 */ /* 0x000fe200078e0aa8 */
[----:B------:R-:W-:Y:S01]  /*a8b0*/  ISETP.GT.U32.AND P1, PT, R168, R231, PT ;  /* 0x000000e7a800720c */ /* 0x000fe20003f24070 */
[----:B------:R-:W-:Y:S01]  /*a8c0*/  IMAD.HI.U32 R3, R0, R243, RZ ;  /* 0x000000f300037227 */ /* 0x000fe200078e00ff */
[C---:B------:R-:W-:Y:S02]  /*a8d0*/  ISETP.GT.U32.AND P3, PT, R168.reuse, R230, PT ;  /* 0x000000e6a800720c */ /* 0x040fe40003f64070 */
[----:B------:R-:W-:Y:S01]  /*a8e0*/  ISETP.GT.U32.AND P6, PT, R168, R232, PT ;  /* 0x000000e8a800720c */ /* 0x000fe20003fc4070 */
[----:B------:R-:W-:Y:S02]  /*a8f0*/  IMAD.MOV R3, RZ, RZ, -R3 ;  /* 0x000000ffff037224 */ /* 0x000fe400078e0a03 */
[----:B------:R-:W-:-:S04]  /*a900*/  IMAD.HI.U32 R235, R0, R245, RZ ;  /* 0x000000f500eb7227 */ /* 0x000fc800078e00ff */
[----:B------:R-:W-:Y:S02]  /*a910*/  VIADD R241, R2, 0x11b ;  /* 0x0000011b02f17836 */ /* 0x000fe40000000000 */
[----:B------:R-:W-:Y:S02]  /*a920*/  IMAD R234, R168, R3, R243 ;  /* 0x00000003a8ea7224 */ /* 0x000fe400078e02f3 */
[----:B------:R-:W-:Y:S01]  /*a930*/  IMAD.MOV R236, RZ, RZ, -R235 ;  /* 0x000000ffffec7224 */ /* 0x000fe200078e0aeb */
[----:B------:R-:W-:Y:S01]  /*a940*/  IABS R243, R241 ;  /* 0x000000f100f37213 */ /* 0x000fe20000000000 */
[--C-:B------:R-:W-:Y:S02]  /*a950*/  @!P1 IMAD.IADD R231, R231, 0x1, -R168.reuse ;  /* 0x00000001e7e79824 */ /* 0x100fe400078e0aa8 */
[--C-:B------:R-:W-:Y:S01]  /*a960*/  @!P3 IMAD.IADD R230, R230, 0x1, -R168.reuse ;  /* 0x00000001e6e6b824 */ /* 0x100fe200078e0aa8 */
[C---:B------:R-:W-:Y:S01]  /*a970*/  ISETP.GT.U32.AND P3, PT, R168.reuse, R234, PT ;  /* 0x000000eaa800720c */ /* 0x040fe20003f64070 */
[C---:B------:R-:W-:Y:S01]  /*a980*/  IMAD R236, R168.reuse, R236, R245 ;  /* 0x000000eca8ec7224 */ /* 0x040fe200078e02f5 */
[----:B------:R-:W-:Y:S01]  /*a990*/  ISETP.GT.U32.AND P1, PT, R168, R231, PT ;  /* 0x000000e7a800720c */ /* 0x000fe20003f24070 */
[----:B------:R-:W-:-:S02]  /*a9a0*/  @!P6 IMAD.IADD R232, R232, 0x1, -R168 ;  /* 0x00000001e8e8e824 */ /* 0x000fc400078e0aa8 */
[----:B------:R-:W-:Y:S01]  /*a9b0*/  VIADD R22, R2, 0x118 ;  /* 0x0000011802167836 */ /* 0x000fe20000000000 */
[----:B------:R-:W-:Y:S01]  /*a9c0*/  ISETP.GT.U32.AND P6, PT, R168, R236, PT ;  /* 0x000000eca800720c */ /* 0x000fe20003fc4070 */
[----:B------:R-:W-:-:S03]  /*a9d0*/  IMAD.HI.U32 R3, R0, R243, RZ ;  /* 0x000000f300037227 */ /* 0x000fc600078e00ff */
[----:B------:R-:W-:Y:S01]  /*a9e0*/  IABS R239, R22 ;  /* 0x0000001600ef7213 */ /* 0x000fe20000000000 */
[----:B------:R-:W-:Y:S02]  /*a9f0*/  IMAD.MOV R3, RZ, RZ, -R3 ;  /* 0x000000ffff037224 */ /* 0x000fe400078e0a03 */
[----:B------:R-:W-:Y:S02]  /*aa00*/  VIADD R238, R2, 0x119 ;  /* 0x0000011902ee7836 */ /* 0x000fe40000000000 */
[----:B------:R-:W-:Y:S02]  /*aa10*/  IMAD R235, R168, R3, R243 ;  /* 0x00000003a8eb7224 */ /* 0x000fe400078e02f3 */
[----:B------:R-:W-:Y:S01]  /*aa20*/  VIADD R3, R2, 0x117 ;  /* 0x0000011702037836 */ /* 0x000fe20000000000 */
[----:B------:R-:W-:Y:S01]  /*aa30*/  IABS R237, R238 ;  /* 0x000000ee00ed7213 */ /* 0x000fe20000000000 */
[----:B------:R-:W-:Y:S01]  /*aa40*/  @!P3 IMAD.IADD R234, R234, 0x1, -R168 ;  /* 0x00000001eaeab824 */ /* 0x000fe200078e0aa8 */
[----:B------:R-:W-:Y:S01]  /*aa50*/  ISETP.GE.AND P3, PT, R241, RZ, PT ;  /* 0x000000fff100720c */ /* 0x000fe20003f66270 */
[----:B------:R-:W-:Y:S01]  /*aa60*/  IMAD.HI.U32 R240, R0, R239, RZ ;  /* 0x000000ef00f07227 */ /* 0x000fe200078e00ff */
[----:B------:R-:W-:-:S03]  /*aa70*/  IABS R245, R3 ;  /* 0x0000000300f57213 */ /* 0x000fc60000000000 */
[----:B------:R-:W-:Y:S01]  /*aa80*/  @!P1 IMAD.IADD R231, R231, 0x1, -R168 ;  /* 0x00000001e7e79824 */ /* 0x000fe200078e0aa8 */
[C---:B------:R-:W-:Y:S01]  /*aa90*/  ISETP.GT.U32.AND P1, PT, R168.reuse, R235, PT ;  /* 0x000000eba800720c */ /* 0x040fe20003f24070 */
[----:B------:R-:W-:Y:S01]  /*aaa0*/  @!P2 IMAD.MOV R230, RZ, RZ, -R230 ;  /* 0x000000ffffe6a224 */ /* 0x000fe200078e0ae6 */
[----:B------:R-:W-:Y:S01]  /*aab0*/  ISETP.GT.U32.AND P2, PT, R168, R234, PT ;  /* 0x000000eaa800720c */ /* 0x000fe20003f44070 */
[----:B------:R-:W-:Y:S02]  /*aac0*/  @!P6 IMAD.IADD R236, R236, 0x1, -R168 ;  /* 0x00000001ecece824 */ /* 0x000fe400078e0aa8 */
[----:B------:R-:W-:Y:S02]  /*aad0*/  IMAD.MOV R240, RZ, RZ, -R240 ;  /* 0x000000fffff07224 */ /* 0x000fe400078e0af0 */
[----:B------:R-:W-:Y:S01]  /*aae0*/  IMAD.HI.U32 R243, R0, R237, RZ ;  /* 0x000000ed00f37227 */ /* 0x000fe200078e00ff */
[----:B------:R-:W-:-:S03]  /*aaf0*/  ISETP.GT.U32.AND P6, PT, R168, R236, PT ;  /* 0x000000eca800720c */ /* 0x000fc60003fc4070 */
[----:B------:R-:W-:Y:S02]  /*ab00*/  IMAD R246, R168, R240, R239 ;  /* 0x000000f0a8f67224 */ /* 0x000fe400078e02ef */
[----:B------:R-:W-:Y:S02]  /*ab10*/  IMAD.MOV R243, RZ, RZ, -R243 ;  /* 0x000000fffff37224 */ /* 0x000fe400078e0af3 */
[----:B------:R-:W-:-:S04]  /*ab20*/  IMAD.HI.U32 R239, R0, R245, RZ ;  /* 0x000000f500ef7227 */ /* 0x000fc800078e00ff */
[----:B------:R-:W-:Y:S02]  /*ab30*/  IMAD R237, R168, R243, R237 ;  /* 0x000000f3a8ed7224 */ /* 0x000fe400078e02ed */
[----:B------:R-:W-:Y:S02]  /*ab40*/  IMAD.MOV R239, RZ, RZ, -R239 ;  /* 0x000000ffffef7224 */ /* 0x000fe400078e0aef */
[--C-:B------:R-:W-:Y:S01]  /*ab50*/  @!P1 IMAD.IADD R235, R235, 0x1, -R168.reuse ;  /* 0x00000001ebeb9824 */ /* 0x100fe200078e0aa8 */
[----:B------:R-:W-:Y:S01]  /*ab60*/  ISETP.GE.AND P1, PT, R242, RZ, PT ;  /* 0x000000fff200720c */ /* 0x000fe20003f26270 */
[----:B------:R-:W-:Y:S01]  /*ab70*/  @!P2 IMAD.IADD R234, R234, 0x1, -R168 ;  /* 0x00000001eaeaa824 */ /* 0x000fe200078e0aa8 */
[C---:B------:R-:W-:Y:S01]  /*ab80*/  ISETP.GT.U32.AND P2, PT, R168.reuse, R237, PT ;  /* 0x000000eda800720c */ /* 0x040fe20003f44070 */
[C---:B------:R-:W-:Y:S02]  /*ab90*/  IMAD R245, R168.reuse, R239, R245 ;  /* 0x000000efa8f57224 */ /* 0x040fe400078e02f5 */
[----:B------:R-:W-:Y:S01]  /*aba0*/  @!P5 IMAD.MOV R231, RZ, RZ, -R231 ;  /* 0x000000ffffe7d224 */ /* 0x000fe200078e0ae7 */
[C---:B------:R-:W-:Y:S01]  /*abb0*/  ISETP.GT.U32.AND P5, PT, R168.reuse, R235, PT ;  /* 0x000000eba800720c */ /* 0x040fe20003fa4070 */
[----:B------:R-:W-:Y:S01]  /*abc0*/  @!P4 IMAD.MOV R234, RZ, RZ, -R234 ;  /* 0x000000ffffeac224 */ /* 0x000fe200078e0aea */
[----:B------:R-:W-:Y:S01]  /*abd0*/  ISETP.GT.U32.AND P4, PT, R168, R246, PT ;  /* 0x000000f6a800720c */ /* 0x000fe20003f84070 */
[----:B------:R-:W-:Y:S01]  /*abe0*/  @!P6 IMAD.IADD R236, R236, 0x1, -R168 ;  /* 0x00000001ecece824 */ /* 0x000fe200078e0aa8 */
[----:B------:R-:W-:Y:S01]  /*abf0*/  ISETP.GT.U32.AND P6, PT, R168, R245, PT ;  /* 0x000000f5a800720c */ /* 0x000fe20003fc4070 */
[----:B------:R-:W-:-:S02]  /*ac00*/  VIADD R242, R2, 0x116 ;  /* 0x0000011602f27836 */ /* 0x000fc40000000000 */
[----:B------:R-:W-:Y:S02]  /*ac10*/  VIADD R239, R2, 0x115 ;  /* 0x0000011502ef7836 */ /* 0x000fe40000000000 */
[----:B------:R-:W-:Y:S01]  /*ac20*/  @!P2 IMAD.IADD R237, R237, 0x1, -R168 ;  /* 0x00000001ededa824 */ /* 0x000fe200078e0aa8 */
[----:B------:R-:W-:Y:S01]  /*ac30*/  IABS R241, R242 ;  /* 0x000000f200f17213 */ /* 0x000fe20000000000 */
[----:B------:R-:W-:Y:S01]  /*ac40*/  @!P0 IMAD.MOV R232, RZ, RZ, -R232 ;  /* 0x000000ffffe88224 */ /* 0x000fe200078e0ae8 */
[----:B------:R-:W-:Y:S01]  /*ac50*/  ISETP.GE.AND P0, PT, R238, RZ, PT ;  /* 0x000000ffee00720c */ /* 0x000fe20003f06270 */
[--C-:B------:R-:W-:Y:S01]  /*ac60*/  @!P5 IMAD.IADD R235, R235, 0x1, -R168.reuse ;  /* 0x00000001ebebd824 */ /* 0x100fe200078e0aa8 */
[----:B------:R-:W-:Y:S01]  /*ac70*/  ISETP.GE.AND P5, PT, R22, RZ, PT ;  /* 0x000000ff1600720c */ /* 0x000fe20003fa6270 */
[--C-:B------:R-:W-:Y:S01]  /*ac80*/  @!P4 IMAD.IADD R246, R246, 0x1, -R168.reuse ;  /* 0x00000001f6f6c824 */ /* 0x100fe200078e0aa8 */
[----:B------:R-:W-:Y:S01]  /*ac90*/  IABS R22, R239 ;  /* 0x000000ef00167213 */ /* 0x000fe20000000000 */
[----:B------:R-:W-:Y:S01]  /*aca0*/  @!P6 IMAD.IADD R245, R245, 0x1, -R168 ;  /* 0x00000001f5f5e824 */ /* 0x000fe200078e0aa8 */
[----:B------:R-:W-:Y:S01]  /*acb0*/  ISETP.GT.U32.AND P4, PT, R168, R237, PT ;  /* 0x000000eda800720c */ /* 0x000fe20003f84070 */
[----:B------:R-:W-:Y:S01]  /*acc0*/  IMAD.HI.U32 R238, R0, R241, RZ ;  /* 0x000000f100ee7227 */ /* 0x000fe200078e00ff */
[----:B------:R-:W-:-:S02]  /*acd0*/  ISETP.GE.AND P2, PT, R3, RZ, PT ;  /* 0x000000ff0300720c */ /* 0x000fc40003f46270 */
[C---:B------:R-:W-:Y:S01]  /*ace0*/  ISETP.GT.U32.AND P6, PT, R168.reuse, R246, PT ;  /* 0x000000f6a800720c */ /* 0x040fe20003fc4070 */
[----:B------:R-:W-:Y:S01]  /*acf0*/  @!P3 IMAD.MOV R235, RZ, RZ, -R235 ;  /* 0x000000ffffebb224 */ /* 0x000fe200078e0aeb */
[----:B------:R-:W-:Y:S01]  /*ad00*/  ISETP.GT.U32.AND P3, PT, R168, R245, PT ;  /* 0x000000f5a800720c */ /* 0x000fe20003f64070 */
[----:B------:R-:W-:Y:S02]  /*ad10*/  IMAD.MOV R240, RZ, RZ, -R238 ;  /* 0x000000fffff07224 */ /* 0x000fe400078e0aee */
[----:B------:R-:W-:-:S04]  /*ad20*/  IMAD.HI.U32 R243, R0, R22, RZ ;  /* 0x0000001600f37227 */ /* 0x000fc800078e00ff */
[C---:B------:R-:W-:Y:S02]  /*ad30*/  IMAD R240, R168.reuse, R240, R241 ;  /* 0x000000f0a8f07224 */ /* 0x040fe400078e02f1 */
[----:B------:R-:W-:Y:S02]  /*ad40*/  IMAD.MOV R243, RZ, RZ, -R243 ;  /* 0x000000fffff37224 */ /* 0x000fe400078e0af3 */
[----:B------:R-:W-:Y:S01]  /*ad50*/  @!P4 IMAD.IADD R237, R237, 0x1, -R168 ;  /* 0x00000001ededc824 */ /* 0x000fe200078e0aa8 */
[C---:B------:R-:W-:Y:S01]  /*ad60*/  ISETP.GT.U32.AND P4, PT, R168.reuse, R240, PT ;  /* 0x000000f0a800720c */ /* 0x040fe20003f84070 */
[----:B------:R-:W-:Y:S02]  /*ad70*/  IMAD R22, R168, R243, R22 ;  /* 0x000000f3a8167224 */ /* 0x000fe400078e0216 */
[----:B------:R-:W-:Y:S02]  /*ad80*/  VIADD R3, R2, 0x114 ;  /* 0x0000011402037836 */ /* 0x000fe40000000000 */
[--C-:B------:R-:W-:Y:S01]  /*ad90*/  @!P3 IMAD.IADD R245, R245, 0x1, -R168.reuse ;  /* 0x00000001f5f5b824 */ /* 0x100fe200078e0aa8 */
[----:B------:R-:W-:Y:S01]  /*ada0*/  ISETP.GT.U32.AND P3, PT, R168, R22, PT ;  /* 0x00000016a800720c */ /* 0x000fe20003f64070 */
[----:B------:R-:W-:Y:S01]  /*adb0*/  VIADD R238, R2, 0x113 ;  /* 0x0000011302ee7836 */ /* 0x000fe20000000000 */
[----:B------:R-:W-:Y:S01]  /*adc0*/  IABS R241, R3 ;  /* 0x0000000300f17213 */ /* 0x000fe20000000000 */
[----:B------:R-:W-:Y:S01]  /*add0*/  @!P6 IMAD.IADD R246, R246, 0x1, -R168 ;  /* 0x00000001f6f6e824 */ /* 0x000fe200078e0aa8 */
[----:B------:R-:W-:Y:S01]  /*ade0*/  ISETP.GE.AND P6, PT, R242, RZ, PT ;  /* 0x000000fff200720c */ /* 0x000fe20003fc6270 */
[----:B------:R-:W-:Y:S01]  /*adf0*/  VIADD R242, R2, 0x112 ;  /* 0x0000011202f27836 */ /* 0x000fe20000000000 */
[----:B------:R-:W-:Y:S01]  /*ae00*/  IABS R250, R238 ;  /* 0x000000ee00fa7213 */ /* 0x000fe20000000000 */
[----:B------:R-:W-:-:S04]  /*ae10*/  IMAD.HI.U32 R243, R0, R241, RZ ;  /* 0x000000f100f37227 */ /* 0x000fc800078e00ff */
[----:B------:R-:W-:Y:S01]  /*ae20*/  @!P4 IMAD.IADD R240, R240, 0x1, -R168 ;  /* 0x00000001f0f0c824 */ /* 0x000fe200078e0aa8 */
[----:B------:R-:W-:Y:S01]  /*ae30*/  ISETP.GE.AND P4, PT, R239, RZ, PT ;  /* 0x000000ffef00720c */ /* 0x000fe20003f86270 */
[----:B------:R-:W-:-:S04]  /*ae40*/  IMAD.HI.U32 R244, R0, R250, RZ ;  /* 0x000000fa00f47227 */ /* 0x000fc800078e00ff */
[----:B------:R-:W-:Y:S02]  /*ae50*/  IMAD.MOV R243, RZ, RZ, -R243 ;  /* 0x000000fffff37224 */ /* 0x000fe400078e0af3 */
[----:B------:R-:W-:Y:S01]  /*ae60*/  @!P3 IMAD.IADD R22, R22, 0x1, -R168 ;  /* 0x000000011616b824 */ /* 0x000fe200078e0aa8 */
[----:B------:R-:W-:Y:S01]  /*ae70*/  ISETP.GT.U32.AND P3, PT, R168, R240, PT ;  /* 0x000000f0a800720c */ /* 0x000fe20003f64070 */
[----:B------:R-:W-:Y:S02]  /*ae80*/  IMAD.MOV R244, RZ, RZ, -R244 ;  /* 0x000000fffff47224 */ /* 0x000fe400078e0af4 */
[----:B------:R-:W-:Y:S02]  /*ae90*/  VIADD R239, R2, 0x111 ;  /* 0x0000011102ef7836 */ /* 0x000fe40000000000 */
[C---:B------:R-:W-:Y:S01]  /*aea0*/  IMAD R241, R168.reuse, R243, R241 ;  /* 0x000000f3a8f17224 */ /* 0x040fe200078e02f1 */
[----:B------:R-:W-:Y:S01]  /*aeb0*/  IABS R243, R242 ;  /* 0x000000f200f37213 */ /* 0x000fe20000000000 */
[----:B------:R-:W-:Y:S01]  /*aec0*/  @!P1 IMAD.MOV R236, RZ, RZ, -R236 ;  /* 0x000000ffffec9224 */ /* 0x000fe200078e0aec */
[C---:B------:R-:W-:Y:S01]  /*aed0*/  ISETP.GT.U32.AND P1, PT, R168.reuse, R22, PT ;  /* 0x00000016a800720c */ /* 0x040fe20003f24070 */
[----:B------:R-:W-:Y:S01]  /*aee0*/  IMAD.MOV.U32 R248, RZ, RZ, R246 ;  /* 0x000000fffff87224 */ /* 0x000fe200078e00f6 */
[----:B------:R-:W-:Y:S01]  /*aef0*/  IABS R247, R239 ;  /* 0x000000ef00f77213 */ /* 0x000fe20000000000 */
[----:B------:R-:W-:-:S02]  /*af00*/  IMAD R250, R168, R244, R250 ;  /* 0x000000f4a8fa7224 */ /* 0x000fc400078e02fa */
[----:B0-----:R-:W-:Y:S02]  /*af10*/  IMAD.MOV.U32 R5, RZ, RZ, R245 ;  /* 0x000000ffff057224 */ /* 0x001fe400078e00f5 */
[----:B------:R-:W-:-:S04]  /*af20*/  IMAD.HI.U32 R244, R0, R243, RZ ;  /* 0x000000f300f47227 */ /* 0x000fc800078e00ff */
[----:B------:R-:W-:Y:S01]  /*af30*/  @!P5 IMAD.MOV R248, RZ, RZ, -R248 ;  /* 0x000000fffff8d224 */ /* 0x000fe200078e0af8 */
[----:B------:R-:W-:Y:S01]  /*af40*/  ISETP.GT.U32.AND P5, PT, R168, R250, PT ;  /* 0x000000faa800720c */ /* 0x000fe20003fa4070 */
[----:B------:R-:W-:Y:S01]  /*af50*/  @!P2 IMAD.MOV R5, RZ, RZ, -R5 ;  /* 0x000000ffff05a224 */ /* 0x000fe200078e0a05 */
[----:B------:R-:W-:Y:S01]  /*af60*/  ISETP.GE.AND P2, PT, R3, RZ, PT ;  /* 0x000000ff0300720c */ /* 0x000fe20003f46270 */
[----:B------:R-:W-:Y:S01]  /*af70*/  IMAD.HI.U32 R245, R0, R247, RZ ;  /* 0x000000f700f57227 */ /* 0x000fe200078e00ff */
[----:B------:R-:W-:Y:S03]  /*af80*/  STL [R1+0x84], R248 ;  /* 0x000084f801007387 */ /* 0x000fe60000100800 */
[----:B------:R-:W-:Y:S01]  /*af90*/  @!P3 IMAD.IADD R240, R240, 0x1, -R168 ;  /* 0x00000001f0f0b824 */ /* 0x000fe200078e0aa8 */
[----:B------:R0:W-:Y:S01]  /*afa0*/  STL [R1+0x88], R5 ;  /* 0x0000880501007387 */ /* 0x0001e20000100800 */
[----:B------:R-:W-:Y:S01]  /*afb0*/  IMAD.MOV R244, RZ, RZ, -R244 ;  /* 0x000000fffff47224 */ /* 0x000fe200078e0af4 */
[----:B------:R-:W-:Y:S01]  /*afc0*/  ISETP.GE.AND P3, PT, R238, RZ, PT ;  /* 0x000000ffee00720c */ /* 0x000fe20003f66270 */
[----:B------:R-:W-:-:S02]  /*afd0*/  IMAD.MOV R245, RZ, RZ, -R245 ;  /* 0x000000fffff57224 */ /* 0x000fc400078e0af5 */
[----:B------:R-:W-:Y:S01]  /*afe0*/  @!P1 IMAD.IADD R22, R22, 0x1, -R168 ;  /* 0x0000000116169824 */ /* 0x000fe200078e0aa8 */
[----:B------:R-:W-:Y:S01]  /*aff0*/  ISETP.GE.AND P1, PT, R242, RZ, PT ;  /* 0x000000fff200720c */ /* 0x000fe20003f26270 */
[C---:B------:R-:W-:Y:S02]  /*b000*/  IMAD R243, R168.reuse, R244, R243 ;  /* 0x000000f4a8f37224 */ /* 0x040fe400078e02f3 */
[----:B------:R-:W-:Y:S01]  /*b010*/  @!P0 IMAD.MOV R237, RZ, RZ, -R237 ;  /* 0x000000ffffed8224 */ /* 0x000fe200078e0aed */
[C---:B------:R-:W-:Y:S01]  /*b020*/  ISETP.GT.U32.AND P0, PT, R168.reuse, R241, PT ;  /* 0x000000f1a800720c */ /* 0x040fe20003f04070 */
[----:B0-----:R-:W-:Y:S02]  /*b030*/  IMAD.MOV.U32 R5, RZ, RZ, R240 ;  /* 0x000000ffff057224 */ /* 0x001fe400078e00f0 */
[----:B------:R-:W-:Y:S02]  /*b040*/  IMAD R247, R168, R245, R247 ;  /* 0x000000f5a8f77224 */ /* 0x000fe400078e02f7 */
[----:B------:R-:W-:-:S02]  /*b050*/  IMAD.MOV.U32 R4, RZ, RZ, R22 ;  /* 0x000000ffff047224 */ /* 0x000fc400078e0016 */
[----:B------:R-:W-:Y:S01]  /*b060*/  @!P6 IMAD.MOV R5, RZ, RZ, -R5 ;  /* 0x000000ffff05e224 */ /* 0x000fe200078e0a05 */
[----:B------:R-:W-:Y:S01]  /*b070*/  ISETP.GT.U32.AND P6, PT, R168, R243, PT ;  /* 0x000000f3a800720c */ /* 0x000fe20003fc4070 */
[----:B------:R-:W-:Y:S02]  /*b080*/  @!P5 IMAD.IADD R250, R250, 0x1, -R168 ;  /* 0x00000001fafad824 */ /* 0x000fe400078e0aa8 */
[----:B------:R-:W-:Y:S01]  /*b090*/  @!P4 IMAD.MOV R4, RZ, RZ, -R4 ;  /* 0x000000ffff04c224 */ /* 0x000fe200078e0a04 */
[----:B------:R-:W-:Y:S01]  /*b0a0*/  ISETP.GT.U32.AND P4, PT, R168, R247, PT ;  /* 0x000000f7a800720c */ /* 0x000fe20003f84070 */
[----:B------:R-:W-:Y:S01]  /*b0b0*/  VIADD R3, R2, 0x110 ;  /* 0x0000011002037836 */ /* 0x000fe20000000000 */
[----:B------:R-:W-:Y:S01]  /*b0c0*/  ISETP.GT.U32.AND P5, PT, R168, R250, PT ;  /* 0x000000faa800720c */ /* 0x000fe20003fa4070 */
[--C-:B------:R-:W-:Y:S01]  /*b0d0*/  @!P0 IMAD.IADD R241, R241, 0x1, -R168.reuse ;  /* 0x00000001f1f18824 */ /* 0x100fe200078e0aa8 */
[----:B------:R-:W-:Y:S01]  /*b0e0*/  STL [R1+0x94], R5 ;  /* 0x0000940501007387 */ /* 0x000fe20000100800 */
[C---:B------:R-:W-:Y:S01]  /*b0f0*/  VIADD R238, R2.reuse, 0x10f ;  /* 0x0000010f02ee7836 */ /* 0x040fe20000000000 */
[----:B------:R-:W-:Y:S01]  /*b100*/  IABS R245, R3 ;  /* 0x0000000300f57213 */ /* 0x000fe20000000000 */
[----:B------:R-:W-:Y:S01]  /*b110*/  VIADD R242, R2, 0x10c ;  /* 0x0000010c02f27836 */ /* 0x000fe20000000000 */
[----:B------:R-:W-:Y:S01]  /*b120*/  ISETP.GT.U32.AND P0, PT, R168, R241, PT ;  /* 0x000000f1a800720c */ /* 0x000fe20003f04070 */
[----:B------:R-:W-:Y:S01]  /*b130*/  @!P6 IMAD.IADD R243, R243, 0x1, -R168 ;  /* 0x00000001f3f3e824 */ /* 0x000fe200078e0aa8 */
[----:B------:R-:W-:Y:S01]  /*b140*/  IABS R22, R238 ;  /* 0x000000ee00167213 */ /* 0x000fe20000000000 */
[----:B------:R-:W-:Y:S01]  /*b150*/  IMAD.HI.U32 R240, R0, R245, RZ ;  /* 0x000000f500f07227 */ /* 0x000fe200078e00ff */
[----:B------:R0:W-:Y:S01]  /*b160*/  STL [R1+0xa4], R4 ;  /* 0x0000a40401007387 */ /* 0x0001e20000100800 */
[----:B------:R-:W-:-:S02]  /*b170*/  IABS R249, R242 ;  /* 0x000000f200f97213 */ /* 0x000fc40000000000 */
[--C-:B------:R-:W-:Y:S01]  /*b180*/  @!P4 IMAD.IADD R247, R247, 0x1, -R168.reuse ;  /* 0x00000001f7f7c824 */ /* 0x100fe200078e0aa8 */
[----:B------:R-:W-:Y:S01]  /*b190*/  ISETP.GT.U32.AND P6, PT, R168, R243, PT ;  /* 0x000000f3a800720c */ /* 0x000fe20003fc4070 */
[----:B------:R-:W-:Y:S01]  /*b1a0*/  @!P5 IMAD.IADD R250, R250, 0x1, -R168 ;  /* 0x00000001fafad824 */ /* 0x000fe200078e0aa8 */
[----:B------:R-:W-:Y:S01]  /*b1b0*/  ISETP.GE.AND P5, PT, R3, RZ, PT ;  /* 0x000000ff0300720c */ /* 0x000fe20003fa6270 */
[----:B------:R-:W-:Y:S01]  /*b1c0*/  IMAD.HI.U32 R3, R0, R22, RZ ;  /* 0x0000001600037227 */ /* 0x000fe200078e00ff */
[----:B------:R-:W-:-:S03]  /*b1d0*/  ISETP.GT.U32.AND P4, PT, R168, R247, PT ;  /* 0x000000f7a800720c */ /* 0x000fc60003f84070 */
[----:B------:R-:W-:Y:S02]  /*b1e0*/  IMAD.MOV R240, RZ, RZ, -R240 ;  /* 0x000000fffff07224 */ /* 0x000fe400078e0af0 */
[----:B------:R-:W-:Y:S02]  /*b1f0*/  IMAD.MOV R3, RZ, RZ, -R3 ;  /* 0x000000ffff037224 */ /* 0x000fe400078e0a03 */
[----:B------:R-:W-:Y:S02]  /*b200*/  IMAD R245, R168, R240, R245 ;  /* 0x000000f0a8f57224 */ /* 0x000fe400078e02f5 */
[----:B------:R-:W-:Y:S01]  /*b210*/  @!P0 IMAD.IADD R241, R241, 0x1, -R168 ;  /* 0x00000001f1f18824 */ /* 0x000fe200078e0aa8 */
[----:B------:R-:W-:Y:S01]  /*b220*/  ISETP.GE.AND P0, PT, R239, RZ, PT ;  /* 0x000000ffef00720c */ /* 0x000fe20003f06270 */
[----:B------:R-:W-:Y:S02]  /*b230*/  VIADD R239, R2, 0x10e ;  /* 0x0000010e02ef7836 */ /* 0x000fe40000000000 */
[----:B------:R-:W-:-:S02]  /*b240*/  IMAD R22, R168, R3, R22 ;  /* 0x00000003a8167224 */ /* 0x000fc400078e0216 */
[--C-:B------:R-:W-:Y:S01]  /*b250*/  @!P6 IMAD.IADD R243, R243, 0x1, -R168.reuse ;  /* 0x00000001f3f3e824 */ /* 0x100fe200078e0aa8 */
[C---:B------:R-:W-:Y:S01]  /*b260*/  ISETP.GT.U32.AND P6, PT, R168.reuse, R245, PT ;  /* 0x000000f5a800720c */ /* 0x040fe20003fc4070 */
[----:B------:R-:W-:Y:S01]  /*b270*/  @!P4 IMAD.IADD R247, R247, 0x1, -R168 ;  /* 0x00000001f7f7c824 */ /* 0x000fe200078e0aa8 */
[----:B------:R-:W-:Y:S01]  /*b280*/  IABS R244, R239 ;  /* 0x000000ef00f47213 */ /* 0x000fe20000000000 */
[----:B0-----:R-:W-:Y:S01]  /*b290*/  IMAD.MOV.U32 R4, RZ, RZ, R241 ;  /* 0x000000ffff047224 */ /* 0x001fe200078e00f1 */
[----:B------:R-:W-:Y:S01]  /*b2a0*/  ISETP.GT.U32.AND P4, PT, R168, R22, PT ;  /* 0x00000016a800720c */ /* 0x000fe20003f84070 */
[----:B------:R-:W-:Y:S02]  /*b2b0*/  VIADD R241, R2, 0x10d ;  /* 0x0000010d02f17836 */ /* 0x000fe40000000000 */
[----:B------:R-:W-:-:S03]  /*b2c0*/  IMAD.HI.U32 R3, R0, R244, RZ ;  /* 0x000000f400037227 */ /* 0x000fc600078e00ff */
[----:B------:R-:W-:Y:S01]  /*b2d0*/  IABS R240, R241 ;  /* 0x000000f100f07213 */ /* 0x000fe20000000000 */
[----:B------:R-:W-:Y:S02]  /*b2e0*/  IMAD.MOV R3, RZ, RZ, -R3 ;  /* 0x000000ffff037224 */ /* 0x000fe400078e0a03 */
[----:B------:R-:W-:Y:S02]  /*b2f0*/  @!P6 IMAD.IADD R245, R245, 0x1, -R168 ;  /* 0x00000001f5f5e824 */ /* 0x000fe400078e0aa8 */
[----:B------:R-:W-:Y:S01]  /*b300*/  @!P2 IMAD.MOV R4, RZ, RZ, -R4 ;  /* 0x000000ffff04a224 */ /* 0x000fe200078e0a04 */
[----:B------:R-:W-:Y:S01]  /*b310*/  ISETP.GE.AND P2, PT, R238, RZ, PT ;  /* 0x000000ffee00720c */ /* 0x000fe20003f46270 */
[----:B------:R-:W-:Y:S02]  /*b320*/  IMAD R244, R168, R3, R244 ;  /* 0x00000003a8f47224 */ /* 0x000fe400078e02f4 */
[----:B------:R-:W-:Y:S01]  /*b330*/  @!P4 IMAD.IADD R22, R22, 0x1, -R168 ;  /* 0x000000011616c824 */ /* 0x000fe200078e0aa8 */
[----:B------:R-:W-:Y:S01]  /*b340*/  ISETP.GT.U32.AND P4, PT, R168, R245, PT ;  /* 0x000000f5a800720c */ /* 0x000fe20003f84070 */
[----:B------:R-:W-:Y:S01]  /*b350*/  IMAD.HI.U32 R251, R0, R240, RZ ;  /* 0x000000f000fb7227 */ /* 0x000fe200078e00ff */
[----:B------:R0:W-:Y:S01]  /*b360*/  STL [R1+0xa8], R4 ;  /* 0x0000a80401007387 */ /* 0x0001e20000100800 */
[----:B------:R-:W-:-:S02]  /*b370*/  ISETP.GT.U32.AND P6, PT, R168, R244, PT ;  /* 0x000000f4a800720c */ /* 0x000fc40003fc4070 */
[----:B------:R-:W-:Y:S02]  /*b380*/  VIADD R238, R2, 0x10b ;  /* 0x0000010b02ee7836 */ /* 0x000fe40000000000 */
[----:B------:R-:W-:Y:S02]  /*b390*/  IMAD.MOV R251, RZ, RZ, -R251 ;  /* 0x000000fffffb7224 */ /* 0x000fe400078e0afb */
[----:B------:R-:W-:Y:S01]  /*b3a0*/  IMAD.HI.U32 R248, R0, R249, RZ ;  /* 0x000000f900f87227 */ /* 0x000fe200078e00ff */
[----:B------:R-:W-:-:S03]  /*b3b0*/  IABS R246, R238 ;  /* 0x000000ee00f67213 */ /* 0x000fc60000000000 */
[----:B0-----:R-:W-:Y:S02]  /*b3c0*/  IMAD.MOV.U32 R4, RZ, RZ, R250 ;  /* 0x000000ffff047224 */ /* 0x001fe400078e00fa */
[----:B------:R-:W-:Y:S02]  /*b3d0*/  @!P4 IMAD.IADD R245, R245, 0x1, -R168 ;  /* 0x00000001f5f5c824 */ /* 0x000fe400078e0aa8 */
[----:B------:R-:W-:Y:S01]  /*b3e0*/  @!P3 IMAD.MOV R4, RZ, RZ, -R4 ;  /* 0x000000ffff04b224 */ /* 0x000fe200078e0a04 */
[----:B------:R-:W-:Y:S01]  /*b3f0*/  ISETP.GE.AND P3, PT, R239, RZ, PT ;  /* 0x000000ffef00720c */ /* 0x000fe20003f66270 */
[----:B------:R-:W-:Y:S02]  /*b400*/  IMAD R239, R168, R251, R240 ;  /* 0x000000fba8ef7224 */ /* 0x000fe400078e02f0 */
[----:B------:R-:W-:Y:S01]  /*b410*/  @!P6 IMAD.IADD R244, R244, 0x1, -R168 ;  /* 0x00000001f4f4e824 */ /* 0x000fe200078e0aa8 */
[----:B------:R0:W-:Y:S01]  /*b420*/  STL [R1+0xa0], R4 ;  /* 0x0000a00401007387 */ /* 0x0001e20000100800 */
[----:B------:R-:W-:Y:S01]  /*b430*/  VIADD R3, R2, 0x10a ;  /* 0x0000010a02037836 */ /* 0x000fe20000000000 */
[C---:B------:R-:W-:Y:S01]  /*b440*/  ISETP.GT.U32.AND P4, PT, R168.reuse, R239, PT ;  /* 0x000000efa800720c */ /* 0x040fe20003f84070 */
[----:B------:R-:W-:Y:S01]  /*b450*/  IMAD.MOV R248, RZ, RZ, -R248 ;  /* 0x000000fffff87224 */ /* 0x000fe200078e0af8 */
[C---:B------:R-:W-:Y:S01]  /*b460*/  ISETP.GT.U32.AND P6, PT, R168.reuse, R22, PT ;  /* 0x00000016a800720c */ /* 0x040fe20003fc4070 */
[----:B------:R-:W-:Y:S01]  /*b470*/  IMAD.MOV.U32 R5, RZ, RZ, R247 ;  /* 0x000000ffff057224 */ /* 0x000fe200078e00f7 */
[----:B------:R-:W-:Y:S01]  /*b480*/  IABS R240, R3 ;  /* 0x0000000300f07213 */ /* 0x000fe20000000000 */
[----:B------:R-:W-:-:S02]  /*b490*/  IMAD R249, R168, R248, R249 ;  /* 0x000000f8a8f97224 */ /* 0x000fc400078e02f9 */
[----:B------:R-:W-:Y:S01]  /*b4a0*/  @!P0 IMAD.MOV R5, RZ, RZ, -R5 ;  /* 0x000000ffff058224 */ /* 0x000fe200078e0a05 */
[----:B------:R-:W-:Y:S01]  /*b4b0*/  ISETP.GE.AND P0, PT, R241, RZ, PT ;  /* 0x000000fff100720c */ /* 0x000fe20003f06270 */
[----:B0-----:R-:W-:Y:S02]  /*b4c0*/  IMAD.MOV.U32 R4, RZ, RZ, R243 ;  /* 0x000000ffff047224 */ /* 0x001fe400078e00f3 */
[----:B------:R-:W-:-:S04]  /*b4d0*/  IMAD.HI.U32 R243, R0, R246, RZ ;  /* 0x000000f600f37227 */ /* 0x000fc800078e00ff */
[----:B------:R-:W-:Y:S01]  /*b4e0*/  @!P1 IMAD.MOV R4, RZ, RZ, -R4 ;  /* 0x000000ffff049224 */ /* 0x000fe200078e0a04 */
[C---:B------:R-:W-:Y:S01]  /*b4f0*/  ISETP.GT.U32.AND P1, PT, R168.reuse, R244, PT ;  /* 0x000000f4a800720c */ /* 0x040fe20003f24070 */
[----:B------:R-:W-:Y:S02]  /*b500*/  IMAD.MOV R243, RZ, RZ, -R243 ;  /* 0x000000fffff37224 */ /* 0x000fe400078e0af3 */
[----:B------:R-:W-:Y:S01]  /*b510*/  @!P4 IMAD.IADD R239, R239, 0x1, -R168 ;  /* 0x00000001efefc824 */ /* 0x000fe200078e0aa8 */
[----:B------:R0:W-:Y:S01]  /*b520*/  STL [R1+0x74], R4 ;  /* 0x0000740401007387 */ /* 0x0001e20000100800 */
[----:B------:R-:W-:Y:S02]  /*b530*/  IMAD R246, R168, R243, R246 ;  /* 0x000000f3a8f67224 */ /* 0x000fe400078e02f6 */
[----:B------:R-:W-:Y:S01]  /*b540*/  IMAD.HI.U32 R247, R0, R240, RZ ;  /* 0x000000f000f77227 */ /* 0x000fe200078e00ff */
[----:B------:R1:W-:Y:S02]  /*b550*/  STL [R1+0x78], R5 ;  /* 0x0000780501007387 */ /* 0x0003e40000100800 */
[----:B------:R-:W-:Y:S01]  /*b560*/  ISETP.GT.U32.AND P4, PT, R168, R246, PT ;  /* 0x000000f6a800720c */ /* 0x000fe20003f84070 */
[----:B------:R-:W-:-:S02]  /*b570*/  IMAD.MOV R247, RZ, RZ, -R247 ;  /* 0x000000fffff77224 */ /* 0x000fc400078e0af7 */
[----:B------:R-:W-:Y:S01]  /*b580*/  @!P1 IMAD.IADD R244, R244, 0x1, -R168 ;  /* 0x00000001f4f49824 */ /* 0x000fe200078e0aa8 */
[----:B------:R-:W-:Y:S01]  /*b590*/  ISETP.GE.AND P1, PT, R238, RZ, PT ;  /* 0x000000ffee00720c */ /* 0x000fe20003f26270 */
[----:B0-----:R-:W-:Y:S02]  /*b5a0*/  IMAD.MOV.U32 R4, RZ, RZ, R245 ;  /* 0x000000ffff047224 */ /* 0x001fe400078e00f5 */
[C---:B------:R-:W-:Y:S02]  /*b5b0*/  IMAD R238, R168.reuse, R247, R240 ;  /* 0x000000f7a8ee7224 */ /* 0x040fe400078e02f0 */
[----:B------:R-:W-:Y:S01]  /*b5c0*/  @!P5 IMAD.MOV R4, RZ, RZ, -R4 ;  /* 0x000000ffff04d224 */ /* 0x000fe200078e0a04 */
[----:B------:R-:W-:Y:S01]  /*b5d0*/  ISETP.GT.U32.AND P5, PT, R168, R249, PT ;  /* 0x000000f9a800720c */ /* 0x000fe20003fa4070 */
[--C-:B------:R-:W-:Y:S01]  /*b5e0*/  @!P6 IMAD.IADD R22, R22, 0x1, -R168.reuse ;  /* 0x000000011616e824 */ /* 0x100fe200078e0aa8 */
[----:B------:R-:W-:Y:S01]  /*b5f0*/  ISETP.GE.AND P6, PT, R242, RZ, PT ;  /* 0x000000fff200720c */ /* 0x000fe20003fc6270 */
[----:B------:R-:W-:Y:S01]  /*b600*/  VIADD R247, R2, 0x109 ;  /* 0x0000010902f77836 */ /* 0x000fe20000000000 */
[----:B------:R0:W-:Y:S01]  /*b610*/  STL [R1+0x7c], R4 ;  /* 0x00007c0401007387 */ /* 0x0001e20000100800 */
[----:B------:R-:W-:-:S02]  /*b620*/  @!P4 IMAD.IADD R246, R246, 0x1, -R168 ;  /* 0x00000001f6f6c824 */ /* 0x000fc400078e0aa8 */
[----:B------:R-:W-:Y:S02]  /*b630*/  VIADD R241, R2, 0x107 ;  /* 0x0000010702f17836 */ /* 0x000fe40000000000 */
[----:B-1----:R-:W-:Y:S01]  /*b640*/  IMAD.MOV.U32 R5, RZ, RZ, R244 ;  /* 0x000000ffff057224 */ /* 0x002fe200078e00f4 */
[----:B------:R-:W-:Y:S01]  /*b650*/  ISETP.GT.U32.AND P4, PT, R168, R246, PT ;  /* 0x000000f6a800720c */ /* 0x000fe20003f84070 */
[----:B------:R-:W-:Y:S01]  /*b660*/  VIADD R248, R2, 0x108 ;  /* 0x0000010802f87836 */ /* 0x000fe20000000000 */
[----:B------:R-:W-:Y:S01]  /*b670*/  IABS R245, R241 ;  /* 0x000000f100f57213 */ /* 0x000fe20000000000 */
[----:B------:R-:W-:Y:S01]  /*b680*/  @!P5 IMAD.IADD R249, R249, 0x1, -R168 ;  /* 0x00000001f9f9d824 */ /* 0x000fe200078e0aa8 */
[----:B------:R-:W-:Y:S01]  /*b690*/  ISETP.GT.U32.AND P5, PT, R168, R239, PT ;  /* 0x000000efa800720c */ /* 0x000fe20003fa4070 */
[----:B0-----:R-:W-:Y:S01]  /*b6a0*/  IMAD.MOV.U32 R4, RZ, RZ, R22 ;  /* 0x000000ffff047224 */ /* 0x001fe200078e0016 */
[----:B------:R-:W-:Y:S01]  /*b6b0*/  IABS R22, R247 ;  /* 0x000000f700167213 */ /* 0x000fe20000000000 */
[----:B------:R-:W-:Y:S01]  /*b6c0*/  VIADD R243, R2, 0x106 ;  /* 0x0000010602f37836 */ /* 0x000fe20000000000 */
[----:B------:R-:W-:Y:S01]  /*b6d0*/  IABS R250, R248 ;  /* 0x000000f800fa7213 */ /* 0x000fe20000000000 */
[----:B------:R-:W-:Y:S01]  /*b6e0*/  @!P2 IMAD.MOV R4, RZ, RZ, -R4 ;  /* 0x000000ffff04a224 */ /* 0x000fe200078e0a04 */
[----:B------:R-:W-:Y:S01]  /*b6f0*/  ISETP.GT.U32.AND P2, PT, R168, R249, PT ;  /* 0x000000f9a800720c */ /* 0x000fe20003f44070 */
[----:B------:R-:W-:Y:S01]  /*b700*/  IMAD.HI.U32 R240, R0, R22, RZ ;  /* 0x0000001600f07227 */ /* 0x000fe200078e00ff */
[----:B------:R-:W-:-:S02]  /*b710*/  IABS R242, R243 ;  /* 0x000000f300f27213 */ /* 0x000fc40000000000 */
[----:B------:R0:W-:Y:S01]  /*b720*/  STL [R1+0x80], R4 ;  /* 0x0000800401007387 */ /* 0x0001e20000100800 */
[----:B------:R-:W-:Y:S02]  /*b730*/  IMAD.MOV R240, RZ, RZ, -R240 ;  /* 0x000000fffff07224 */ /* 0x000fe400078e0af0 */
[----:B------:R-:W-:Y:S01]  /*b740*/  @!P5 IMAD.IADD R239, R239, 0x1, -R168 ;  /* 0x00000001efefd824 */ /* 0x000fe200078e0aa8 */
[C---:B------:R-:W-:Y:S01]  /*b750*/  ISETP.GT.U32.AND P5, PT, R168.reuse, R238, PT ;  /* 0x000000eea800720c */ /* 0x040fe20003fa4070 */
[----:B------:R-:W-:Y:S02]  /*b760*/  IMAD R22, R168, R240, R22 ;  /* 0x000000f0a8167224 */ /* 0x000fe400078e0216 */
[--C-:B------:R-:W-:Y:S02]  /*b770*/  @!P4 IMAD.IADD R246, R246, 0x1, -R168.reuse ;  /* 0x00000001f6f6c824 */ /* 0x100fe400078e0aa8 */
[----:B------:R-:W-:Y:S01]  /*b780*/  @!P2 IMAD.IADD R249, R249, 0x1, -R168 ;  /* 0x00000001f9f9a824 */ /* 0x000fe200078e0aa8 */
[----:B------:R-:W-:Y:S01]  /*b790*/  ISETP.GT.U32.AND P4, PT, R168, R22, PT ;  /* 0x00000016a800720c */ /* 0x000fe20003f84070 */
[----:B------:R-:W-:Y:S01]  /*b7a0*/  @!P3 IMAD.MOV R5, RZ, RZ, -R5 ;  /* 0x000000ffff05b224 */ /* 0x000fe200078e0a05 */
[----:B------:R-:W-:Y:S01]  /*b7b0*/  ISETP.GE.AND P2, PT, R3, RZ, PT ;  /* 0x000000ff0300720c */ /* 0x000fe20003f46270 */
[----:B------:R-:W-:-:S03]  /*b7c0*/  IMAD.HI.U32 R3, R0, R245, RZ ;  /* 0x000000f500037227 */ /* 0x000fc600078e00ff */
[----:B------:R1:W-:Y:S01]  /*b7d0*/  STL [R1+0x44], R5 ;  /* 0x0000440501007387 */ /* 0x0003e20000100800 */
[----:B------:R-:W-:Y:S02]  /*b7e0*/  IMAD.MOV R3, RZ, RZ, -R3 ;  /* 0x000000ffff037224 */ /* 0x000fe400078e0a03 */
[--C-:B------:R-:W-:Y:S01]  /*b7f0*/  @!P5 IMAD.IADD R238, R238, 0x1, -R168.reuse ;  /* 0x00000001eeeed824 */ /* 0x100fe200078e0aa8 */
[----:B------:R-:W-:Y:S01]  /*b800*/  ISETP.GE.AND P5, PT, R247, RZ, PT ;  /* 0x000000fff700720c */ /* 0x000fe20003fa6270 */
[----:B0-----:R-:W-:Y:S02]  /*b810*/  IMAD.MOV.U32 R4, RZ, RZ, R239 ;  /* 0x000000ffff047224 */ /* 0x001fe400078e00ef */
[----:B------:R-:W-:Y:S02]  /*b820*/  IMAD R245, R168, R3, R245 ;  /* 0x00000003a8f57224 */ /* 0x000fe400078e02f5 */
[----:B------:R-:W-:Y:S01]  /*b830*/  @!P4 IMAD.IADD R22, R22, 0x1, -R168 ;  /* 0x000000011616c824 */ /* 0x000fe200078e0aa8 */
[----:B------:R-:W-:Y:S01]  /*b840*/  ISETP.GT.U32.AND P4, PT, R168, R238, PT ;  /* 0x000000eea800720c */ /* 0x000fe20003f84070 */
[----:B-1----:R-:W-:-:S02]  /*b850*/  IMAD.MOV.U32 R5, RZ, RZ, R249 ;  /* 0x000000ffff057224 */ /* 0x002fc400078e00f9 */
[----:B------:R-:W-:Y:S01]  /*b860*/  IMAD.HI.U32 R251, R0, R250, RZ ;  /* 0x000000fa00fb7227 */ /* 0x000fe200078e00ff */
[----:B------:R-:W-:-:S03]  /*b870*/  ISETP.GT.U32.AND P3, PT, R168, R22, PT ;  /* 0x00000016a800720c */ /* 0x000fc60003f64070 */
[----:B------:R-:W-:Y:S02]  /*b880*/  @!P0 IMAD.MOV R4, RZ, RZ, -R4 ;  /* 0x000000ffff048224 */ /* 0x000fe400078e0a04 */
[----:B------:R-:W-:-:S03]  /*b890*/  IMAD.HI.U32 R240, R0, R242, RZ ;  /* 0x000000f200f07227 */ /* 0x000fc600078e00ff */
[----:B------:R0:W-:Y:S01]  /*b8a0*/  STL [R1+0x4c], R4 ;  /* 0x00004c0401007387 */ /* 0x0001e20000100800 */
[----:B------:R-:W-:Y:S01]  /*b8b0*/  @!P6 IMAD.MOV R5, RZ, RZ, -R5 ;  /* 0x000000ffff05e224 */ /* 0x000fe200078e0a05 */
[C---:B------:R-:W-:Y:S01]  /*b8c0*/  ISETP.GT.U32.AND P6, PT, R168.reuse, R245, PT ;  /* 0x000000f5a800720c */ /* 0x040fe20003fc4070 */
[----:B------:R-:W-:Y:S02]  /*b8d0*/  IMAD.MOV R251, RZ, RZ, -R251 ;  /* 0x000000fffffb7224 */ /* 0x000fe400078e0afb */
[----:B------:R-:W-:Y:S01]  /*b8e0*/  IMAD.MOV R240, RZ, RZ, -R240 ;  /* 0x000000fffff07224 */ /* 0x000fe200078e0af0 */
[----:B------:R-:W-:Y:S01]  /*b8f0*/  STL [R1+0x50], R5 ;  /* 0x0000500501007387 */ /* 0x000fe20000100800 */
[----:B------:R-:W-:Y:S02]  /*b900*/  IMAD R247, R168, R251, R250 ;  /* 0x000000fba8f77224 */ /* 0x000fe400078e02fa */
[----:B------:R-:W-:Y:S02]  /*b910*/  VIADD R3, R2, 0x105 ;  /* 0x0000010502037836 */ /* 0x000fe40000000000 */
[----:B0-----:R-:W-:Y:S01]  /*b920*/  IMAD.MOV.U32 R4, RZ, RZ, R246 ;  /* 0x000000ffff047224 */ /* 0x001fe200078e00f6 */
[C---:B------:R-:W-:Y:S01]  /*b930*/  ISETP.GT.U32.AND P0, PT, R168.reuse, R247, PT ;  /* 0x000000f7a800720c */ /* 0x040fe20003f04070 */
[----:B------:R-:W-:Y:S01]  /*b940*/  IMAD R242, R168, R240, R242 ;  /* 0x000000f0a8f27224 */ /* 0x000fe200078e02f2 */
[----:B------:R-:W-:Y:S01]  /*b950*/  IABS R244, R3 ;  /* 0x0000000300f47213 */ /* 0x000fe20000000000 */
[----:B------:R-:W-:Y:S01]  /*b960*/  @!P1 IMAD.MOV R4, RZ, RZ, -R4 ;  /* 0x000000ffff049224 */ /* 0x000fe200078e0a04 */
[----:B------:R-:W-:Y:S01]  /*b970*/  ISETP.GE.AND P1, PT, R248, RZ, PT ;  /* 0x000000fff800720c */ /* 0x000fe20003f26270 */
[----:B------:R-:W-:-:S02]  /*b980*/  VIADD R240, R2, 0x104 ;  /* 0x0000010402f07836 */ /* 0x000fc40000000000 */
[--C-:B------:R-:W-:Y:S01]  /*b990*/  @!P4 IMAD.IADD R238, R238, 0x1, -R168.reuse ;  /* 0x00000001eeeec824 */ /* 0x100fe200078e0aa8 */
[----:B------:R-:W-:Y:S01]  /*b9a0*/  ISETP.GT.U32.AND P4, PT, R168, R242, PT ;  /* 0x000000f2a800720c */ /* 0x000fe20003f84070 */
[----:B------:R0:W-:Y:S01]  /*b9b0*/  STL [R1+0x70], R4 ;  /* 0x0000700401007387 */ /* 0x0001e20000100800 */
[----:B------:R-:W-:Y:S01]  /*b9c0*/  @!P6 IMAD.IADD R245, R245, 0x1, -R168 ;  /* 0x00000001f5f5e824 */ /* 0x000fe200078e0aa8 */
[----:B------:R-:W-:Y:S01]  /*b9d0*/  IABS R239, R240 ;  /* 0x000000f000ef7213 */ /* 0x000fe20000000000 */
[----:B------:R-:W-:-:S04]  /*b9e0*/  IMAD.HI.U32 R246, R0, R244, RZ ;  /* 0x000000f400f67227 */ /* 0x000fc800078e00ff */
[----:B------:R-:W-:Y:S01]  /*b9f0*/  @!P3 IMAD.IADD R22, R22, 0x1, -R168 ;  /* 0x000000011616b824 */ /* 0x000fe200078e0aa8 */
[----:B------:R-:W-:Y:S01]  /*ba00*/  ISETP.GE.AND P3, PT, R241, RZ, PT ;  /* 0x000000fff100720c */ /* 0x000fe20003f66270 */
[----:B------:R-:W-:Y:S02]  /*ba10*/  IMAD.MOV R246, RZ, RZ, -R246 ;  /* 0x000000fffff67224 */ /* 0x000fe400078e0af6 */
[----:B0-----:R-:W-:Y:S02]  /*ba20*/  IMAD.MOV.U32 R4, RZ, RZ, R238 ;  /* 0x000000ffff047224 */ /* 0x001fe400078e00ee */
[----:B------:R-:W-:-:S04]  /*ba30*/  IMAD.HI.U32 R241, R0, R239, RZ ;  /* 0x000000ef00f17227 */ /* 0x000fc800078e00ff */
[----:B------:R-:W-:Y:S01]  /*ba40*/  @!P2 IMAD.MOV R4, RZ, RZ, -R4 ;  /* 0x000000ffff04a224 */ /* 0x000fe200078e0a04 */
[C---:B------:R-:W-:Y:S01]  /*ba50*/  ISETP.GT.U32.AND P2, PT, R168.reuse, R245, PT ;  /* 0x000000f5a800720c */ /* 0x040fe20003f44070 */
[----:B------:R-:W-:Y:S01]  /*ba60*/  @!P0 IMAD.IADD R247, R247, 0x1, -R168 ;  /* 0x00000001f7f78824 */ /* 0x000fe200078e0aa8 */
[----:B------:R-:W-:Y:S01]  /*ba70*/  ISETP.GE.AND P0, PT, R243, RZ, PT ;  /* 0x000000fff300720c */ /* 0x000fe20003f06270 */
[C---:B------:R-:W-:Y:S01]  /*ba80*/  IMAD R244, R168.reuse, R246, R244 ;  /* 0x000000f6a8f47224 */ /* 0x040fe200078e02f4 */
[----:B------:R0:W-:Y:S01]  /*ba90*/  STL [R1+0x58], R4 ;  /* 0x0000580401007387 */ /* 0x0001e20000100800 */
[----:B------:R-:W-:Y:S01]  /*baa0*/  IMAD.MOV R238, RZ, RZ, -R241 ;  /* 0x000000ffffee7224 */ /* 0x000fe200078e0af1 */
[----:B------:R-:W-:Y:S01]  /*bab0*/  ISETP.GT.U32.AND P6, PT, R168, R247, PT ;  /* 0x000000f7a800720c */ /* 0x000fe20003fc4070 */
[----:B------:R-:W-:Y:S02]  /*bac0*/  @!P4 IMAD.IADD R242, R242, 0x1, -R168 ;  /* 0x00000001f2f2c824 */ /* 0x000fe400078e0aa8 */
[----:B------:R-:W-:-:S02]  /*bad0*/  IMAD R239, R168, R238, R239 ;  /* 0x000000eea8ef7224 */ /* 0x000fc400078e02ef */
[----:B------:R-:W-:Y:S01]  /*bae0*/  VIADD R241, R2, 0x103 ;  /* 0x0000010302f17836 */ /* 0x000fe20000000000 */
[C---:B------:R-:W-:Y:S01]  /*baf0*/  ISETP.GT.U32.AND P4, PT, R168.reuse, R242, PT ;  /* 0x000000f2a800720c */ /* 0x040fe20003f84070 */
[----:B------:R-:W-:Y:S01]  /*bb00*/  @!P2 IMAD.IADD R245, R245, 0x1, -R168 ;  /* 0x00000001f5f5a824 */ /* 0x000fe200078e0aa8 */
[C---:B------:R-:W-:Y:S01]  /*bb10*/  ISETP.GT.U32.AND P2, PT, R168.reuse, R239, PT ;  /* 0x000000efa800720c */ /* 0x040fe20003f44070 */
[----:B0-----:R-:W-:Y:S01]  /*bb20*/  IMAD.MOV.U32 R4, RZ, RZ, R22 ;  /* 0x000000ffff047224 */ /* 0x001fe200078e0016 */
[----:B------:R-:W-:Y:S01]  /*bb30*/  IABS R22, R241 ;  /* 0x000000f100167213 */ /* 0x000fe20000000000 */
[----:B------:R-:W-:Y:S02]  /*bb40*/  IMAD.MOV.U32 R5, RZ, RZ, R245 ;  /* 0x000000ffff057224 */ /* 0x000fe400078e00f5 */
[----:B------:R-:W-:Y:S01]  /*bb50*/  @!P5 IMAD.MOV R4, RZ, RZ, -R4 ;  /* 0x000000ffff04d224 */ /* 0x000fe200078e0a04 */
[----:B------:R-:W-:Y:S01]  /*bb60*/  ISETP.GT.U32.AND P5, PT, R168, R244, PT ;  /* 0x000000f4a800720c */ /* 0x000fe20003fa4070 */
[----:B------:R-:W-:-:S03]  /*bb70*/  IMAD.HI.U32 R246, R0, R22, RZ ;  /* 0x0000001600f67227 */ /* 0x000fc600078e00ff */
[----:B------:R0:W-:Y:S01]  /*bb80*/  STL [R1+0x6c], R4 ;  /* 0x00006c0401007387 */ /* 0x0001e20000100800 */
[--C-:B------:R-:W-:Y:S01]  /*bb90*/  @!P6 IMAD.IADD R247, R247, 0x1, -R168.reuse ;  /* 0x00000001f7f7e824 */ /* 0x100fe200078e0aa8 */
[----:B------:R-:W-:Y:S01]  /*bba0*/  ISETP.GE.AND P6, PT, R3, RZ, PT ;  /* 0x000000ff0300720c */ /* 0x000fe20003fc6270 */
[----:B------:R-:W-:Y:S01]  /*bbb0*/  @!P4 IMAD.IADD R242, R242, 0x1, -R168 ;  /* 0x00000001f2f2c824 */ /* 0x000fe200078e0aa8 */
[----:B------:R-:W-:Y:S01]  /*bbc0*/  ISETP.GE.AND P4, PT, R240, RZ, PT ;  /* 0x000000fff000720c */ /* 0x000fe20003f86270 */
[----:B------:R-:W-:Y:S02]  /*bbd0*/  IMAD.MOV R246, RZ, RZ, -R246 ;  /* 0x000000fffff67224 */ /* 0x000fe400078e0af6 */
[----:B------:R-:W-:Y:S02]  /*bbe0*/  VIADD R240, R2, 0x101 ;  /* 0x0000010102f07836 */ /* 0x000fe40000000000 */
[--C-:B------:R-:W-:Y:S01]  /*bbf0*/  @!P5 IMAD.IADD R244, R244, 0x1, -R168.reuse ;  /* 0x00000001f4f4d824 */ /* 0x100fe200078e0aa8 */
[----:B------:R-:W-:Y:S01]  /*bc00*/  ISETP.GE.AND P5, PT, R241, RZ, PT ;  /* 0x000000fff100720c */ /* 0x000fe20003fa6270 */
[----:B0-----:R-:W-:Y:S01]  /*bc10*/  IMAD.MOV.U32 R4, RZ, RZ, R247 ;  /* 0x000000ffff047224 */ /* 0x001fe200078e00f7 */
[----:B------:R-:W-:Y:S01]  /*bc20*/  IABS R241, R240 ;  /* 0x000000f000f17213 */ /* 0x000fe20000000000 */
[----:B------:R-:W-:Y:S01]  /*bc30*/  @!P2 IMAD.IADD R239, R239, 0x1, -R168 ;  /* 0x00000001efefa824 */ /* 0x000fe200078e0aa8 */
[C---:B------:R-:W-:Y:S01]  /*bc40*/  ISETP.GT.U32.AND P2, PT, R168.reuse, R244, PT ;  /* 0x000000f4a800720c */ /* 0x040fe20003f44070 */
[----:B------:R-:W-:-:S02]  /*bc50*/  IMAD R22, R168, R246, R22 ;  /* 0x000000f6a8167224 */ /* 0x000fc400078e0216 */
[----:B------:R-:W-:Y:S01]  /*bc60*/  @!P1 IMAD.MOV R4, RZ, RZ, -R4 ;  /* 0x000000ffff049224 */ /* 0x000fe200078e0a04 */
[----:B------:R-:W-:Y:S01]  /*bc70*/  ISETP.GT.U32.AND P1, PT, R168, R239, PT ;  /* 0x000000efa800720c */ /* 0x000fe20003f24070 */
[----:B------:R-:W-:Y:S02]  /*bc80*/  VIADD R238, R2, 0x102 ;  /* 0x0000010202ee7836 */ /* 0x000fe40000000000 */
[----:B------:R-:W-:Y:S01]  /*bc90*/  @!P3 IMAD.MOV R5, RZ, RZ, -R5 ;  /* 0x000000ffff05b224 */ /* 0x000fe200078e0a05 */
[----:B------:R-:W-:Y:S01]  /*bca0*/  ISETP.GT.U32.AND P3, PT, R168, R22, PT ;  /* 0x00000016a800720c */ /* 0x000fe20003f64070 */
[----:B------:R0:W-:Y:S01]  /*bcb0*/  STL [R1+0x60], R4 ;  /* 0x0000600401007387 */ /* 0x0001e20000100800 */
[----:B------:R-:W-:Y:S01]  /*bcc0*/  IABS R3, R238 ;  /* 0x000000ee00037213 */ /* 0x000fe20000000000 */
[----:B------:R-:W-:Y:S02]  /*bcd0*/  VIADD R248, R2, 0xfb ;  /* 0x000000fb02f87836 */ /* 0x000fe40000000000 */
[----:B------:R-:W-:Y:S01]  /*bce0*/  @!P2 IMAD.IADD R244, R244, 0x1, -R168 ;  /* 0x00000001f4f4a824 */ /* 0x000fe200078e0aa8 */
[----:B------:R1:W-:Y:S01]  /*bcf0*/  STL [R1+0x68], R5 ;  /* 0x0000680501007387 */ /* 0x0003e20000100800 */
[----:B------:R-:W-:-:S04]  /*bd00*/  IMAD.HI.U32 R243, R0, R3, RZ ;  /* 0x0000000300f37227 */ /* 0x000fc800078e00ff */
[----:B0-----:R-:W-:Y:S02]  /*bd10*/  IMAD.MOV.U32 R4, RZ, RZ, R242 ;  /* 0x000000ffff047224 */ /* 0x001fe400078e00f2 */
[----:B------:R-:W-:-:S04]  /*bd20*/  IMAD.HI.U32 R242, R0, R241, RZ ;  /* 0x000000f100f27227 */ /* 0x000fc800078e00ff */
[----:B------:R-:W-:Y:S02]  /*bd30*/  IMAD.MOV R242, RZ, RZ, -R242 ;  /* 0x000000fffff27224 */ /* 0x000fe400078e0af2 */
[----:B------:R-:W-:Y:S02]  /*bd40*/  IMAD.MOV R243, RZ, RZ, -R243 ;  /* 0x000000fffff37224 */ /* 0x000fe400078e0af3 */
[----:B------:R-:W-:Y:S02]  /*bd50*/  IMAD R241, R168, R242, R241 ;  /* 0x000000f2a8f17224 */ /* 0x000fe400078e02f1 */
[----:B-1----:R-:W-:Y:S02]  /*bd60*/  IMAD.MOV.U32 R5, RZ, RZ, R244 ;  /* 0x000000ffff057224 */ /* 0x002fe400078e00f4 */
[----:B------:R-:W-:Y:S02]  /*bd70*/  @!P3 IMAD.IADD R22, R22, 0x1, -R168 ;  /* 0x000000011616b824 */ /* 0x000fe400078e0aa8 */
[----:B------:R-:W-:-:S02]  /*bd80*/  IMAD R3, R168, R243, R3 ;  /* 0x000000f3a8037224 */ /* 0x000fc400078e0203 */
[----:B------:R-:W-:Y:S01]  /*bd90*/  @!P6 IMAD.MOV R5, RZ, RZ, -R5 ;  /* 0x000000ffff05e224 */ /* 0x000fe200078e0a05 */
[----:B------:R-:W-:Y:S01]  /*bda0*/  ISETP.GT.U32.AND P6, PT, R168, R241, PT ;  /* 0x000000f1a800720c */ /* 0x000fe20003fc4070 */
[----:B------:R-:W-:Y:S01]  /*bdb0*/  @!P0 IMAD.MOV R4, RZ, RZ, -R4 ;  /* 0x000000ffff048224 */ /* 0x000fe200078e0a04 */
[----:B------:R-:W-:Y:S01]  /*bdc0*/  ISETP.GE.AND P0, PT, R238, RZ, PT ;  /* 0x000000ffee00720c */ /* 0x000fe20003f06270 */
[----:B------:R-:W-:Y:S01]  /*bdd0*/  VIADD R238, R2, 0x100 ;  /* 0x0000010002ee7836 */ /* 0x000fe20000000000 */
[----:B------:R-:W-:Y:S01]  /*bde0*/  ISETP.GT.U32.AND P3, PT, R168, R22, PT ;  /* 0x00000016a800720c */ /* 0x000fe20003f64070 */
[----:B------:R-:W-:Y:S01]  /*bdf0*/  VIADD R243, R2, 0xff ;  /* 0x000000ff02f37836 */ /* 0x000fe20000000000 */
[----:B------:R-:W-:Y:S01]  /*be00*/  ISETP.GT.U32.AND P2, PT, R168, R3, PT ;  /* 0x00000003a800720c */ /* 0x000fe20003f44070 */
[--C-:B------:R-:W-:Y:S01]  /*be10*/  @!P1 IMAD.IADD R239, R239, 0x1, -R168.reuse ;  /* 0x00000001efef9824 */ /* 0x100fe200078e0aa8 */
[----:B------:R-:W-:Y:S01]  /*be20*/  IABS R252, R238 ;  /* 0x000000ee00fc7213 */ /* 0x000fe20000000000 */
[----:B------:R0:W-:Y:S01]  /*be30*/  STL [R1+0x7f0], R4 ;  /* 0x0007f00401007387 */ /* 0x0001e20000100800 */
[----:B------:R-:W-:Y:S01]  /*be40*/  IABS R251, R243 ;  /* 0x000000f300fb7213 */ /* 0x000fe20000000000 */
[----:B------:R-:W-:Y:S01]  /*be50*/  VIADD R242, R2, 0xfe ;  /* 0x000000fe02f27836 */ /* 0x000fe20000000000 */
[----:B------:R-:W-:Y:S01]  /*be60*/  ISETP.GE.AND P1, PT, R240, RZ, PT ;  /* 0x000000fff000720c */ /* 0x000fe20003f26270 */
[----:B------:R-:W-:Y:S01]  /*be70*/  IMAD.HI.U32 R244, R0, R252, RZ ;  /* 0x000000fc00f47227 */ /* 0x000fe200078e00ff */
[----:B------:R1:W-:Y:S02]  /*be80*/  STL [R1+0x64], R5 ;  /* 0x0000640501007387 */ /* 0x0003e40000100800 */
[----:B------:R-:W-:Y:S01]  /*be90*/  IABS R240, R242 ;  /* 0x000000f200f07213 */ /* 0x000fe20000000000 */
[----:B------:R-:W-:-:S02]  /*bea0*/  @!P6 IMAD.IADD R241, R241, 0x1, -R168 ;  /* 0x00000001f1f1e824 */ /* 0x000fc400078e0aa8 */
[--C-:B------:R-:W-:Y:S01]  /*beb0*/  @!P3 IMAD.IADD R22, R22, 0x1, -R168.reuse ;  /* 0x000000011616b824 */ /* 0x100fe200078e0aa8 */
[----:B------:R-:W-:Y:S01]  /*bec0*/  ISETP.GE.AND P3, PT, R243, RZ, PT ;  /* 0x000000fff300720c */ /* 0x000fe20003f66270 */
[----:B------:R-:W-:Y:S01]  /*bed0*/  @!P2 IMAD.IADD R3, R3, 0x1, -R168 ;  /* 0x000000010303a824 */ /* 0x000fe200078e0aa8 */
[C---:B------:R-:W-:Y:S01]  /*bee0*/  ISETP.GT.U32.AND P6, PT, R168.reuse, R241, PT ;  /* 0x000000f1a800720c */ /* 0x040fe20003fc4070 */
[----:B------:R-:W-:Y:S02]  /*bef0*/  IMAD.MOV R243, RZ, RZ, -R244 ;  /* 0x000000fffff37224 */ /* 0x000fe400078e0af4 */
[----:B0-----:R-:W-:Y:S01]  /*bf00*/  IMAD.MOV.U32 R4, RZ, RZ, R239 ;  /* 0x000000ffff047224 */ /* 0x001fe200078e00ef */
[----:B------:R-:W-:Y:S01]  /*bf10*/  ISETP.GT.U32.AND P2, PT, R168, R3, PT ;  /* 0x00000003a800720c */ /* 0x000fe20003f44070 */
[----:B------:R-:W-:-:S04]  /*bf20*/  IMAD.HI.U32 R239, R0, R251, RZ ;  /* 0x000000fb00ef7227 */ /* 0x000fc800078e00ff */
[C---:B------:R-:W-:Y:S02]  /*bf30*/  IMAD R252, R168.reuse, R243, R252 ;  /* 0x000000f3a8fc7224 */ /* 0x040fe400078e02fc */
[----:B-1----:R-:W-:Y:S02]  /*bf40*/  IMAD.MOV.U32 R5, RZ, RZ, R22 ;  /* 0x000000ffff057224 */ /* 0x002fe400078e0016 */
[----:B------:R-:W-:Y:S02]  /*bf50*/  IMAD.MOV R239, RZ, RZ, -R239 ;  /* 0x000000ffffef7224 */ /* 0x000fe400078e0aef */
[----:B------:R-:W-:Y:S01]  /*bf60*/  @!P5 IMAD.MOV R5, RZ, RZ, -R5 ;  /* 0x000000ffff05d224 */ /* 0x000fe200078e0a05 */
[C---:B------:R-:W-:Y:S01]  /*bf70*/  ISETP.GT.U32.AND P5, PT, R168.reuse, R252, PT ;  /* 0x000000fca800720c */ /* 0x040fe20003fa4070 */
[----:B------:R-:W-:Y:S02]  /*bf80*/  IMAD R251, R168, R239, R251 ;  /* 0x000000efa8fb7224 */ /* 0x000fe400078e02fb */
[----:B------:R-:W-:-:S02]  /*bf90*/  @!P6 IMAD.IADD R241, R241, 0x1, -R168 ;  /* 0x00000001f1f1e824 */ /* 0x000fc400078e0aa8 */
[----:B------:R-:W-:Y:S01]  /*bfa0*/  @!P4 IMAD.MOV R4, RZ, RZ, -R4 ;  /* 0x000000ffff04c224 */ /* 0x000fe200078e0a04 */
[----:B------:R-:W-:Y:S01]  /*bfb0*/  ISETP.GT.U32.AND P6, PT, R168, R251, PT ;  /* 0x000000fba800720c */ /* 0x000fe20003fc4070 */
[--C-:B------:R-:W-:Y:S01]  /*bfc0*/  @!P2 IMAD.IADD R3, R3, 0x1, -R168.reuse ;  /* 0x000000010303a824 */ /* 0x100fe200078e0aa8 */
[----:B------:R-:W-:Y:S01]  /*bfd0*/  ISETP.GE.AND P4, PT, R238, RZ, PT ;  /* 0x000000ffee00720c */ /* 0x000fe20003f86270 */
[----:B------:R-:W-:Y:S01]  /*bfe0*/  VIADD R244, R2, 0xfd ;  /* 0x000000fd02f47836 */ /* 0x000fe20000000000 */
[----:B------:R0:W-:Y:S01]  /*bff0*/  STL [R1+0x7ec], R4 ;  /* 0x0007ec0401007387 */ /* 0x0001e20000100800 */
[----:B------:R-:W-:Y:S01]  /*c000*/  IMAD.HI.U32 R238, R0, R240, RZ ;  /* 0x000000f000ee7227 */ /* 0x000fe200078e00ff */
[----:B------:R-:W-:Y:S02]  /*c010*/  ISETP.GE.AND P2, PT, R242, RZ, PT ;  /* 0x000000fff200720c */ /* 0x000fe40003f46270 */
[----:B------:R-:W-:Y:S01]  /*c020*/  STL [R1+0x7e4], R5 ;  /* 0x0007e40501007387 */ /* 0x000fe20000100800 */
[----:B------:R-:W-:Y:S01]  /*c030*/  @!P5 IMAD.IADD R252, R252, 0x1, -R168 ;  /* 0x00000001fcfcd824 */ /* 0x000fe200078e0aa8 */
[----:B------:R-:W-:Y:S01]  /*c040*/  IABS R242, R248 ;  /* 0x000000f800f27213 */ /* 0x000fe20000000000 */
[----:B------:R-:W-:-:S02]  /*c050*/  IMAD.MOV R238, RZ, RZ, -R238 ;  /* 0x000000ffffee7224 */ /* 0x000fc400078e0aee */
[----:B------:R-:W-:Y:S01]  /*c060*/  VIADD R22, R2, 0xfc ;  /* 0x000000fc02167836 */ /* 0x000fe20000000000 */
[----:B------:R-:W-:Y:S01]  /*c070*/  ISETP.GT.U32.AND P5, PT, R168, R252, PT ;  /* 0x000000fca800720c */ /* 0x000fe20003fa4070 */
[----:B0-----:R-:W-:Y:S02]  /*c080*/  IMAD.MOV.U32 R4, RZ, RZ, R3 ;  /* 0x000000ffff047224 */ /* 0x001fe400078e0003 */
[----:B------:R-:W-:Y:S01]  /*c090*/  @!P6 IMAD.IADD R251, R251, 0x1, -R168 ;  /* 0x00000001fbfbe824 */ /* 0x000fe200078e0aa8 */
[----:B------:R-:W-:Y:S01]  /*c0a0*/  IABS R3, R22 ;  /* 0x0000001600037213 */ /* 0x000fe20000000000 */
[----:B------:R-:W-:Y:S01]  /*c0b0*/  @!P0 IMAD.MOV R4, RZ, RZ, -R4 ;  /* 0x000000ffff048224 */ /* 0x000fe200078e0a04 */
[----:B------:R-:W-:Y:S01]  /*c0c0*/  ISETP.GE.AND P0, PT, R244, RZ, PT ;  /* 0x000000fff400720c */ /* 0x000fe20003f06270 */
[----:B------:R-:W-:Y:S01]  /*c0d0*/  IMAD R240, R168, R238, R240 ;  /* 0x000000eea8f07224 */ /* 0x000fe200078e02f0 */
[----:B------:R-:W-:Y:S01]  /*c0e0*/  IABS R244, R244 ;  /* 0x000000f400f47213 */ /* 0x000fe20000000000 */
[----:B------:R-:W-:Y:S01]  /*c0f0*/  IMAD.HI.U32 R243, R0, R3, RZ ;  /* 0x0000000300f37227 */ /* 0x000fe200078e00ff */
[----:B------:R0:W-:Y:S01]  /*c100*/  STL [R1+0x7e8], R4 ;  /* 0x0007e80401007387 */ /* 0x0001e20000100800 */
[----:B------:R-:W-:-:S02]  /*c110*/  ISETP.GT.U32.AND P6, PT, R168, R251, PT ;  /* 0x000000fba800720c */ /* 0x000fc40003fc4070 */
[----:B------:R-:W-:-:S04]  /*c120*/  IMAD.HI.U32 R245, R0, R244, RZ ;  /* 0x000000f400f57227 */ /* 0x000fc800078e00ff */
[----:B------:R-:W-:Y:S02]  /*c130*/  IMAD.MOV R245, RZ, RZ, -R245 ;  /* 0x000000fffff57224 */ /* 0x000fe400078e0af5 */
[----:B------:R-:W-:Y:S01]  /*c140*/  @!P5 IMAD.IADD R252, R252, 0x1, -R168 ;  /* 0x00000001fcfcd824 */ /* 0x000fe200078e0aa8 */
[----:B------:R-:W-:Y:S01]  /*c150*/  ISETP.GE.AND P5, PT, R22, RZ, PT ;  /* 0x000000ff1600720c */ /* 0x000fe20003fa6270 */
[----:B0-----:R-:W-:Y:S02]  /*c160*/  IMAD.MOV.U32 R4, RZ, RZ, R241 ;  /* 0x000000ffff047224 */ /* 0x001fe400078e00f1 */
[----:B------:R-:W-:Y:S02]  /*c170*/  IMAD.MOV R243, RZ, RZ, -R243 ;  /* 0x000000fffff37224 */ /* 0x000fe400078e0af3 */
[----:B------:R-:W-:Y:S01]  /*c180*/  @!P1 IMAD.MOV R4, RZ, RZ, -R4 ;  /* 0x000000ffff049224 */ /* 0x000fe200078e0a04 */
[C---:B------:R-:W-:Y:S01]  /*c190*/  ISETP.GT.U32.AND P1, PT, R168.reuse, R240, PT ;  /* 0x000000f0a800720c */ /* 0x040fe20003f24070 */
[----:B------:R-:W-:-:S02]  /*c1a0*/  IMAD R22, R168, R245, R244 ;  /* 0x000000f5a8167224 */ /* 0x000fc400078e02f4 */
[----:B------:R-:W-:Y:S01]  /*c1b0*/  VIADD R239, R2, 0xfa ;  /* 0x000000fa02ef7836 */ /* 0x000fe20000000000 */
[----:B------:R0:W-:Y:S01]  /*c1c0*/  STL [R1+0x7e0], R4 ;  /* 0x0007e00401007387 */ /* 0x0001e20000100800 */
[C---:B------:R-:W-:Y:S02]  /*c1d0*/  IMAD R3, R168.reuse, R243, R3 ;  /* 0x000000f3a8037224 */ /* 0x040fe400078e0203 */
[----:B------:R-:W-:Y:S01]  /*c1e0*/  @!P6 IMAD.IADD R251, R251, 0x1, -R168 ;  /* 0x00000001fbfbe824 */ /* 0x000fe200078e0aa8 */
[----:B------:R-:W-:Y:S01]  /*c1f0*/  ISETP.GT.U32.AND P6, PT, R168, R22, PT ;  /* 0x00000016a800720c */ /* 0x000fe20003fc4070 */
[----:B------:R-:W-:Y:S01]  /*c200*/  IMAD.HI.U32 R246, R0, R242, RZ ;  /* 0x000000f200f67227 */ /* 0x000fe200078e00ff */
[----:B------:R-:W-:-:S03]  /*c210*/  IABS R247, R239 ;  /* 0x000000ef00f77213 */ /* 0x000fc60000000000 */
[----:B------:R-:W-:Y:S01]  /*c220*/  @!P1 IMAD.IADD R240, R240, 0x1, -R168 ;  /* 0x00000001f0f09824 */ /* 0x000fe200078e0aa8 */
[----:B------:R-:W-:Y:S01]  /*c230*/  ISETP.GT.U32.AND P1, PT, R168, R3, PT ;  /* 0x00000003a800720c */ /* 0x000fe20003f24070 */
[----:B------:R-:W-:Y:S02]  /*c240*/  IMAD.MOV R241, RZ, RZ, -R246 ;  /* 0x000000fffff17224 */ /* 0x000fe400078e0af6 */
[----:B------:R-:W-:-:S04]  /*c250*/  IMAD.HI.U32 R238, R0, R247, RZ ;  /* 0x000000f700ee7227 */ /* 0x000fc800078e00ff */
[----:B------:R-:W-:Y:S02]  /*c260*/  VIADD R246, R2, 0xf9 ;  /* 0x000000f902f67836 */ /* 0x000fe40000000000 */
[----:B------:R-:W-:Y:S02]  /*c270*/  IMAD.MOV.U32 R5, RZ, RZ, R252 ;  /* 0x000000ffff057224 */ /* 0x000fe400078e00fc */
[----:B------:R-:W-:Y:S01]  /*c280*/  IMAD.MOV R238, RZ, RZ, -R238 ;  /* 0x000000ffffee7224 */ /* 0x000fe200078e0aee */
[----:B------:R-:W-:Y:S01]  /*c290*/  IABS R243, R246 ;  /* 0x000000f600f37213 */ /* 0x000fe20000000000 */
[----:B------:R-:W-:Y:S01]  /*c2a0*/  @!P6 IMAD.IADD R22, R22, 0x1, -R168 ;  /* 0x000000011616e824 */ /* 0x000fe200078e0aa8 */
[C---:B------:R-:W-:Y:S01]  /*c2b0*/  ISETP.GT.U32.AND P6, PT, R168.reuse, R240, PT ;  /* 0x000000f0a800720c */ /* 0x040fe20003fc4070 */
[----:B------:R-:W-:Y:S02]  /*c2c0*/  @!P4 IMAD.MOV R5, RZ, RZ, -R5 ;  /* 0x000000ffff05c224 */ /* 0x000fe400078e0a05 */
[----:B------:R-:W-:-:S02]  /*c2d0*/  IMAD R247, R168, R238, R247 ;  /* 0x000000eea8f77224 */ /* 0x000fc400078e02f7 */
[----:B------:R-:W-:Y:S01]  /*c2e0*/  @!P1 IMAD.IADD R3, R3, 0x1, -R168 ;  /* 0x0000000103039824 */ /* 0x000fe200078e0aa8 */
[----:B------:R-:W-:Y:S01]  /*c2f0*/  ISETP.GT.U32.AND P1, PT, R168, R22, PT ;  /* 0x00000016a800720c */ /* 0x000fe20003f24070 */
[----:B------:R-:W-:Y:S01]  /*c300*/  VIADD R238, R2, 0xf8 ;  /* 0x000000f802ee7836 */ /* 0x000fe20000000000 */
[----:B------:R1:W-:Y:S01]  /*c310*/  STL [R1+0x48], R5 ;  /* 0x0000480501007387 */ /* 0x0003e20000100800 */
[----:B0-----:R-:W-:Y:S01]  /*c320*/  IMAD.HI.U32 R4, R0, R243, RZ ;  /* 0x000000f300047227 */ /* 0x001fe200078e00ff */
[C---:B------:R-:W-:Y:S02]  /*c330*/  ISETP.GT.U32.AND P4, PT, R168.reuse, R3, PT ;  /* 0x00000003a800720c */ /* 0x040fe40003f84070 */
[----:B------:R-:W-:Y:S01]  /*c340*/  IABS R249, R238 ;  /* 0x000000ee00f97213 */ /* 0x000fe20000000000 */
[----:B------:R-:W-:Y:S02]  /*c350*/  IMAD R242, R168, R241, R242 ;  /* 0x000000f1a8f27224 */ /* 0x000fe400078e02f2 */
[----:B------:R-:W-:Y:S01]  /*c360*/  @!P6 IMAD.IADD R240, R240, 0x1, -R168 ;  /* 0x00000001f0f0e824 */ /* 0x000fe200078e0aa8 */
[----:B------:R-:W-:Y:S01]  /*c370*/  ISETP.GT.U32.AND P6, PT, R168, R247, PT ;  /* 0x000000f7a800720c */ /* 0x000fe20003fc4070 */
[----:B------:R-:W-:-:S04]  /*c380*/  IMAD.HI.U32 R252, R0, R249, RZ ;  /* 0x000000f900fc7227 */ /* 0x000fc800078e00ff */
[----:B-1----:R-:W-:Y:S02]  /*c390*/  IMAD.MOV.U32 R5, RZ, RZ, R251 ;  /* 0x000000ffff057224 */ /* 0x002fe400078e00fb */
[----:B------:R-:W-:Y:S02]  /*c3a0*/  IMAD.MOV R251, RZ, RZ, -R4 ;  /* 0x000000fffffb7224 */ /* 0x000fe400078e0a04 */
[----:B------:R-:W-:Y:S01]  /*c3b0*/  @!P3 IMAD.MOV R5, RZ, RZ, -R5 ;  /* 0x000000ffff05b224 */ /* 0x000fe200078e0a05 */
[C---:B------:R-:W-:Y:S01]  /*c3c0*/  ISETP.GT.U32.AND P3, PT, R168.reuse, R242, PT ;  /* 0x000000f2a800720c */ /* 0x040fe20003f64070 */
[----:B------:R-:W-:Y:S02]  /*c3d0*/  IMAD R243, R168, R251, R243 ;  /* 0x000000fba8f37224 */ /* 0x000fe400078e02f3 */
[----:B------:R-:W-:Y:S01]  /*c3e0*/  @!P1 IMAD.IADD R22, R22, 0x1, -R168 ;  /* 0x0000000116169824 */ /* 0x000fe200078e0aa8 */
[----:B------:R0:W-:Y:S01]  /*c3f0*/  STL [R1+0x7dc], R5 ;  /* 0x0007dc0501007387 */ /* 0x0001e20000100800 */
[----:B------:R-:W-:Y:S01]  /*c400*/  IMAD.MOV R4, RZ, RZ, -R252 ;  /* 0x000000ffff047224 */ /* 0x000fe200078e0afc */
[----:B------:R-:W-:Y:S01]  /*c410*/  ISETP.GT.U32.AND P1, PT, R168, R243, PT ;  /* 0x000000f3a800720c */ /* 0x000fe20003f24070 */
[----:B------:R-:W-:-:S02]  /*c420*/  VIADD R245, R2, 0xf7 ;  /* 0x000000f702f57836 */ /* 0x000fc40000000000 */
[----:B------:R-:W-:Y:S02]  /*c430*/  IMAD R249, R168, R4, R249 ;  /* 0x00000004a8f97224 */ /* 0x000fe400078e02f9 */
[----:B------:R-:W-:Y:S01]  /*c440*/  VIADD R244, R2, 0xf6 ;  /* 0x000000f602f47836 */ /* 0x000fe20000000000 */
[----:B------:R-:W-:Y:S01]  /*c450*/  IABS R250, R245 ;  /* 0x000000f500fa7213 */ /* 0x000fe20000000000 */
[--C-:B------:R-:W-:Y:S01]  /*c460*/  @!P4 IMAD.IADD R3, R3, 0x1, -R168.reuse ;  /* 0x000000010303c824 */ /* 0x100fe200078e0aa8 */
[----:B------:R-:W-:Y:S01]  /*c470*/  ISETP.GT.U32.AND P4, PT, R168, R249, PT ;  /* 0x000000f9a800720c */ /* 0x000fe20003f84070 */
[--C-:B------:R-:W-:Y:S01]  /*c480*/  @!P3 IMAD.IADD R242, R242, 0x1, -R168.reuse ;  /* 0x00000001f2f2b824 */ /* 0x100fe200078e0aa8 */
[----:B------:R-:W-:Y:S01]  /*c490*/  IABS R241, R244 ;  /* 0x000000f400f17213 */ /* 0x000fe20000000000 */
[----:B------:R-:W-:Y:S01]  /*c4a0*/  @!P6 IMAD.IADD R247, R247, 0x1, -R168 ;  /* 0x00000001f7f7e824 */ /* 0x000fe200078e0aa8 */
[----:B------:R-:W-:Y:S01]  /*c4b0*/  ISETP.GE.AND P3, PT, R248, RZ, PT ;  /* 0x000000fff800720c */ /* 0x000fe20003f66270 */
[----:B0-----:R-:W-:Y:S01]  /*c4c0*/  IMAD.MOV.U32 R5, RZ, RZ, R240 ;  /* 0x000000ffff057224 */ /* 0x001fe200078e00f0 */
[----:B------:R-:W-:Y:S01]  /*c4d0*/  ISETP.GE.AND P6, PT, R239, RZ, PT ;  /* 0x000000ffef00720c */ /* 0x000fe20003fc6270 */
[----:B------:R-:W-:-:S02]  /*c4e0*/  IMAD.MOV.U32 R4, RZ, RZ, R22 ;  /* 0x000000ffff047224 */ /* 0x000fc400078e0016 */
[----:B------:R-:W-:Y:S01]  /*c4f0*/  @!P1 IMAD.IADD R243, R243, 0x1, -R168 ;  /* 0x00000001f3f39824 */ /* 0x000fe200078e0aa8 */
[----:B------:R-:W-:Y:S01]  /*c500*/  ISETP.GT.U32.AND P1, PT, R168, R242, PT ;  /* 0x000000f2a800720c */ /* 0x000fe20003f24070 */
[----:B------:R-:W-:-:S04]  /*c510*/  IMAD.HI.U32 R251, R0, R250, RZ ;  /* 0x000000fa00fb7227 */ /* 0x000fc800078e00ff */
[----:B------:R-:W-:Y:S01]  /*c520*/  @!P2 IMAD.MOV R5, RZ, RZ, -R5 ;  /* 0x000000ffff05a224 */ /* 0x000fe200078e0a05 */
[----:B------:R-:W-:Y:S01]  /*c530*/  ISETP.GT.U32.AND P2, PT, R168, R247, PT ;  /* 0x000000f7a800720c */ /* 0x000fe20003f44070 */
[----:B------:R-:W-:Y:S02]  /*c540*/  @!P0 IMAD.MOV R4, RZ, RZ, -R4 ;  /* 0x000000ffff048224 */ /* 0x000fe400078e0a04 */
[----:B------:R-:W-:Y:S01]  /*c550*/  IMAD.HI.U32 R252, R0, R241, RZ ;  /* 0x000000f100fc7227 */ /* 0x000fe200078e00ff */
[----:B------:R-:W-:Y:S03]  /*c560*/  STL [R1+0x3c], R5 ;  /* 0x00003c0501007387 */ /* 0x000fe60000100800 */
[----:B------:R-:W-:Y:S01]  /*c570*/  IMAD.MOV R251, RZ, RZ, -R251 ;  /* 0x000000fffffb7224 */ /* 0x000fe200078e0afb */
[----:B------:R0:W-:Y:S01]  /*c580*/  STL [R1+0x38], R4 ;  /* 0x0000380401007387 */ /* 0x0001e20000100800 */
[----:B------:R-:W-:-:S02]  /*c590*/  IMAD.MOV R252, RZ, RZ, -R252 ;  /* 0x000000fffffc7224 */ /* 0x000fc400078e0afc */
[C---:B------:R-:W-:Y:S02]  /*c5a0*/  IMAD R250, R168.reuse, R251, R250 ;  /* 0x000000fba8fa7224 */ /* 0x040fe400078e02fa */
[--C-:B------:R-:W-:Y:S01]  /*c5b0*/  @!P4 IMAD.IADD R249, R249, 0x1, -R168.reuse ;  /* 0x00000001f9f9c824 */ /* 0x100fe200078e0aa8 */
[----:B------:R-:W-:Y:S01]  /*c5c0*/  ISETP.GT.U32.AND P4, PT, R168, R243, PT ;  /* 0x000000f3a800720c */ /* 0x000fe20003f84070 */
[----:B------:R-:W-:Y:S02]  /*c5d0*/  VIADD R248, R2, 0xf5 ;  /* 0x000000f502f87836 */ /* 0x000fe40000000000 */
[C---:B------:R-:W-:Y:S01]  /*c5e0*/  IMAD R241, R168.reuse, R252, R241 ;  /* 0x000000fca8f17224 */ /* 0x040fe200078e02f1 */
[----:B------:R-:W-:Y:S01]  /*c5f0*/  ISETP.GT.U32.AND P0, PT, R168, R249, PT ;  /* 0x000000f9a800720c */ /* 0x000fe20003f04070 */
[----:B0-----:R-:W-:Y:S01]  /*c600*/  IMAD.MOV.U32 R4, RZ, RZ, R3 ;  /* 0x000000ffff047224 */ /* 0x001fe200078e0003 */
[----:B------:R-:W-:Y:S01]  /*c610*/  IABS R240, R248 ;  /* 0x000000f800f07213 */ /* 0x000fe20000000000 */
[----:B------:R-:W-:Y:S01]  /*c620*/  @!P1 IMAD.IADD R242, R242, 0x1, -R168 ;  /* 0x00000001f2f29824 */ /* 0x000fe200078e0aa8 */
[----:B------:R-:W-:Y:S01]  /*c630*/  ISETP.GE.AND P1, PT, R246, RZ, PT ;  /* 0x000000fff600720c */ /* 0x000fe20003f26270 */
[----:B------:R-:W-:Y:S01]  /*c640*/  @!P5 IMAD.MOV R4, RZ, RZ, -R4 ;  /* 0x000000ffff04d224 */ /* 0x000fe200078e0a04 */
[----:B------:R-:W-:Y:S01]  /*c650*/  ISETP.GT.U32.AND P5, PT, R168, R250, PT ;  /* 0x000000faa800720c */ /* 0x000fe20003fa4070 */
[----:B------:R-:W-:-:S02]  /*c660*/  VIADD R239, R2, 0xf4 ;  /* 0x000000f402ef7836 */ /* 0x000fc40000000000 */
[----:B------:R-:W-:Y:S01]  /*c670*/  @!P2 IMAD.IADD R247, R247, 0x1, -R168 ;  /* 0x00000001f7f7a824 */ /* 0x000fe200078e0aa8 */
[----:B------:R0:W-:Y:S01]  /*c680*/  STL [R1+0x34], R4 ;  /* 0x0000340401007387 */ /* 0x0001e20000100800 */
[----:B------:R-:W-:Y:S01]  /*c690*/  ISETP.GT.U32.AND P2, PT, R168, R241, PT ;  /* 0x000000f1a800720c */ /* 0x000fe20003f44070 */
[----:B------:R-:W-:Y:S01]  /*c6a0*/  IMAD.MOV.U32 R5, RZ, RZ, R242 ;  /* 0x000000ffff057224 */ /* 0x000fe200078e00f2 */
[----:B------:R-:W-:Y:S01]  /*c6b0*/  IABS R3, R239 ;  /* 0x000000ef00037213 */ /* 0x000fe20000000000 */
[----:B------:R-:W-:-:S04]  /*c6c0*/  IMAD.HI.U32 R22, R0, R240, RZ ;  /* 0x000000f000167227 */ /* 0x000fc800078e00ff */
[----:B------:R-:W-:Y:S02]  /*c6d0*/  @!P3 IMAD.MOV R5, RZ, RZ, -R5 ;  /* 0x000000ffff05b224 */ /* 0x000fe400078e0a05 */
[----:B0-----:R-:W-:Y:S02]  /*c6e0*/  IMAD.MOV.U32 R4, RZ, RZ, R247 ;  /* 0x000000ffff047224 */ /* 0x001fe400078e00f7 */
[----:B------:R-:W-:Y:S01]  /*c6f0*/  @!P4 IMAD.IADD R243, R243, 0x1, -R168 ;  /* 0x00000001f3f3c824 */ /* 0x000fe200078e0aa8 */
[----:B------:R-:W-:Y:S01]  /*c700*/  ISETP.GE.AND P4, PT, R238, RZ, PT ;  /* 0x000000ffee00720c */ /* 0x000fe20003f86270 */
[----:B------:R-:W-:Y:S01]  /*c710*/  @!P6 IMAD.MOV R4, RZ, RZ, -R4 ;  /* 0x000000ffff04e224 */ /* 0x000fe200078e0a04 */
[----:B------:R-:W-:Y:S01]  /*c720*/  STL [R1+0x30], R5 ;  /* 0x0000300501007387 */ /* 0x000fe20000100800 */
[----:B------:R-:W-:Y:S01]  /*c730*/  IMAD.HI.U32 R238, R0, R3, RZ ;  /* 0x0000000300ee7227 */ /* 0x000fe200078e00ff */
[----:B------:R-:W-:Y:S02]  /*c740*/  ISETP.GE.AND P6, PT, R248, RZ, PT ;  /* 0x000000fff800720c */ /* 0x000fe40003fc6270 */
[----:B------:R0:W-:Y:S01]  /*c750*/  STL [R1+0x7d8], R4 ;  /* 0x0007d80401007387 */ /* 0x0001e20000100800 */
[----:B------:R-:W-:-:S02]  /*c760*/  IMAD.MOV R22, RZ, RZ, -R22 ;  /* 0x000000ffff167224 */ /* 0x000fc400078e0a16 */
[--C-:B------:R-:W-:Y:S01]  /*c770*/  @!P5 IMAD.IADD R250, R250, 0x1, -R168.reuse ;  /* 0x00000001fafad824 */ /* 0x100fe200078e0aa8 */
[----:B------:R-:W-:Y:S01]  /*c780*/  ISETP.GE.AND P5, PT, R244, RZ, PT ;  /* 0x000000fff400720c */ /* 0x000fe20003fa6270 */
[----:B------:R-:W-:Y:S01]  /*c790*/  @!P0 IMAD.IADD R249, R249, 0x1, -R168 ;  /* 0x00000001f9f98824 */ /* 0x000fe200078e0aa8 */
[----:B------:R-:W-:Y:S01]  /*c7a0*/  ISETP.GE.AND P0, PT, R245, RZ, PT ;  /* 0x000000fff500720c */ /* 0x000fe20003f06270 */
[----:B------:R-:W-:Y:S02]  /*c7b0*/  IMAD.MOV R238, RZ, RZ, -R238 ;  /* 0x000000ffffee7224 */ /* 0x000fe400078e0aee */
[C---:B------:R-:W-:Y:S02]  /*c7c0*/  IMAD R240, R168.reuse, R22, R240 ;  /* 0x00000016a8f07224 */ /* 0x040fe400078e02f0 */
[----:B0-----:R-:W-:Y:S02]  /*c7d0*/  IMAD.MOV.U32 R4, RZ, RZ, R243 ;  /* 0x000000ffff047224 */ /* 0x001fe400078e00f3 */
[----:B------:R-:W-:Y:S01]  /*c7e0*/  @!P2 IMAD.IADD R241, R241, 0x1, -R168 ;  /* 0x00000001f1f1a824 */ /* 0x000fe200078e0aa8 */
[C---:B------:R-:W-:Y:S01]  /*c7f0*/  ISETP.GT.U32.AND P2, PT, R168.reuse, R250, PT ;  /* 0x000000faa800720c */ /* 0x040fe20003f44070 */
[----:B------:R-:W-:-:S02]  /*c800*/  IMAD R238, R168, R238, R3 ;  /* 0x000000eea8ee7224 */ /* 0x000fc400078e0203 */
[----:B------:R-:W-:Y:S01]  /*c810*/  IMAD.MOV.U32 R22, RZ, RZ, R249 ;  /* 0x000000ffff167224 */ /* 0x000fe200078e00f9 */
[C---:B------:R-:W-:Y:S01]  /*c820*/  ISETP.GT.U32.AND P3, PT, R168.reuse, R241, PT ;  /* 0x000000f1a800720c */ /* 0x040fe20003f64070 */
[----:B------:R-:W-:Y:S01]  /*c830*/  @!P1 IMAD.MOV R4, RZ, RZ, -R4 ;  /* 0x000000ffff049224 */ /* 0x000fe200078e0a04 */
[C---:B------:R-:W-:Y:S01]  /*c840*/  ISETP.GT.U32.AND P1, PT, R168.reuse, R240, PT ;  /* 0x000000f0a800720c */ /* 0x040fe20003f24070 */
[----:B------:R-:W-:Y:S01]  /*c850*/  @!P4 IMAD.MOV R22, RZ, RZ, -R22 ;  /* 0x000000ffff16c224 */ /* 0x000fe200078e0a16 */
[----:B------:R-:W-:Y:S01]  /*c860*/  ISETP.GT.U32.AND P4, PT, R168, R238, PT ;  /* 0x000000eea800720c */ /* 0x000fe20003f84070 */
[C---:B------:R-:W-:Y:S01]  /*c870*/  VIADD R242, R2.reuse, 0xf3 ;  /* 0x000000f302f27836 */ /* 0x040fe20000000000 */
[----:B------:R0:W-:Y:S01]  /*c880*/  STL [R1+0x7bc], R4 ;  /* 0x0007bc0401007387 */ /* 0x0001e20000100800 */
[----:B------:R-:W-:Y:S02]  /*c890*/  VIADD R3, R2, 0xf2 ;  /* 0x000000f202037836 */ /* 0x000fe40000000000 */
[--C-:B------:R-:W-:Y:S01]  /*c8a0*/  @!P2 IMAD.IADD R250, R250, 0x1, -R168.reuse ;  /* 0x00000001fafaa824 */ /* 0x100fe200078e0aa8 */
[----:B------:R-:W-:Y:S01]  /*c8b0*/  IABS R246, R242 ;  /* 0x000000f200f67213 */ /* 0x000fe20000000000 */
[----:B------:R-:W-:Y:S01]  /*c8c0*/  VIADD R245, R2, 0xf1 ;  /* 0x000000f102f57836 */ /* 0x000fe20000000000 */
[----:B------:R-:W-:Y:S01]  /*c8d0*/  ISETP.GE.AND P2, PT, R239, RZ, PT ;  /* 0x000000ffef00720c */ /* 0x000fe20003f46270 */
[--C-:B------:R-:W-:Y:S01]  /*c8e0*/  @!P3 IMAD.IADD R241, R241, 0x1, -R168.reuse ;  /* 0x00000001f1f1b824 */ /* 0x100fe200078e0aa8 */
[----:B------:R-:W-:Y:S01]  /*c8f0*/  ISETP.GE.AND P3, PT, R242, RZ, PT ;  /* 0x000000fff200720c */ /* 0x000fe20003f66270 */
[----:B------:R-:W-:Y:S01]  /*c900*/  @!P1 IMAD.IADD R240, R240, 0x1, -R168 ;  /* 0x00000001f0f09824 */ /* 0x000fe200078e0aa8 */
[----:B------:R-:W-:Y:S01]  /*c910*/  IABS R239, R3 ;  /* 0x0000000300ef7213 */ /* 0x000fe20000000000 */
[----:B0-----:R-:W-:Y:S01]  /*c920*/  IMAD.MOV.U32 R4, RZ, RZ, R250 ;  /* 0x000000ffff047224 */ /* 0x001fe200078e00fa */
[----:B------:R-:W-:Y:S01]  /*c930*/  ISETP.GE.AND P1, PT, R3, RZ, PT ;  /* 0x000000ff0300720c */ /* 0x000fe20003f26270 */
[----:B------:R-:W-:Y:S01]  /*c940*/  @!P4 IMAD.IADD R238, R238, 0x1, -R168 ;  /* 0x00000001eeeec824 */ /* 0x000fe200078e0aa8 */
[----:B------:R-:W-:Y:S01]  /*c950*/  ISETP.GT.U32.AND P4, PT, R168, R240, PT ;  /* 0x000000f0a800720c */ /* 0x000fe20003f84070 */
[----:B------:R-:W-:-:S02]  /*c960*/  @!P0 IMAD.MOV R4, RZ, RZ, -R4 ;  /* 0x000000ffff048224 */ /* 0x000fc400078e0a04 */
[----:B------:R-:W-:Y:S01]  /*c970*/  IMAD.HI.U32 R242, R0, R246, RZ ;  /* 0x000000f600f27227 */ /* 0x000fe200078e00ff */
[----:B------:R-:W-:Y:S02]  /*c980*/  ISETP.GT.U32.AND P0, PT, R168, R238, PT ;  /* 0x000000eea800720c */ /* 0x000fe40003f04070 */
[----:B------:R0:W-:Y:S01]  /*c990*/  STL [R1+0x7c0], R4 ;  /* 0x0007c00401007387 */ /* 0x0001e20000100800 */
[----:B------:R-:W-:-:S04]  /*c9a0*/  IMAD.HI.U32 R3, R0, R239, RZ ;  /* 0x000000ef00037227 */ /* 0x000fc800078e00ff */
[----:B------:R-:W-:Y:S02]  /*c9b0*/  IMAD.MOV R3, RZ, RZ, -R3 ;  /* 0x000000ffff037224 */ /* 0x000fe400078e0a03 */
[----:B------:R-:W-:Y:S02]  /*c9c0*/  @!P4 IMAD.IADD R240, R240, 0x1, -R168 ;  /* 0x00000001f0f0c824 */ /* 0x000fe400078e0aa8 */
[----:B------:R-:W-:Y:S02]  /*c9d0*/  IMAD R239, R168, R3, R239 ;  /* 0x00000003a8ef7224 */ /* 0x000fe400078e02ef */
[----:B0-----:R-:W-:Y:S02]  /*c9e0*/  IMAD.MOV.U32 R4, RZ, RZ, R241 ;  /* 0x000000ffff047224 */ /* 0x001fe400078e00f1 */
[----:B------:R-:W-:Y:S02]  /*c9f0*/  IMAD.MOV R241, RZ, RZ, -R242 ;  /* 0x000000fffff17224 */ /* 0x000fe400078e0af2 */
[----:B------:R-:W-:-:S02]  /*ca00*/  IMAD.MOV.U32 R5, RZ, RZ, R240 ;  /* 0x000000ffff057224 */ /* 0x000fc400078e00f0 */
[C---:B------:R-:W-:Y:S02]  /*ca10*/  IMAD R246, R168.reuse, R241, R246 ;  /* 0x000000f1a8f67224 */ /* 0x040fe400078e02f6 */
[----:B------:R-:W-:Y:S01]  /*ca20*/  @!P6 IMAD.MOV R5, RZ, RZ, -R5 ;  /* 0x000000ffff05e224 */ /* 0x000fe200078e0a05 */
[C---:B------:R-:W-:Y:S01]  /*ca30*/  ISETP.GT.U32.AND P6, PT, R168.reuse, R239, PT ;  /* 0x000000efa800720c */ /* 0x040fe20003fc4070 */
[----:B------:R-:W-:Y:S01]  /*ca40*/  @!P5 IMAD.MOV R4, RZ, RZ, -R4 ;  /* 0x000000ffff04d224 */ /* 0x000fe200078e0a04 */
[----:B------:R-:W-:Y:S01]  /*ca50*/  ISETP.GT.U32.AND P4, PT, R168, R246, PT ;  /* 0x000000f6a800720c */ /* 0x000fe20003f84070 */
[----:B------:R-:W-:Y:S01]  /*ca60*/  @!P0 IMAD.IADD R238, R238, 0x1, -R168 ;  /* 0x00000001eeee8824 */ /* 0x000fe200078e0aa8 */
[----:B------:R-:W-:Y:S01]  /*ca70*/  ISETP.GE.AND P5, PT, R245, RZ, PT ;  /* 0x000000fff500720c */ /* 0x000fe20003fa6270 */
[C---:B------:R-:W-:Y:S01]  /*ca80*/  VIADD R244, R2.reuse, 0xef ;  /* 0x000000ef02f47836 */ /* 0x040fe20000000000 */
[----:B------:R-:W-:Y:S01]  /*ca90*/  IABS R245, R245 ;  /* 0x000000f500f57213 */ /* 0x000fe20000000000 */
[----:B------:R0:W-:Y:S01]  /*caa0*/  STL [R1+0x7c4], R4 ;  /* 0x0007c40401007387 */ /* 0x0001e20000100800 */
[----:B------:R-:W-:-:S02]  /*cab0*/  VIADD R242, R2, 0xf0 ;  /* 0x000000f002f27836 */ /* 0x000fc40000000000 */
[----:B------:R-:W-:Y:S01]  /*cac0*/  VIADD R3, R2, 0xee ;  /* 0x000000ee02037836 */ /* 0x000fe20000000000 */
[----:B------:R-:W-:Y:S01]  /*cad0*/  STL [R1+0x7c8], R5 ;  /* 0x0007c80501007387 */ /* 0x000fe20000100800 */
[----:B------:R-:W-:Y:S01]  /*cae0*/  IMAD.HI.U32 R241, R0, R245, RZ ;  /* 0x000000f500f17227 */ /* 0x000fe200078e00ff */
[----:B------:R-:W-:Y:S02]  /*caf0*/  ISETP.GE.AND P0, PT, R242, RZ, PT ;  /* 0x000000fff200720c */ /* 0x000fe40003f06270 */
[----:B------:R-:W-:Y:S01]  /*cb00*/  IABS R242, R242 ;  /* 0x000000f200f27213 */ /* 0x000fe20000000000 */
[----:B------:R-:W-:Y:S01]  /*cb10*/  @!P4 IMAD.IADD R246, R246, 0x1, -R168 ;  /* 0x00000001f6f6c824 */ /* 0x000fe200078e0aa8 */
[----:B------:R-:W-:Y:S01]  /*cb20*/  IABS R243, R3 ;  /* 0x0000000300f37213 */ /* 0x000fe20000000000 */
[----:B0-----:R-:W-:Y:S02]  /*cb30*/  IMAD.MOV.U32 R4, RZ, RZ, R238 ;  /* 0x000000ffff047224 */ /* 0x001fe400078e00ee */
[----:B------:R-:W-:Y:S01]  /*cb40*/  @!P6 IMAD.IADD R239, R239, 0x1, -R168 ;  /* 0x00000001efefe824 */ /* 0x000fe200078e0aa8 */
[----:B------:R-:W-:Y:S01]  /*cb50*/  ISETP.GT.U32.AND P4, PT, R168, R246, PT ;  /* 0x000000f6a800720c */ /* 0x000fe20003f84070 */
[----:B------:R-:W-:Y:S01]  /*cb60*/  @!P2 IMAD.MOV R4, RZ, RZ, -R4 ;  /* 0x000000ffff04a224 */ /* 0x000fe200078e0a04 */
[----:B------:R-:W-:Y:S01]  /*cb70*/  ISETP.GE.AND P2, PT, R244, RZ, PT ;  /* 0x000000fff400720c */ /* 0x000fe20003f46270 */
[----:B------:R-:W-:Y:S01]  /*cb80*/  IMAD.MOV R240, RZ, RZ, -R241 ;  /* 0x000000fffff07224 */ /* 0x000fe200078e0af1 */
[----:B------:R-:W-:Y:S01]  /*cb90*/  IABS R244, R244 ;  /* 0x000000f400f47213 */ /* 0x000fe20000000000 */
[----:B------:R-:W-:Y:S01]  /*cba0*/  IMAD.HI.U32 R238, R0, R242, RZ ;  /* 0x000000f200ee7227 */ /* 0x000fe200078e00ff */
[C---:B------:R-:W-:Y:S01]  /*cbb0*/  ISETP.GT.U32.AND P6, PT, R168.reuse, R239, PT ;  /* 0x000000efa800720c */ /* 0x040fe20003fc4070 */
[----:B------:R0:W-:Y:S02]  /*cbc0*/  STL [R1+0x7d4], R4 ;  /* 0x0007d40401007387 */ /* 0x0001e40000100800 */
[----:B------:R-:W-:-:S02]  /*cbd0*/  IMAD R245, R168, R240, R245 ;  /* 0x000000f0a8f57224 */ /* 0x000fc400078e02f5 */
[----:B------:R-:W-:-:S04]  /*cbe0*/  IMAD.HI.U32 R240, R0, R244, RZ ;  /* 0x000000f400f07227 */ /* 0x000fc800078e00ff */
[----:B------:R-:W-:Y:S02]  /*cbf0*/  IMAD.MOV R240, RZ, RZ, -R240 ;  /* 0x000000fffff07224 */ /* 0x000fe400078e0af0 */
[----:B------:R-:W-:Y:S01]  /*cc00*/  @!P4 IMAD.IADD R246, R246, 0x1, -R168 ;  /* 0x00000001f6f6c824 */ /* 0x000fe200078e0aa8 */
[C---:B------:R-:W-:Y:S01]  /*cc10*/  ISETP.GT.U32.AND P4, PT, R168.reuse, R245, PT ;  /* 0x000000f5a800720c */ /* 0x040fe20003f84070 */
[----:B------:R-:W-:Y:S02]  /*cc20*/  IMAD.MOV R238, RZ, RZ, -R238 ;  /* 0x000000ffffee7224 */ /* 0x000fe400078e0aee */
[----:B------:R-:W-:Y:S02]  /*cc30*/  IMAD R244, R168, R240, R244 ;  /* 0x000000f0a8f47224 */ /* 0x000fe400078e02f4 */
[----:B------:R-:W-:-:S04]  /*cc40*/  IMAD.HI.U32 R241, R0, R243, RZ ;  /* 0x000000f300f17227 */ /* 0x000fc800078e00ff */
[C---:B------:R-:W-:Y:S02]  /*cc50*/  IMAD R242, R168.reuse, R238, R242 ;  /* 0x000000eea8f27224 */ /* 0x040fe400078e02f2 */
[----:B0-----:R-:W-:Y:S02]  /*cc60*/  IMAD.MOV.U32 R4, RZ, RZ, R246 ;  /* 0x000000ffff047224 */ /* 0x001fe400078e00f6 */
[----:B------:R-:W-:Y:S01]  /*cc70*/  @!P6 IMAD.IADD R239, R239, 0x1, -R168 ;  /* 0x00000001efefe824 */ /* 0x000fe200078e0aa8 */
[C---:B------:R-:W-:Y:S01]  /*cc80*/  ISETP.GT.U32.AND P6, PT, R168.reuse, R244, PT ;  /* 0x000000f4a800720c */ /* 0x040fe20003fc4070 */
[----:B------:R-:W-:Y:S02]  /*cc90*/  IMAD.MOV R241, RZ, RZ, -R241 ;  /* 0x000000fffff17224 */ /* 0x000fe400078e0af1 */
[----:B------:R-:W-:Y:S01]  /*cca0*/  @!P3 IMAD.MOV R4, RZ, RZ, -R4 ;  /* 0x000000ffff04b224 */ /* 0x000fe200078e0a04 */
[C---:B------:R-:W-:Y:S01]  /*ccb0*/  ISETP.GT.U32.AND P3, PT, R168.reuse, R242, PT ;  /* 0x000000f2a800720c */ /* 0x040fe20003f64070 */
[----:B------:R-:W-:-:S02]  /*ccc0*/  IMAD R243, R168, R241, R243 ;  /* 0x000000f1a8f37224 */ /* 0x000fc400078e02f3 */
[--C-:B------:R-:W-:Y:S01]  /*ccd0*/  @!P4 IMAD.IADD R245, R245, 0x1, -R168.reuse ;  /* 0x00000001f5f5c824 */ /* 0x100fe200078e0aa8 */
[----:B------:R0:W-:Y:S01]  /*cce0*/  STL [R1+0x7d0], R4 ;  /* 0x0007d00401007387 */ /* 0x0001e20000100800 */
[----:B------:R-:W-:Y:S01]  /*ccf0*/  VIADD R251, R2, 0xed ;  /* 0x000000ed02fb7836 */ /* 0x000fe20000000000 */
[----:B------:R-:W-:Y:S01]  /*cd00*/  ISETP.GT.U32.AND P4, PT, R168, R243, PT ;  /* 0x000000f3a800720c */ /* 0x000fe20003f84070 */
[----:B------:R-:W-:Y:S02]  /*cd10*/  VIADD R248, R2, 0xec ;  /* 0x000000ec02f87836 */ /* 0x000fe40000000000 */
[--C-:B------:R-:W-:Y:S01]  /*cd20*/  @!P6 IMAD.IADD R244, R244, 0x1, -R168.reuse ;  /* 0x00000001f4f4e824 */ /* 0x100fe200078e0aa8 */
[----:B------:R-:W-:Y:S01]  /*cd30*/  IABS R238, R251 ;  /* 0x000000fb00ee7213 */ /* 0x000fe20000000000 */
[----:B------:R-:W-:Y:S01]  /*cd40*/  VIADD R241, R2, 0xeb ;  /* 0x000000eb02f17836 */ /* 0x000fe20000000000 */
[----:B------:R-:W-:Y:S01]  /*cd50*/  IABS R247, R248 ;  /* 0x000000f800f77213 */ /* 0x000fe20000000000 */
[----:B------:R-:W-:Y:S01]  /*cd60*/  @!P3 IMAD.IADD R242, R242, 0x1, -R168 ;  /* 0x00000001f2f2b824 */ /* 0x000fe200078e0aa8 */
[----:B------:R-:W-:Y:S01]  /*cd70*/  ISETP.GT.U32.AND P3, PT, R168, R245, PT ;  /* 0x000000f5a800720c */ /* 0x000fe20003f64070 */
[----:B0-----:R-:W-:Y:S01]  /*cd80*/  IMAD.MOV.U32 R4, RZ, RZ, R239 ;  /* 0x000000ffff047224 */ /* 0x001fe200078e00ef */
[----:B------:R-:W-:Y:S01]  /*cd90*/  IABS R250, R241 ;  /* 0x000000f100fa7213 */ /* 0x000fe20000000000 */
[----:B------:R-:W-:Y:S01]  /*cda0*/  IMAD.HI.U32 R240, R0, R238, RZ ;  /* 0x000000ee00f07227 */ /* 0x000fe200078e00ff */
[----:B------:R-:W-:-:S03]  /*cdb0*/  ISETP.GT.U32.AND P6, PT, R168, R242, PT ;  /* 0x000000f2a800720c */ /* 0x000fc60003fc4070 */
[----:B------:R-:W-:Y:S01]  /*cdc0*/  @!P1 IMAD.MOV R4, RZ, RZ, -R4 ;  /* 0x000000ffff049224 */ /* 0x000fe200078e0a04 */
[----:B------:R-:W-:Y:S01]  /*cdd0*/  ISETP.GT.U32.AND P1, PT, R168, R244, PT ;  /* 0x000000f4a800720c */ /* 0x000fe20003f24070 */
[----:B------:R-:W-:-:S03]  /*cde0*/  IMAD.HI.U32 R239, R0, R247, RZ ;  /* 0x000000f700ef7227 */ /* 0x000fc600078e00ff */
[----:B------:R0:W-:Y:S01]  /*cdf0*/  STL [R1+0x7cc], R4 ;  /* 0x0007cc0401007387 */ /* 0x0001e20000100800 */
[----:B------:R-:W-:Y:S02]  /*ce00*/  @!P4 IMAD.IADD R243, R243, 0x1, -R168 ;  /* 0x00000001f3f3c824 */ /* 0x000fe400078e0aa8 */
[----:B------:R-:W-:Y:S02]  /*ce10*/  IMAD.MOV R240, RZ, RZ, -R240 ;  /* 0x000000fffff07224 */ /* 0x000fe400078e0af0 */
[----:B------:R-:W-:Y:S01]  /*ce20*/  IMAD.MOV R239, RZ, RZ, -R239 ;  /* 0x000000ffffef7224 */ /* 0x000fe200078e0aef */
[C---:B------:R-:W-:Y:S01]  /*ce30*/  ISETP.GT.U32.AND P4, PT, R168.reuse, R243, PT ;  /* 0x000000f3a800720c */ /* 0x040fe20003f84070 */
[C---:B------:R-:W-:Y:S02]  /*ce40*/  IMAD R238, R168.reuse, R240, R238 ;  /* 0x000000f0a8ee7224 */ /* 0x040fe400078e02ee */
[C---:B------:R-:W-:Y:S02]  /*ce50*/  IMAD R247, R168.reuse, R239, R247 ;  /* 0x000000efa8f77224 */ /* 0x040fe400078e02f7 */
[--C-:B------:R-:W-:Y:S01]  /*ce60*/  @!P3 IMAD.IADD R245, R245, 0x1, -R168.reuse ;  /* 0x00000001f5f5b824 */ /* 0x100fe200078e0aa8 */
[----:B------:R-:W-:Y:S01]  /*ce70*/  ISETP.GT.U32.AND P3, PT, R168, R238, PT ;  /* 0x000000eea800720c */ /* 0x000fe20003f64070 */
[----:B------:R-:W-:Y:S01]  /*ce80*/  @!P1 IMAD.IADD R244, R244, 0x1, -R168 ;  /* 0x00000001f4f49824 */ /* 0x000fe200078e0aa8 */
[----:B------:R-:W-:Y:S01]  /*ce90*/  ISETP.GT.U32.AND P1, PT, R168, R247, PT ;  /* 0x000000f7a800720c */ /* 0x000fe20003f24070 */
[----:B------:R-:W-:-:S02]  /*cea0*/  VIADD R239, R2, 0xe9 ;  /* 0x000000e902ef7836 */ /* 0x000fc40000000000 */
[--C-:B------:R-:W-:Y:S01]  /*ceb0*/  @!P6 IMAD.IADD R242, R242, 0x1, -R168.reuse ;  /* 0x00000001f2f2e824 */ /* 0x100fe200078e0aa8 */
[----:B------:R-:W-:Y:S01]  /*cec0*/  ISETP.GE.AND P6, PT, R3, RZ, PT ;  /* 0x000000ff0300720c */ /* 0x000fe20003fc6270 */
[----:B------:R-:W-:Y:S01]  /*ced0*/  @!P4 IMAD.IADD R243, R243, 0x1, -R168 ;  /* 0x00000001f3f3c824 */ /* 0x000fe200078e0aa8 */
[----:B------:R-:W-:Y:S01]  /*cee0*/  ISETP.GE.AND P4, PT, R251, RZ, PT ;  /* 0x000000fffb00720c */ /* 0x000fe20003f86270 */
[----:B0-----:R-:W-:Y:S01]  /*cef0*/  IMAD.MOV.U32 R4, RZ, RZ, R242 ;  /* 0x000000ffff047224 */ /* 0x001fe200078e00f2 */
[----:B------:R-:W-:Y:S01]  /*cf00*/  IABS R251, R239 ;  /* 0x000000ef00fb7213 */ /* 0x000fe20000000000 */
[----:B------:R-:W-:Y:S02]  /*cf10*/  VIADD R240, R2, 0xea ;  /* 0x000000ea02f07836 */ /* 0x000fe40000000000 */
[--C-:B------:R-:W-:Y:S01]  /*cf20*/  @!P3 IMAD.IADD R238, R238, 0x1, -R168.reuse ;  /* 0x00000001eeeeb824 */ /* 0x100fe200078e0aa8 */
[----:B------:R-:W-:Y:S01]  /*cf30*/  ISETP.GE.AND P3, PT, R248, RZ, PT ;  /* 0x000000fff800720c */ /* 0x000fe20003f66270 */
[----:B------:R-:W-:Y:S01]  /*cf40*/  @!P1 IMAD.IADD R247, R247, 0x1, -R168 ;  /* 0x00000001f7f79824 */ /* 0x000fe200078e0aa8 */
[----:B------:R-:W-:Y:S01]  /*cf50*/  IABS R249, R240 ;  /* 0x000000f000f97213 */ /* 0x000fe20000000000 */
[----:B------:R-:W-:Y:S01]  /*cf60*/  IMAD.MOV.U32 R248, RZ, RZ, R251 ;  /* 0x000000fffff87224 */ /* 0x000fe200078e00fb */
[C---:B------:R-:W-:Y:S01]  /*cf70*/  ISETP.GT.U32.AND P1, PT, R168.reuse, R238, PT ;  /* 0x000000eea800720c */ /* 0x040fe20003f24070 */
[----:B------:R-:W-:Y:S01]  /*cf80*/  @!P0 IMAD.MOV R4, RZ, RZ, -R4 ;  /* 0x000000ffff048224 */ /* 0x000fe200078e0a04 */
[----:B------:R-:W-:Y:S01]  /*cf90*/  ISETP.GT.U32.AND P0, PT, R168, R247, PT ;  /* 0x000000f7a800720c */ /* 0x000fe20003f04070 */
[----:B------:R-:W-:-:S04]  /*cfa0*/  IMAD.HI.U32 R246, R0, R250, RZ ;  /* 0x000000fa00f67227 */ /* 0x000fc800078e00ff */
[----:B------:R-:W-:Y:S02]  /*cfb0*/  IMAD.MOV.U32 R5, RZ, RZ, R245 ;  /* 0x000000ffff057224 */ /* 0x000fe400078e00f5 */
[----:B------:R-:W-:-:S04]  /*cfc0*/  IMAD.HI.U32 R245, R0, R248, RZ ;  /* 0x000000f800f57227 */ /* 0x000fc800078e00ff */
[----:B------:R-:W-:Y:S02]  /*cfd0*/  IMAD.MOV R246, RZ, RZ, -R246 ;  /* 0x000000fffff67224 */ /* 0x000fe400078e0af6 */
[----:B------:R-:W-:Y:S02]  /*cfe0*/  IMAD.MOV R242, RZ, RZ, -R245 ;  /* 0x000000fffff27224 */ /* 0x000fe400078e0af5 */
[C---:B------:R-:W-:Y:S02]  /*cff0*/  IMAD R250, R168.reuse, R246, R250 ;  /* 0x000000f6a8fa7224 */ /* 0x040fe400078e02fa */
[----:B------:R-:W-:Y:S02]  /*d000*/  IMAD R248, R168, R242, R248 ;  /* 0x000000f2a8f87224 */ /* 0x000fe400078e02f8 */
[----:B------:R-:W-:-:S04]  /*d010*/  IMAD.HI.U32 R3, R0, R249, RZ ;  /* 0x000000f900037227 */ /* 0x000fc800078e00ff */
[----:B------:R-:W-:Y:S01]  /*d020*/  @!P5 IMAD.MOV R5, RZ, RZ, -R5 ;  /* 0x000000ffff05d224 */ /* 0x000fe200078e0a05 */
[C---:B------:R-:W-:Y:S01]  /*d030*/  ISETP.GT.U32.AND P5, PT, R168.reuse, R250, PT ;  /* 0x000000faa800720c */ /* 0x040fe20003fa4070 */
[--C-:B------:R-:W-:Y:S01]  /*d040*/  @!P0 IMAD.IADD R247, R247, 0x1, -R168.reuse ;  /* 0x00000001f7f78824 */ /* 0x100fe200078e0aa8 */
[----:B------:R-:W-:Y:S01]  /*d050*/  ISETP.GT.U32.AND P0, PT, R168, R248, PT ;  /* 0x000000f8a800720c */ /* 0x000fe20003f04070 */
[----:B------:R-:W-:Y:S01]  /*d060*/  IMAD.MOV R3, RZ, RZ, -R3 ;  /* 0x000000ffff037224 */ /* 0x000fe200078e0a03 */
[----:B------:R0:W-:Y:S01]  /*d070*/  STL [R1+0x7a8], R5 ;  /* 0x0007a80501007387 */ /* 0x0001e20000100800 */
[----:B------:R-:W-:Y:S01]  /*d080*/  @!P1 IMAD.IADD R238, R238, 0x1, -R168 ;  /* 0x00000001eeee9824 */ /* 0x000fe200078e0aa8 */
[----:B------:R-:W-:Y:S01]  /*d090*/  ISETP.GE.AND P1, PT, R240, RZ, PT ;  /* 0x000000fff000720c */ /* 0x000fe20003f26270 */
[----:B------:R-:W-:Y:S01]  /*d0a0*/  IMAD R249, R168, R3, R249 ;  /* 0x00000003a8f97224 */ /* 0x000fe200078e02f9 */
[----:B------:R1:W-:Y:S01]  /*d0b0*/  STL [R1+0x7ac], R4 ;  /* 0x0007ac0401007387 */ /* 0x0003e20000100800 */
[----:B------:R-:W-:-:S02]  /*d0c0*/  VIADD R240, R2, 0xe7 ;  /* 0x000000e702f07836 */ /* 0x000fc40000000000 */
[----:B------:R-:W-:Y:S02]  /*d0d0*/  VIADD R3, R2, 0xe8 ;  /* 0x000000e802037836 */ /* 0x000fe40000000000 */
[----:B------:R-:W-:Y:S01]  /*d0e0*/  @!P5 IMAD.IADD R250, R250, 0x1, -R168 ;  /* 0x00000001fafad824 */ /* 0x000fe200078e0aa8 */
[----:B------:R-:W-:Y:S01]  /*d0f0*/  ISETP.GE.AND P5, PT, R239, RZ, PT ;  /* 0x000000ffef00720c */ /* 0x000fe20003fa6270 */
[----:B0-----:R-:W-:Y:S01]  /*d100*/  IMAD.MOV.U32 R5, RZ, RZ, R244 ;  /* 0x000000ffff057224 */ /* 0x001fe200078e00f4 */
[----:B------:R-:W-:Y:S01]  /*d110*/  IABS R239, R240 ;  /* 0x000000f000ef7213 */ /* 0x000fe20000000000 */
[----:B------:R-:W-:Y:S01]  /*d120*/  @!P0 IMAD.IADD R248, R248, 0x1, -R168 ;  /* 0x00000001f8f88824 */ /* 0x000fe200078e0aa8 */
[----:B------:R-:W-:Y:S01]  /*d130*/  IABS R245, R3 ;  /* 0x0000000300f57213 */ /* 0x000fe20000000000 */
[----:B-1----:R-:W-:Y:S02]  /*d140*/  IMAD.MOV.U32 R4, RZ, RZ, R243 ;  /* 0x000000ffff047224 */ /* 0x002fe400078e00f3 */
[----:B------:R-:W-:Y:S01]  /*d150*/  @!P2 IMAD.MOV R5, RZ, RZ, -R5 ;  /* 0x000000ffff05a224 */ /* 0x000fe200078e0a05 */
[----:B------:R-:W-:Y:S01]  /*d160*/  ISETP.GE.AND P2, PT, R241, RZ, PT ;  /* 0x000000fff100720c */ /* 0x000fe20003f46270 */
[----:B------:R-:W-:Y:S01]  /*d170*/  @!P6 IMAD.MOV R4, RZ, RZ, -R4 ;  /* 0x000000ffff04e224 */ /* 0x000fe200078e0a04 */
[----:B------:R-:W-:Y:S01]  /*d180*/  ISETP.GT.U32.AND P6, PT, R168, R249, PT ;  /* 0x000000f9a800720c */ /* 0x000fe20003fc4070 */
[----:B------:R-:W-:Y:S01]  /*d190*/  IMAD.HI.U32 R241, R0, R239, RZ ;  /* 0x000000ef00f17227 */ /* 0x000fe200078e00ff */
[----:B------:R-:W-:Y:S01]  /*d1a0*/  ISETP.GT.U32.AND P0, PT, R168, R248, PT ;  /* 0x000000f8a800720c */ /* 0x000fe20003f04070 */
[----:B------:R-:W-:Y:S02]  /*d1b0*/  STL [R1+0x7b0], R5 ;  /* 0x0007b00501007387 */ /* 0x000fe40000100800 */
[----:B------:R-:W-:-:S02]  /*d1c0*/  IMAD.MOV R241, RZ, RZ, -R241 ;  /* 0x000000fffff17224 */ /* 0x000fc400078e0af1 */
[----:B------:R-:W-:Y:S01]  /*d1d0*/  IMAD.HI.U32 R242, R0, R245, RZ ;  /* 0x000000f500f27227 */ /* 0x000fe200078e00ff */
[----:B------:R0:W-:Y:S03]  /*d1e0*/  STL [R1+0x7b4], R4 ;  /* 0x0007b40401007387 */ /* 0x0001e60000100800 */
[C---:B------:R-:W-:Y:S02]  /*d1f0*/  IMAD R239, R168.reuse, R241, R239 ;  /* 0x000000f1a8ef7224 */ /* 0x040fe400078e02ef */
[----:B------:R-:W-:Y:S01]  /*d200*/  @!P6 IMAD.IADD R249, R249, 0x1, -R168 ;  /* 0x00000001f9f9e824 */ /* 0x000fe200078e0aa8 */
[----:B------:R-:W-:Y:S01]  /*d210*/  ISETP.GT.U32.AND P6, PT, R168, R250, PT ;  /* 0x000000faa800720c */ /* 0x000fe20003fc4070 */
[----:B------:R-:W-:Y:S02]  /*d220*/  IMAD.MOV R242, RZ, RZ, -R242 ;  /* 0x000000fffff27224 */ /* 0x000fe400078e0af2 */
[----:B------:R-:W-:Y:S01]  /*d230*/  @!P0 IMAD.IADD R248, R248, 0x1, -R168 ;  /* 0x00000001f8f88824 */ /* 0x000fe200078e0aa8 */
[----:B------:R-:W-:Y:S01]  /*d240*/  ISETP.GT.U32.AND P0, PT, R168, R239, PT ;  /* 0x000000efa800720c */ /* 0x000fe20003f04070 */
[----:B0-----:R-:W-:-:S02]  /*d250*/  IMAD.MOV.U32 R4, RZ, RZ, R238 ;  /* 0x000000ffff047224 */ /* 0x001fc400078e00ee */
[C---:B------:R-:W-:Y:S02]  /*d260*/  IMAD R245, R168.reuse, R242, R245 ;  /* 0x000000f2a8f57224 */ /* 0x040fe400078e02f5 */
[----:B------:R-:W-:Y:S01]  /*d270*/  @!P4 IMAD.MOV R4, RZ, RZ, -R4 ;  /* 0x000000ffff04c224 */ /* 0x000fe200078e0a04 */
[----:B------:R-:W-:Y:S01]  /*d280*/  ISETP.GT.U32.AND P4, PT, R168, R249, PT ;  /* 0x000000f9a800720c */ /* 0x000fe20003f84070 */
[----:B------:R-:W-:Y:S02]  /*d290*/  VIADD R241, R2, 0xe4 ;  /* 0x000000e402f17836 */ /* 0x000fe40000000000 */
[--C-:B------:R-:W-:Y:S01]  /*d2a0*/  @!P6 IMAD.IADD R250, R250, 0x1, -R168.reuse ;  /* 0x00000001fafae824 */ /* 0x100fe200078e0aa8 */
[----:B------:R-:W-:Y:S01]  /*d2b0*/  ISETP.GT.U32.AND P6, PT, R168, R245, PT ;  /* 0x000000f5a800720c */ /* 0x000fe20003fc4070 */
[C---:B------:R-:W-:Y:S01]  /*d2c0*/  VIADD R243, R2.reuse, 0xe6 ;  /* 0x000000e602f37836 */ /* 0x040fe20000000000 */
[----:B------:R0:W-:Y:S01]  /*d2d0*/  STL [R1+0x7b8], R4 ;  /* 0x0007b80401007387 */ /* 0x0001e20000100800 */
[----:B------:R-:W-:Y:S01]  /*d2e0*/  IMAD.MOV.U32 R5, RZ, RZ, R247 ;  /* 0x000000ffff057224 */ /* 0x000fe200078e00f7 */
[----:B------:R-:W-:Y:S01]  /*d2f0*/  IABS R244, R241 ;  /* 0x000000f100f47213 */ /* 0x000fe20000000000 */
[----:B------:R-:W-:Y:S01]  /*d300*/  @!P0 IMAD.IADD R239, R239, 0x1, -R168 ;  /* 0x00000001efef8824 */ /* 0x000fe200078e0aa8 */
[----:B------:R-:W-:Y:S01]  /*d310*/  IABS R246, R243 ;  /* 0x000000f300f67213 */ /* 0x000fe20000000000 */
[----:B------:R-:W-:-:S02]  /*d320*/  VIADD R238, R2, 0xe5 ;  /* 0x000000e502ee7836 */ /* 0x000fc40000000000 */
[----:B------:R-:W-:Y:S02]  /*d330*/  @!P3 IMAD.MOV R5, RZ, RZ, -R5 ;  /* 0x000000ffff05b224 */ /* 0x000fe400078e0a05 */
[----:B------:R-:W-:Y:S01]  /*d340*/  @!P4 IMAD.IADD R249, R249, 0x1, -R168 ;  /* 0x00000001f9f9c824 */ /* 0x000fe200078e0aa8 */
[----:B------:R-:W-:Y:S01]  /*d350*/  IABS R242, R238 ;  /* 0x000000ee00f27213 */ /* 0x000fe20000000000 */
[----:B0-----:R-:W-:Y:S01]  /*d360*/  IMAD.MOV.U32 R4, RZ, RZ, R250 ;  /* 0x000000ffff047224 */ /* 0x001fe200078e00fa */
[----:B------:R0:W-:Y:S01]  /*d370*/  STL [R1+0x740], R5 ;  /* 0x0007400501007387 */ /* 0x0001e20000100800 */
[----:B------:R-:W-:Y:S01]  /*d380*/  @!P6 IMAD.IADD R245, R245, 0x1, -R168 ;  /* 0x00000001f5f5e824 */ /* 0x000fe200078e0aa8 */
[----:B------:R-:W-:Y:S01]  /*d390*/  ISETP.GE.AND P4, PT, R3, RZ, PT ;  /* 0x000000ff0300720c */ /* 0x000fe20003f86270 */
[----:B------:R-:W-:Y:S01]  /*d3a0*/  @!P2 IMAD.MOV R4, RZ, RZ, -R4 ;  /* 0x000000ffff04a224 */ /* 0x000fe200078e0a04 */
[----:B------:R-:W-:Y:S01]  /*d3b0*/  ISETP.GT.U32.AND P2, PT, R168, R239, PT ;  /* 0x000000efa800720c */ /* 0x000fe20003f44070 */
[----:B------:R-:W-:Y:S01]  /*d3c0*/  IMAD.HI.U32 R247, R0, R244, RZ ;  /* 0x000000f400f77227 */ /* 0x000fe200078e00ff */
[----:B------:R-:W-:-:S02]  /*d3d0*/  ISETP.GT.U32.AND P0, PT, R168, R245, PT ;  /* 0x000000f5a800720c */ /* 0x000fc40003f04070 */
[----:B------:R1:W-:Y:S01]  /*d3e0*/  STL [R1+0x744], R4 ;  /* 0x0007440401007387 */ /* 0x0003e20000100800 */
[----:B------:R-:W-:Y:S01]  /*d3f0*/  IMAD.HI.U32 R251, R0, R246, RZ ;  /* 0x000000f600fb7227 */ /* 0x000fe200078e00ff */
[----:B------:R-:W-:-:S03]  /*d400*/  ISETP.GE.AND P6, PT, R240, RZ, PT ;  /* 0x000000fff000720c */ /* 0x000fc60003fc6270 */
[----:B0-----:R-:W-:Y:S02]  /*d410*/  IMAD.MOV.U32 R5, RZ, RZ, R249 ;  /* 0x000000ffff057224 */ /* 0x001fe400078e00f9 */
[----:B------:R-:W-:Y:S02]  /*d420*/  IMAD.MOV R247, RZ, RZ, -R247 ;  /* 0x000000fffff77224 */ /* 0x000fe400078e0af7 */
[----:B------:R-:W-:-:S04]  /*d430*/  IMAD.HI.U32 R3, R0, R242, RZ ;  /* 0x000000f200037227 */ /* 0x000fc800078e00ff */
[----:B------:R-:W-:Y:S02]  /*d440*/  IMAD.MOV R251, RZ, RZ, -R251 ;  /* 0x000000fffffb7224 */ /* 0x000fe400078e0afb */
[----:B------:R-:W-:Y:S01]  /*d450*/  @!P1 IMAD.MOV R5, RZ, RZ, -R5 ;  /* 0x000000ffff059224 */ /* 0x000fe200078e0a05 */
[----:B------:R-:W-:Y:S01]  /*d460*/  ISETP.GE.AND P1, PT, R243, RZ, PT ;  /* 0x000000fff300720c */ /* 0x000fe20003f26270 */
[C---:B------:R-:W-:Y:S02]  /*d470*/  IMAD R243, R168.reuse, R247, R244 ;  /* 0x000000f7a8f37224 */ /* 0x040fe400078e02f4 */
[----:B------:R-:W-:Y:S01]  /*d480*/  IMAD.MOV R3, RZ, RZ, -R3 ;  /* 0x000000ffff037224 */ /* 0x000fe200078e0a03 */
[----:B------:R-:W-:Y:S01]  /*d490*/  STL [R1+0x754], R5 ;  /* 0x0007540501007387 */ /* 0x000fe20000100800 */
[----:B------:R-:W-:Y:S02]  /*d4a0*/  IMAD R246, R168, R251, R246 ;  /* 0x000000fba8f67224 */ /* 0x000fe400078e02f6 */
[----:B-1----:R-:W-:-:S02]  /*d4b0*/  IMAD.MOV.U32 R4, RZ, RZ, R248 ;  /* 0x000000ffff047224 */ /* 0x002fc400078e00f8 */
[----:B------:R-:W-:Y:S01]  /*d4c0*/  @!P2 IMAD.IADD R239, R239, 0x1, -R168 ;  /* 0x00000001efefa824 */ /* 0x000fe200078e0aa8 */
[C---:B------:R-:W-:Y:S01]  /*d4d0*/  ISETP.GT.U32.AND P2, PT, R168.reuse, R243, PT ;  /* 0x000000f3a800720c */ /* 0x040fe20003f44070 */
[C---:B------:R-:W-:Y:S01]  /*d4e0*/  IMAD R242, R168.reuse, R3, R242 ;  /* 0x00000003a8f27224 */ /* 0x040fe200078e02f2 */
[C---:B------:R-:W-:Y:S01]  /*d4f0*/  ISETP.GT.U32.AND P3, PT, R168.reuse, R246, PT ;  /* 0x000000f6a800720c */ /* 0x040fe20003f64070 */
[----:B------:R-:W-:Y:S02]  /*d500*/  @!P5 IMAD.MOV R4, RZ, RZ, -R4 ;  /* 0x000000ffff04d224 */ /* 0x000fe400078e0a04 */
[----:B------:R-:W-:Y:S01]  /*d510*/  @!P0 IMAD.IADD R245, R245, 0x1, -R168 ;  /* 0x00000001f5f58824 */ /* 0x000fe200078e0aa8 */
[----:B------:R-:W-:Y:S01]  /*d520*/  ISETP.GT.U32.AND P5, PT, R168, R242, PT ;  /* 0x000000f2a800720c */ /* 0x000fe20003fa4070 */
[----:B------:R-:W-:Y:S01]  /*d530*/  VIADD R240, R2, 0xe3 ;  /* 0x000000e302f07836 */ /* 0x000fe20000000000 */
[----:B------:R0:W-:Y:S01]  /*d540*/  STL [R1+0x798], R4 ;  /* 0x0007980401007387 */ /* 0x0001e20000100800 */
[----:B------:R-:W-:Y:S01]  /*d550*/  ISETP.GE.AND P0, PT, R238, RZ, PT ;  /* 0x000000ffee00720c */ /* 0x000fe20003f06270 */
[----:B------:R-:W-:-:S02]  /*d560*/  VIADD R238, R2, 0xe2 ;  /* 0x000000e202ee7836 */ /* 0x000fc40000000000 */
[----:B------:R-:W-:Y:S01]  /*d570*/  IABS R3, R240 ;  /* 0x000000f000037213 */ /* 0x000fe20000000000 */
[--C-:B------:R-:W-:Y:S02]  /*d580*/  @!P2 IMAD.IADD R243, R243, 0x1, -R168.reuse ;  /* 0x00000001f3f3a824 */ /* 0x100fe400078e0aa8 */
[----:B------:R-:W-:Y:S01]  /*d590*/  @!P3 IMAD.IADD R246, R246, 0x1, -R168 ;  /* 0x00000001f6f6b824 */ /* 0x000fe200078e0aa8 */
[----:B------:R-:W-:Y:S01]  /*d5a0*/  ISETP.GE.AND P3, PT, R241, RZ, PT ;  /* 0x000000fff100720c */ /* 0x000fe20003f66270 */
[----:B------:R-:W-:Y:S01]  /*d5b0*/  IMAD.HI.U32 R244, R0, R3, RZ ;  /* 0x0000000300f47227 */ /* 0x000fe200078e00ff */
[----:B------:R-:W-:-:S03]  /*d5c0*/  ISETP.GT.U32.AND P2, PT, R168, R243, PT ;  /* 0x000000f3a800720c */ /* 0x000fc60003f44070 */
[----:B0-----:R-:W-:Y:S01]  /*d5d0*/  IMAD.MOV.U32 R4, RZ, RZ, R245 ;  /* 0x000000ffff047224 */ /* 0x001fe200078e00f5 */
[----:B------:R-:W-:Y:S01]  /*d5e0*/  IABS R245, R238 ;  /* 0x000000ee00f57213 */ /* 0x000fe20000000000 */
[----:B------:R-:W-:Y:S01]  /*d5f0*/  @!P5 IMAD.IADD R242, R242, 0x1, -R168 ;  /* 0x00000001f2f2d824 */ /* 0x000fe200078e0aa8 */
[C---:B------:R-:W-:Y:S01]  /*d600*/  ISETP.GT.U32.AND P5, PT, R168.reuse, R246, PT ;  /* 0x000000f6a800720c */ /* 0x040fe20003fa4070 */
[----:B------:R-:W-:Y:S02]  /*d610*/  @!P4 IMAD.MOV R4, RZ, RZ, -R4 ;  /* 0x000000ffff04c224 */ /* 0x000fe400078e0a04 */
[----:B------:R-:W-:Y:S01]  /*d620*/  IMAD.MOV R244, RZ, RZ, -R244 ;  /* 0x000000fffff47224 */ /* 0x000fe200078e0af4 */
[----:B------:R-:W-:Y:S01]  /*d630*/  ISETP.GT.U32.AND P4, PT, R168, R242, PT ;  /* 0x000000f2a800720c */ /* 0x000fe20003f84070 */
[----:B------:R-:W-:Y:S01]  /*d640*/  VIADD R241, R2, 0xe1 ;  /* 0x000000e102f17836 */ /* 0x000fe20000000000 */
[----:B------:R0:W-:Y:S01]  /*d650*/  STL [R1+0x79c], R4 ;  /* 0x00079c0401007387 */ /* 0x0001e20000100800 */
[----:B------:R-:W-:-:S02]  /*d660*/  IMAD R3, R168, R244, R3 ;  /* 0x000000f4a8037224 */ /* 0x000fc400078e0203 */
[--C-:B------:R-:W-:Y:S01]  /*d670*/  @!P2 IMAD.IADD R243, R243, 0x1, -R168.reuse ;  /* 0x00000001f3f3a824 */ /* 0x100fe200078e0aa8 */
[----:B------:R-:W-:Y:S01]  /*d680*/  IABS R244, R241 ;  /* 0x000000f100f47213 */ /* 0x000fe20000000000 */
[----:B------:R-:W-:Y:S02]  /*d690*/  VIADD R252, R2, 0xd0 ;  /* 0x000000d002fc7836 */ /* 0x000fe40000000000 */
[----:B------:R-:W-:Y:S01]  /*d6a0*/  @!P5 IMAD.IADD R246, R246, 0x1, -R168 ;  /* 0x00000001f6f6d824 */ /* 0x000fe200078e0aa8 */
[----:B------:R-:W-:Y:S01]  /*d6b0*/  ISETP.GT.U32.AND P5, PT, R168, R3, PT ;  /* 0x00000003a800720c */ /* 0x000fe20003fa4070 */
[----:B------:R-:W-:-:S04]  /*d6c0*/  IMAD.HI.U32 R248, R0, R244, RZ ;  /* 0x000000f400f87227 */ /* 0x000fc800078e00ff */
[----:B0-----:R-:W-:Y:S02]  /*d6d0*/  IMAD.MOV.U32 R4, RZ, RZ, R239 ;  /* 0x000000ffff047224 */ /* 0x001fe400078e00ef */
[----:B------:R-:W-:-:S04]  /*d6e0*/  IMAD.HI.U32 R239, R0, R245, RZ ;  /* 0x000000f500ef7227 */ /* 0x000fc800078e00ff */
[----:B------:R-:W-:Y:S02]  /*d6f0*/  IMAD.MOV R239, RZ, RZ, -R239 ;  /* 0x000000ffffef7224 */ /* 0x000fe400078e0aef */
[----:B------:R-:W-:Y:S01]  /*d700*/  @!P6 IMAD.MOV R4, RZ, RZ, -R4 ;  /* 0x000000ffff04e224 */ /* 0x000fe200078e0a04 */
[----:B------:R-:W-:Y:S01]  /*d710*/  ISETP.GE.AND P6, PT, R240, RZ, PT ;  /* 0x000000fff000720c */ /* 0x000fe20003fc6270 */
[----:B------:R-:W-:Y:S02]  /*d720*/  IMAD R245, R168, R239, R245 ;  /* 0x000000efa8f57224 */ /* 0x000fe400078e02f5 */
[----:B------:R-:W-:Y:S01]  /*d730*/  @!P4 IMAD.IADD R242, R242, 0x1, -R168 ;  /* 0x00000001f2f2c824 */ /* 0x000fe200078e0aa8 */
[----:B------:R-:W-:Y:S01]  /*d740*/  ISETP.GE.AND P4, PT, R238, RZ, PT ;  /* 0x000000ffee00720c */ /* 0x000fe20003f86270 */
[----:B------:R-:W-:Y:S01]  /*d750*/  VIADD R238, R2, 0xe0 ;  /* 0x000000e002ee7836 */ /* 0x000fe20000000000 */
[----:B------:R-:W-:Y:S01]  /*d760*/  ISETP.GT.U32.AND P2, PT, R168, R245, PT ;  /* 0x000000f5a800720c */ /* 0x000fe20003f44070 */
[----:B------:R0:W-:Y:S01]  /*d770*/  STL [R1+0x7a4], R4 ;  /* 0x0007a40401007387 */ /* 0x0001e20000100800 */
[----:B------:R-:W-:-:S02]  /*d780*/  IMAD.MOV R248, RZ, RZ, -R248 ;  /* 0x000000fffff87224 */ /* 0x000fc400078e0af8 */
[----:B------:R-:W-:Y:S01]  /*d790*/  IABS R240, R238 ;  /* 0x000000ee00f07213 */ /* 0x000fe20000000000 */
[----:B------:R-:W-:Y:S02]  /*d7a0*/  @!P5 IMAD.IADD R3, R3, 0x1, -R168 ;  /* 0x000000010303d824 */ /* 0x000fe400078e0aa8 */
[C---:B------:R-:W-:Y:S02]  /*d7b0*/  IMAD R244, R168.reuse, R248, R244 ;  /* 0x000000f8a8f47224 */ /* 0x040fe400078e02f4 */
[----:B------:R-:W-:Y:S01]  /*d7c0*/  IMAD.MOV.U32 R5, RZ, RZ, R242 ;  /* 0x000000ffff057224 */ /* 0x000fe200078e00f2 */
[----:B------:R-:W-:Y:S01]  /*d7d0*/  ISETP.GT.U32.AND P5, PT, R168, R3, PT ;  /* 0x00000003a800720c */ /* 0x000fe20003fa4070 */
[----:B0-----:R-:W-:Y:S02]  /*d7e0*/  IMAD.MOV.U32 R4, RZ, RZ, R246 ;  /* 0x000000ffff047224 */ /* 0x001fe400078e00f6 */
[----:B------:R-:W-:Y:S02]  /*d7f0*/  @!P2 IMAD.IADD R245, R245, 0x1, -R168 ;  /* 0x00000001f5f5a824 */ /* 0x000fe400078e0aa8 */
[----:B------:R-:W-:Y:S01]  /*d800*/  @!P1 IMAD.MOV R4, RZ, RZ, -R4 ;  /* 0x000000ffff049224 */ /* 0x000fe200078e0a04 */
[----:B------:R-:W-:Y:S01]  /*d810*/  ISETP.GE.AND P1, PT, R241, RZ, PT ;  /* 0x000000fff100720c */ /* 0x000fe20003f26270 */
[----:B------:R-:W-:Y:S01]  /*d820*/  VIADD R239, R2, 0xdf ;  /* 0x000000df02ef7836 */ /* 0x000fe20000000000 */
[----:B------:R-:W-:Y:S01]  /*d830*/  ISETP.GT.U32.AND P2, PT, R168, R245, PT ;  /* 0x000000f5a800720c */ /* 0x000fe20003f44070 */
[----:B------:R-:W-:Y:S01]  /*d840*/  IMAD.HI.U32 R241, R0, R240, RZ ;  /* 0x000000f000f17227 */ /* 0x000fe200078e00ff */
[----:B------:R0:W-:Y:S02]  /*d850*/  STL [R1+0x7a0], R4 ;  /* 0x0007a00401007387 */ /* 0x0001e40000100800 */
[----:B------:R-:W-:Y:S01]  /*d860*/  IABS R247, R239 ;  /* 0x000000ef00f77213 */ /* 0x000fe20000000000 */
[----:B------:R-:W-:Y:S01]  /*d870*/  @!P0 IMAD.MOV R5, RZ, RZ, -R5 ;  /* 0x000000ffff058224 */ /* 0x000fe200078e0a05 */
[----:B------:R-:W-:Y:S01]  /*d880*/  ISETP.GT.U32.AND P0, PT, R168, R244, PT ;  /* 0x000000f4a800720c */ /* 0x000fe20003f04070 */
[----:B------:R-:W-:-:S02]  /*d890*/  IMAD.MOV R241, RZ, RZ, -R241 ;  /* 0x000000fffff17224 */ /* 0x000fc400078e0af1 */
[----:B------:R-:W-:Y:S01]  /*d8a0*/  IMAD.HI.U32 R242, R0, R247, RZ ;  /* 0x000000f700f27227 */ /* 0x000fe200078e00ff */
[----:B------:R1:W-:Y:S03]  /*d8b0*/  STL [R1+0x77c], R5 ;  /* 0x00077c0501007387 */ /* 0x0003e60000100800 */
[C---:B------:R-:W-:Y:S02]  /*d8c0*/  IMAD R240, R168.reuse, R241, R240 ;  /* 0x000000f1a8f07224 */ /* 0x040fe400078e02f0 */
[----:B------:R-:W-:Y:S02]  /*d8d0*/  @!P2 IMAD.IADD R245, R245, 0x1, -R168 ;  /* 0x00000001f5f5a824 */ /* 0x000fe400078e0aa8 */
[----:B------:R-:W-:Y:S01]  /*d8e0*/  IMAD.MOV R242, RZ, RZ, -R242 ;  /* 0x000000fffff27224 */ /* 0x000fe200078e0af2 */
[----:B------:R-:W-:Y:S01]  /*d8f0*/  ISETP.GT.U32.AND P2, PT, R168, R240, PT ;  /* 0x000000f0a800720c */ /* 0x000fe20003f44070 */
[--C-:B------:R-:W-:Y:S01]  /*d900*/  @!P5 IMAD.IADD R3, R3, 0x1, -R168.reuse ;  /* 0x000000010303d824 */ /* 0x100fe200078e0aa8 */
[----:B------:R-:W-:Y:S01]  /*d910*/  ISETP.GE.AND P5, PT, R239, RZ, PT ;  /* 0x000000ffef00720c */ /* 0x000fe20003fa6270 */
[----:B------:R-:W-:-:S02]  /*d920*/  @!P0 IMAD.IADD R244, R244, 0x1, -R168 ;  /* 0x00000001f4f48824 */ /* 0x000fc400078e0aa8 */
[----:B0-----:R-:W-:Y:S02]  /*d930*/  IMAD.MOV.U32 R4, RZ, RZ, R243 ;  /* 0x000000ffff047224 */ /* 0x001fe400078e00f3 */
[C---:B------:R-:W-:Y:S01]  /*d940*/  IMAD R247, R168.reuse, R242, R247 ;  /* 0x000000f2a8f77224 */ /* 0x040fe200078e02f7 */
[----:B------:R-:W-:Y:S01]  /*d950*/  ISETP.GT.U32.AND P0, PT, R168, R244, PT ;  /* 0x000000f4a800720c */ /* 0x000fe20003f04070 */
[----:B-1----:R-:W-:Y:S02]  /*d960*/  IMAD.MOV.U32 R5, RZ, RZ, R3 ;  /* 0x000000ffff057224 */ /* 0x002fe400078e0003 */
[----:B------:R-:W-:Y:S01]  /*d970*/  @!P3 IMAD.MOV R4, RZ, RZ, -R4 ;  /* 0x000000ffff04b224 */ /* 0x000fe200078e0a04 */
[----:B------:R-:W-:Y:S01]  /*d980*/  ISETP.GE.AND P3, PT, R238, RZ, PT ;  /* 0x000000ffee00720c */ /* 0x000fe20003f66270 */
[----:B------:R-:W-:Y:S01]  /*d990*/  @!P6 IMAD.MOV R5, RZ, RZ, -R5 ;  /* 0x000000ffff05e224 */ /* 0x000fe200078e0a05 */
[----:B------:R-:W-:Y:S01]  /*d9a0*/  ISETP.GT.U32.AND P6, PT, R168, R247, PT ;  /* 0x000000f7a800720c */ /* 0x000fe20003fc4070 */
[----:B------:R-:W-:Y:S01]  /*d9b0*/  @!P2 IMAD.IADD R240, R240, 0x1, -R168 ;  /* 0x00000001f0f0a824 */ /* 0x000fe200078e0aa8 */
[----:B------:R0:W-:Y:S01]  /*d9c0*/  STL [R1+0x780], R4 ;  /* 0x0007800401007387 */ /* 0x0001e20000100800 */
[----:B------:R-:W-:-:S02]  /*d9d0*/  VIADD R243, R2, 0xde ;  /* 0x000000de02f37836 */ /* 0x000fc40000000000 */
[----:B------:R-:W-:Y:S01]  /*d9e0*/  VIADD R242, R2, 0xdd ;  /* 0x000000dd02f27836 */ /* 0x000fe20000000000 */
[----:B------:R-:W-:Y:S01]  /*d9f0*/  ISETP.GT.U32.AND P2, PT, R168, R240, PT ;  /* 0x000000f0a800720c */ /* 0x000fe20003f44070 */
[--C-:B------:R-:W-:Y:S01]  /*da00*/  @!P0 IMAD.IADD R244, R244, 0x1, -R168.reuse ;  /* 0x00000001f4f48824 */ /* 0x100fe200078e0aa8 */
[----:B------:R-:W-:Y:S01]  /*da10*/  IABS R239, R243 ;  /* 0x000000f300ef7213 */ /* 0x000fe20000000000 */
[----:B------:R-:W-:Y:S01]  /*da20*/  STL [R1+0x794], R5 ;  /* 0x0007940501007387 */ /* 0x000fe20000100800 */
[----:B------:R-:W-:Y:S01]  /*da30*/  IABS R241, R242 ;  /* 0x000000f200f17213 */ /* 0x000fe20000000000 */
[----:B------:R-:W-:Y:S01]  /*da40*/  VIADD R238, R2, 0xdc ;  /* 0x000000dc02ee7836 */ /* 0x000fe20000000000 */
[----:B------:R-:W-:Y:S01]  /*da50*/  ISETP.GE.AND P0, PT, R242, RZ, PT ;  /* 0x000000fff200720c */ /* 0x000fe20003f06270 */
[----:B0-----:R-:W-:Y:S02]  /*da60*/  IMAD.MOV.U32 R4, RZ, RZ, R245 ;  /* 0x000000ffff047224 */ /* 0x001fe400078e00f5 */
[----:B------:R-:W-:Y:S01]  /*da70*/  @!P6 IMAD.IADD R247, R247, 0x1, -R168 ;  /* 0x00000001f7f7e824 */ /* 0x000fe200078e0aa8 */
[----:B------:R-:W-:Y:S01]  /*da80*/  IABS R3, R238 ;  /* 0x000000ee00037213 */ /* 0x000fe20000000000 */
[----:B------:R-:W-:Y:S01]  /*da90*/  @!P4 IMAD.MOV R4, RZ, RZ, -R4 ;  /* 0x000000ffff04c224 */ /* 0x000fe200078e0a04 */
[----:B------:R-:W-:Y:S01]  /*daa0*/  ISETP.GE.AND P4, PT, R243, RZ, PT ;  /* 0x000000fff300720c */ /* 0x000fe20003f86270 */
[----:B------:R-:W-:Y:S01]  /*dab0*/  IMAD.HI.U32 R245, R0, R239, RZ ;  /* 0x000000ef00f57227 */ /* 0x000fe200078e00ff */
[----:B------:R-:W-:-:S02]  /*dac0*/  ISETP.GT.U32.AND P6, PT, R168, R247, PT ;  /* 0x000000f7a800720c */ /* 0x000fc40003fc4070 */
[----:B------:R0:W-:Y:S01]  /*dad0*/  STL [R1+0x790], R4 ;  /* 0x0007900401007387 */ /* 0x0001e20000100800 */
[----:B------:R-:W-:-:S04]  /*dae0*/  IMAD.HI.U32 R242, R0, R241, RZ ;  /* 0x000000f100f27227 */ /* 0x000fc800078e00ff */
[----:B------:R-:W-:Y:S02]  /*daf0*/  IMAD.MOV R245, RZ, RZ, -R245 ;  /* 0x000000fffff57224 */ /* 0x000fe400078e0af5 */
[----:B------:R-:W-:Y:S02]  /*db00*/  IMAD.MOV R242, RZ, RZ, -R242 ;  /* 0x000000fffff27224 */ /* 0x000fe400078e0af2 */
[----:B------:R-:W-:Y:S02]  /*db10*/  @!P2 IMAD.IADD R240, R240, 0x1, -R168 ;  /* 0x00000001f0f0a824 */ /* 0x000fe400078e0aa8 */
[----:B0-----:R-:W-:Y:S02]  /*db20*/  IMAD.MOV.U32 R4, RZ, RZ, R244 ;  /* 0x000000ffff047224 */ /* 0x001fe400078e00f4 */
[----:B------:R-:W-:Y:S02]  /*db30*/  IMAD R239, R168, R245, R239 ;  /* 0x000000f5a8ef7224 */ /* 0x000fe400078e02ef */
[----:B------:R-:W-:Y:S01]  /*db40*/  @!P1 IMAD.MOV R4, RZ, RZ, -R4 ;  /* 0x000000ffff049224 */ /* 0x000fe200078e0a04 */
[----:B------:R-:W-:Y:S01]  /*db50*/  ISETP.GE.AND P1, PT, R238, RZ, PT ;  /* 0x000000ffee00720c */ /* 0x000fe20003f26270 */
[C---:B------:R-:W-:Y:S01]  /*db60*/  IMAD R238, R168.reuse, R242, R241 ;  /* 0x000000f2a8ee7224 */ /* 0x040fe200078e02f1 */
[----:B------:R-:W-:Y:S01]  /*db70*/  ISETP.GT.U32.AND P2, PT, R168, R239, PT ;  /* 0x000000efa800720c */ /* 0x000fe20003f44070 */
[----:B------:R-:W-:Y:S01]  /*db80*/  IMAD.HI.U32 R243, R0, R3, RZ ;  /* 0x0000000300f37227 */ /* 0x000fe200078e00ff */
[----:B------:R0:W-:Y:S03]  /*db90*/  STL [R1+0x788], R4 ;  /* 0x0007880401007387 */ /* 0x0001e60000100800 */
[----:B------:R-:W-:-:S02]  /*dba0*/  IMAD.MOV R243, RZ, RZ, -R243 ;  /* 0x000000fffff37224 */ /* 0x000fc400078e0af3 */
[----:B------:R-:W-:Y:S02]  /*dbb0*/  @!P6 IMAD.IADD R247, R247, 0x1, -R168 ;  /* 0x00000001f7f7e824 */ /* 0x000fe400078e0aa8 */
[----:B------:R-:W-:Y:S02]  /*dbc0*/  IMAD R3, R168, R243, R3 ;  /* 0x000000f3a8037224 */ /* 0x000fe400078e0203 */
[----:B------:R-:W-:Y:S02]  /*dbd0*/  VIADD R243, R2, 0xdb ;  /* 0x000000db02f37836 */ /* 0x000fe40000000000 */
[----:B0-----:R-:W-:Y:S02]  /*dbe0*/  IMAD.MOV.U32 R4, RZ, RZ, R240 ;  /* 0x000000ffff047224 */ /* 0x001fe400078e00f0 */
[----:B------:R-:W-:Y:S01]  /*dbf0*/  @!P2 IMAD.IADD R239, R239, 0x1, -R168 ;  /* 0x00000001efefa824 */ /* 0x000fe200078e0aa8 */
[----:B------:R-:W-:Y:S01]  /*dc00*/  ISETP.GE.AND P6, PT, R243, RZ, PT ;  /* 0x000000fff300720c */ /* 0x000fe20003fc6270 */
[----:B------:R-:W-:Y:S01]  /*dc10*/  @!P3 IMAD.MOV R4, RZ, RZ, -R4 ;  /* 0x000000ffff04b224 */ /* 0x000fe200078e0a04 */
[----:B------:R-:W-:Y:S01]  /*dc20*/  ISETP.GT.U32.AND P3, PT, R168, R238, PT ;  /* 0x000000eea800720c */ /* 0x000fe20003f64070 */
[----:B------:R-:W-:Y:S01]  /*dc30*/  VIADD R240, R2, 0xda ;  /* 0x000000da02f07836 */ /* 0x000fe20000000000 */
[----:B------:R-:W-:Y:S01]  /*dc40*/  ISETP.GT.U32.AND P2, PT, R168, R239, PT ;  /* 0x000000efa800720c */ /* 0x000fe20003f44070 */
[C---:B------:R-:W-:Y:S01]  /*dc50*/  VIADD R242, R2.reuse, 0xd8 ;  /* 0x000000d802f27836 */ /* 0x040fe20000000000 */
[----:B------:R0:W-:Y:S01]  /*dc60*/  STL [R1+0x78c], R4 ;  /* 0x00078c0401007387 */ /* 0x0001e20000100800 */
[----:B------:R-:W-:Y:S01]  /*dc70*/  IABS R243, R243 ;  /* 0x000000f300f37213 */ /* 0x000fe20000000000 */
[C---:B------:R-:W-:Y:S01]  /*dc80*/  VIADD R241, R2.reuse, 0xd9 ;  /* 0x000000d902f17836 */ /* 0x040fe20000000000 */
[----:B------:R-:W-:Y:S01]  /*dc90*/  IABS R244, R240 ;  /* 0x000000f000f47213 */ /* 0x000fe20000000000 */
[----:B------:R-:W-:Y:S01]  /*dca0*/  VIADD R251, R2, 0xcd ;  /* 0x000000cd02fb7836 */ /* 0x000fe20000000000 */
[----:B------:R-:W-:-:S02]  /*dcb0*/  IABS R246, R242 ;  /* 0x000000f200f67213 */ /* 0x000fc40000000000 */
[----:B------:R-:W-:Y:S01]  /*dcc0*/  IABS R245, R241 ;  /* 0x000000f100f57213 */ /* 0x000fe20000000000 */
[----:B------:R-:W-:-:S04]  /*dcd0*/  IMAD.HI.U32 R248, R0, R244, RZ ;  /* 0x000000f400f87227 */ /* 0x000fc800078e00ff */
[----:B0-----:R-:W-:Y:S02]  /*dce0*/  IMAD.MOV.U32 R4, RZ, RZ, R247 ;  /* 0x000000ffff047224 */ /* 0x001fe400078e00f7 */
[----:B------:R-:W-:Y:S02]  /*dcf0*/  @!P3 IMAD.IADD R238, R238, 0x1, -R168 ;  /* 0x00000001eeeeb824 */ /* 0x000fe400078e0aa8 */
[----:B------:R-:W-:Y:S01]  /*dd00*/  @!P5 IMAD.MOV R4, RZ, RZ, -R4 ;  /* 0x000000ffff04d224 */ /* 0x000fe200078e0a04 */
[----:B------:R-:W-:Y:S01]  /*dd10*/  ISETP.GT.U32.AND P5, PT, R168, R3, PT ;  /* 0x00000003a800720c */ /* 0x000fe20003fa4070 */
[----:B------:R-:W-:Y:S01]  /*dd20*/  IMAD.HI.U32 R247, R0, R243, RZ ;  /* 0x000000f300f77227 */ /* 0x000fe200078e00ff */
[----:B------:R-:W-:Y:S02]  /*dd30*/  ISETP.GT.U32.AND P3, PT, R168, R238, PT ;  /* 0x000000eea800720c */ /* 0x000fe40003f64070 */
[----:B------:R0:W-:Y:S01]  /*dd40*/  STL [R1+0x784], R4 ;  /* 0x0007840401007387 */ /* 0x0001e20000100800 */
[----:B------:R-:W-:-:S02]  /*dd50*/  IMAD.MOV R247, RZ, RZ, -R247 ;  /* 0x000000fffff77224 */ /* 0x000fc400078e0af7 */
[--C-:B------:R-:W-:Y:S01]  /*dd60*/  @!P2 IMAD.IADD R239, R239, 0x1, -R168.reuse ;  /* 0x00000001efefa824 */ /* 0x100fe200078e0aa8 */
[----:B------:R-:W-:Y:S01]  /*dd70*/  ISETP.GE.AND P2, PT, R240, RZ, PT ;  /* 0x000000fff000720c */ /* 0x000fe20003f46270 */
[----:B------:R-:W-:Y:S02]  /*dd80*/  IMAD R247, R168, R247, R243 ;  /* 0x000000f7a8f77224 */ /* 0x000fe400078e02f3 */
[----:B------:R-:W-:Y:S02]  /*dd90*/  IMAD.MOV.U32 R5, RZ, RZ, R239 ;  /* 0x000000ffff057224 */ /* 0x000fe400078e00ef */
[--C-:B------:R-:W-:Y:S02]  /*dda0*/  @!P5 IMAD.IADD R3, R3, 0x1, -R168.reuse ;  /* 0x000000010303d824 */ /* 0x100fe400078e0aa8 */
[----:B------:R-:W-:Y:S01]  /*ddb0*/  @!P3 IMAD.IADD R238, R238, 0x1, -R168 ;  /* 0x00000001eeeeb824 */ /* 0x000fe200078e0aa8 */
[----:B------:R-:W-:Y:S01]  /*ddc0*/  ISETP.GT.U32.AND P3, PT, R168, R247, PT ;  /* 0x000000f7a800720c */ /* 0x000fe20003f64070 */
[----:B------:R-:W-:Y:S01]  /*ddd0*/  IMAD.HI.U32 R240, R0, R246, RZ ;  /* 0x000000f600f07227 */ /* 0x000fe200078e00ff */
[----:B------:R-:W-:-:S03]  /*dde0*/  ISETP.GT.U32.AND P5, PT, R168, R3, PT ;  /* 0x00000003a800720c */ /* 0x000fc60003fa4070 */
[----:B0-----:R-:W-:Y:S02]  /*ddf0*/  IMAD.MOV.U32 R4, RZ, RZ, R238 ;  /* 0x000000ffff047224 */ /* 0x001fe400078e00ee */
[----:B------:R-:W-:Y:S02]  /*de00*/  @!P4 IMAD.MOV R5, RZ, RZ, -R5 ;  /* 0x000000ffff05c224 */ /* 0x000fe400078e0a05 */
[----:B------:R-:W-:Y:S01]  /*de10*/  @!P0 IMAD.MOV R4, RZ, RZ, -R4 ;  /* 0x000000ffff048224 */ /* 0x000fe200078e0a04 */
[----:B------:R-:W-:Y:S01]  /*de20*/  ISETP.GE.AND P0, PT, R241, RZ, PT ;  /* 0x000000fff100720c */ /* 0x000fe20003f06270 */
[----:B------:R-:W-:Y:S01]  /*de30*/  IMAD.MOV R248, RZ, RZ, -R248 ;  /* 0x000000fffff87224 */ /* 0x000fe200078e0af8 */
[----:B------:R-:W-:Y:S01]  /*de40*/  STL [R1+0x778], R5 ;  /* 0x0007780501007387 */ /* 0x000fe20000100800 */
[----:B------:R-:W-:Y:S02]  /*de50*/  IMAD.MOV R239, RZ, RZ, -R240 ;  /* 0x000000ffffef7224 */ /* 0x000fe400078e0af0 */
[----:B------:R-:W-:Y:S01]  /*de60*/  @!P5 IMAD.IADD R3, R3, 0x1, -R168 ;  /* 0x000000010303d824 */ /* 0x000fe200078e0aa8 */
[----:B------:R0:W-:Y:S01]  /*de70*/  STL [R1+0x774], R4 ;  /* 0x0007740401007387 */ /* 0x0001e20000100800 */
[----:B------:R-:W-:-:S02]  /*de80*/  IMAD R244, R168, R248, R244 ;  /* 0x000000f8a8f47224 */ /* 0x000fc400078e02f4 */
[----:B------:R-:W-:Y:S02]  /*de90*/  IMAD R246, R168, R239, R246 ;  /* 0x000000efa8f67224 */ /* 0x000fe400078e02f6 */
[----:B------:R-:W-:Y:S01]  /*dea0*/  IMAD.HI.U32 R249, R0, R245, RZ ;  /* 0x000000f500f97227 */ /* 0x000fe200078e00ff */
[----:B------:R-:W-:-:S03]  /*deb0*/  ISETP.GT.U32.AND P4, PT, R168, R244, PT ;  /* 0x000000f4a800720c */ /* 0x000fc60003f84070 */
[----:B------:R-:W-:Y:S02]  /*dec0*/  @!P3 IMAD.IADD R247, R247, 0x1, -R168 ;  /* 0x00000001f7f7b824 */ /* 0x000fe400078e0aa8 */
[----:B0-----:R-:W-:Y:S02]  /*ded0*/  IMAD.MOV.U32 R4, RZ, RZ, R3 ;  /* 0x000000ffff047224 */ /* 0x001fe400078e0003 */
[----:B------:R-:W-:Y:S01]  /*dee0*/  IMAD.MOV R249, RZ, RZ, -R249 ;  /* 0x000000fffff97224 */ /* 0x000fe200078e0af9 */
[C---:B------:R-:W-:Y:S01]  /*def0*/  ISETP.GT.U32.AND P3, PT, R168.reuse, R247, PT ;  /* 0x000000f7a800720c */ /* 0x040fe20003f64070 */
[----:B------:R-:W-:Y:S01]  /*df00*/  @!P1 IMAD.MOV R4, RZ, RZ, -R4 ;  /* 0x000000ffff049224 */ /* 0x000fe200078e0a04 */
[C---:B------:R-:W-:Y:S01]  /*df10*/  ISETP.GT.U32.AND P1, PT, R168.reuse, R246, PT ;  /* 0x000000f6a800720c */ /* 0x040fe20003f24070 */
[----:B------:R-:W-:Y:S02]  /*df20*/  IMAD R245, R168, R249, R245 ;  /* 0x000000f9a8f57224 */ /* 0x000fe400078e02f5 */
[C---:B------:R-:W-:Y:S01]  /*df30*/  VIADD R238, R2.reuse, 0xd7 ;  /* 0x000000d702ee7836 */ /* 0x040fe20000000000 */
[----:B------:R0:W-:Y:S01]  /*df40*/  STL [R1+0x770], R4 ;  /* 0x0007700401007387 */ /* 0x0001e20000100800 */
[----:B------:R-:W-:Y:S01]  /*df50*/  VIADD R239, R2, 0xd6 ;  /* 0x000000d602ef7836 */ /* 0x000fe20000000000 */
[----:B------:R-:W-:Y:S01]  /*df60*/  ISETP.GT.U32.AND P5, PT, R168, R245, PT ;  /* 0x000000f5a800720c */ /* 0x000fe20003fa4070 */
[--C-:B------:R-:W-:Y:S01]  /*df70*/  @!P4 IMAD.IADD R244, R244, 0x1, -R168.reuse ;  /* 0x00000001f4f4c824 */ /* 0x100fe200078e0aa8 */
[----:B------:R-:W-:Y:S01]  /*df80*/  IABS R243, R238 ;  /* 0x000000ee00f37213 */ /* 0x000fe20000000000 */
[----:B------:R-:W-:Y:S01]  /*df90*/  VIADD R240, R2, 0xd5 ;  /* 0x000000d502f07836 */ /* 0x000fe20000000000 */
[----:B------:R-:W-:Y:S01]  /*dfa0*/  IABS R241, R239 ;  /* 0x000000ef00f17213 */ /* 0x000fe20000000000 */
[--C-:B------:R-:W-:Y:S01]  /*dfb0*/  @!P3 IMAD.IADD R247, R247, 0x1, -R168.reuse ;  /* 0x00000001f7f7b824 */ /* 0x100fe200078e0aa8 */
[----:B------:R-:W-:Y:S01]  /*dfc0*/  ISETP.GT.U32.AND P4, PT, R168, R244, PT ;  /* 0x000000f4a800720c */ /* 0x000fe20003f84070 */
[----:B------:R-:W-:Y:S01]  /*dfd0*/  @!P1 IMAD.IADD R246, R246, 0x1, -R168 ;  /* 0x00000001f6f69824 */ /* 0x000fe200078e0aa8 */
[----:B------:R-:W-:Y:S01]  /*dfe0*/  ISETP.GE.AND P3, PT, R242, RZ, PT ;  /* 0x000000fff200720c */ /* 0x000fe20003f66270 */
[----:B------:R-:W-:Y:S01]  /*dff0*/  IMAD.HI.U32 R248, R0, R243, RZ ;  /* 0x000000f300f87227 */ /* 0x000fe200078e00ff */
[----:B------:R-:W-:-:S02]  /*e000*/  IABS R3, R240 ;  /* 0x000000f000037213 */ /* 0x000fc40000000000 */
[----:B------:R-:W-:Y:S01]  /*e010*/  ISETP.GT.U32.AND P1, PT, R168, R246, PT ;  /* 0x000000f6a800720c */ /* 0x000fe20003f24070 */
[----:B------:R-:W-:-:S04]  /*e020*/  IMAD.HI.U32 R242, R0, R241, RZ ;  /* 0x000000f100f27227 */ /* 0x000fc800078e00ff */
[----:B------:R-:W-:Y:S02]  /*e030*/  IMAD.MOV R248, RZ, RZ, -R248 ;  /* 0x000000fffff87224 */ /* 0x000fe400078e0af8 */
[----:B------:R-:W-:Y:S02]  /*e040*/  @!P5 IMAD.IADD R245, R245, 0x1, -R168 ;  /* 0x00000001f5f5d824 */ /* 0x000fe400078e0aa8 */
[----:B------:R-:W-:Y:S02]  /*e050*/  IMAD.MOV R242, RZ, RZ, -R242 ;  /* 0x000000fffff27224 */ /* 0x000fe400078e0af2 */
[C---:B------:R-:W-:Y:S01]  /*e060*/  IMAD R243, R168.reuse, R248, R243 ;  /* 0x000000f8a8f37224 */ /* 0x040fe200078e02f3 */
[C---:B------:R-:W-:Y:S01]  /*e070*/  ISETP.GT.U32.AND P5, PT, R168.reuse, R245, PT ;  /* 0x000000f5a800720c */ /* 0x040fe20003fa4070 */
[----:B------:R-:W-:Y:S02]  /*e080*/  IMAD R241, R168, R242, R241 ;  /* 0x000000f2a8f17224 */ /* 0x000fe400078e02f1 */
[----:B------:R-:W-:Y:S01]  /*e090*/  @!P4 IMAD.IADD R244, R244, 0x1, -R168 ;  /* 0x00000001f4f4c824 */ /* 0x000fe200078e0aa8 */
[----:B------:R-:W-:Y:S01]  /*e0a0*/  ISETP.GT.U32.AND P4, PT, R168, R243, PT ;  /* 0x000000f3a800720c */ /* 0x000fe20003f84070 */
[----:B------:R-:W-:-:S02]  /*e0b0*/  IMAD.MOV.U32 R5, RZ, RZ, R247 ;  /* 0x000000ffff057224 */ /* 0x000fc400078e00f7 */
[----:B------:R-:W-:Y:S01]  /*e0c0*/  @!P1 IMAD.IADD R246, R246, 0x1, -R168 ;  /* 0x00000001f6f69824 */ /* 0x000fe200078e0aa8 */
[----:B------:R-:W-:Y:S01]  /*e0d0*/  ISETP.GT.U32.AND P1, PT, R168, R241, PT ;  /* 0x000000f1a800720c */ /* 0x000fe20003f24070 */
[----:B------:R-:W-:-:S04]  /*e0e0*/  IMAD.HI.U32 R247, R0, R3, RZ ;  /* 0x0000000300f77227 */ /* 0x000fc800078e00ff */
[----:B------:R-:W-:Y:S02]  /*e0f0*/  IMAD.MOV R247, RZ, RZ, -R247 ;  /* 0x000000fffff77224 */ /* 0x000fe400078e0af7 */
[----:B0-----:R-:W-:Y:S02]  /*e100*/  IMAD.MOV.U32 R4, RZ, RZ, R244 ;  /* 0x000000ffff047224 */ /* 0x001fe400078e00f4 */
[----:B------:R-:W-:Y:S01]  /*e110*/  @!P6 IMAD.MOV R5, RZ, RZ, -R5 ;  /* 0x000000ffff05e224 */ /* 0x000fe200078e0a05 */
[----:B------:R-:W-:Y:S01]  /*e120*/  ISETP.GE.AND P6, PT, R238, RZ, PT ;  /* 0x000000ffee00720c */ /* 0x000fe20003fc6270 */
[----:B------:R-:W-:Y:S02]  /*e130*/  IMAD R244, R168, R247, R3 ;  /* 0x000000f7a8f47224 */ /* 0x000fe400078e0203 */
[--C-:B------:R-:W-:Y:S01]  /*e140*/  @!P5 IMAD.IADD R245, R245, 0x1, -R168.reuse ;  /* 0x00000001f5f5d824 */ /* 0x100fe200078e0aa8 */
[----:B------:R0:W-:Y:S01]  /*e150*/  STL [R1+0x76c], R5 ;  /* 0x00076c0501007387 */ /* 0x0001e20000100800 */
[----:B------:R-:W-:Y:S01]  /*e160*/  VIADD R3, R2, 0xd4 ;  /* 0x000000d402037836 */ /* 0x000fe20000000000 */
[----:B------:R-:W-:Y:S01]  /*e170*/  ISETP.GE.AND P5, PT, R240, RZ, PT ;  /* 0x000000fff000720c */ /* 0x000fe20003fa6270 */
[----:B------:R-:W-:-:S02]  /*e180*/  @!P4 IMAD.IADD R243, R243, 0x1, -R168 ;  /* 0x00000001f3f3c824 */ /* 0x000fc400078e0aa8 */
[----:B------:R-:W-:Y:S02]  /*e190*/  @!P1 IMAD.IADD R241, R241, 0x1, -R168 ;  /* 0x00000001f1f19824 */ /* 0x000fe400078e0aa8 */
[----:B------:R-:W-:Y:S01]  /*e1a0*/  VIADD R238, R2, 0xd3 ;  /* 0x000000d302ee7836 */ /* 0x000fe20000000000 */
[C---:B------:R-:W-:Y:S01]  /*e1b0*/  ISETP.GT.U32.AND P4, PT, R168.reuse, R243, PT ;  /* 0x000000f3a800720c */ /* 0x040fe20003f84070 */
[----:B------:R-:W-:Y:S01]  /*e1c0*/  @!P2 IMAD.MOV R4, RZ, RZ, -R4 ;  /* 0x000000ffff04a224 */ /* 0x000fe200078e0a04 */
[----:B------:R-:W-:Y:S01]  /*e1d0*/  ISETP.GT.U32.AND P1, PT, R168, R241, PT ;  /* 0x000000f1a800720c */ /* 0x000fe20003f24070 */
[----:B0-----:R-:W-:Y:S01]  /*e1e0*/  IMAD.MOV.U32 R5, RZ, RZ, R245 ;  /* 0x000000ffff057224 */ /* 0x001fe200078e00f5 */
[----:B------:R-:W-:Y:S01]  /*e1f0*/  IABS R245, R3 ;  /* 0x0000000300f57213 */ /* 0x000fe20000000000 */
[----:B------:R-:W-:Y:S01]  /*e200*/  VIADD R249, R2, 0xcf ;  /* 0x000000cf02f97836 */ /* 0x000fe20000000000 */
[----:B------:R-:W-:Y:S01]  /*e210*/  IABS R250, R238 ;  /* 0x000000ee00fa7213 */ /* 0x000fe20000000000 */
[----:B------:R-:W-:Y:S01]  /*e220*/  @!P0 IMAD.MOV R5, RZ, RZ, -R5 ;  /* 0x000000ffff058224 */ /* 0x000fe200078e0a05 */
[----:B------:R-:W-:Y:S01]  /*e230*/  ISETP.GE.AND P0, PT, R3, RZ, PT ;  /* 0x000000ff0300720c */ /* 0x000fe20003f06270 */
[----:B------:R-:W-:Y:S01]  /*e240*/  IMAD.HI.U32 R240, R0, R245, RZ ;  /* 0x000000f500f07227 */ /* 0x000fe200078e00ff */
[----:B------:R0:W-:Y:S01]  /*e250*/  STL [R1+0x758], R4 ;  /* 0x0007580401007387 */ /* 0x0001e20000100800 */
[----:B------:R-:W-:-:S02]  /*e260*/  ISETP.GE.AND P2, PT, R239, RZ, PT ;  /* 0x000000ffef00720c */ /* 0x000fc40003f46270 */
[----:B------:R-:W-:Y:S01]  /*e270*/  IMAD.MOV R240, RZ, RZ, -R240 ;  /* 0x000000fffff07224 */ /* 0x000fe200078e0af0 */
[----:B------:R1:W-:Y:S01]  /*e280*/  STL [R1+0x764], R5 ;  /* 0x0007640501007387 */ /* 0x0003e20000100800 */
[----:B------:R-:W-:-:S04]  /*e290*/  IMAD.HI.U32 R3, R0, R250, RZ ;  /* 0x000000fa00037227 */ /* 0x000fc800078e00ff */
[C---:B------:R-:W-:Y:S02]  /*e2a0*/  IMAD R245, R168.reuse, R240, R245 ;  /* 0x000000f0a8f57224 */ /* 0x040fe400078e02f5 */
[--C-:B------:R-:W-:Y:S01]  /*e2b0*/  @!P4 IMAD.IADD R243, R243, 0x1, -R168.reuse ;  /* 0x00000001f3f3c824 */ /* 0x100fe200078e0aa8 */
[C---:B------:R-:W-:Y:S01]  /*e2c0*/  ISETP.GT.U32.AND P4, PT, R168.reuse, R244, PT ;  /* 0x000000f4a800720c */ /* 0x040fe20003f84070 */
[----:B------:R-:W-:Y:S02]  /*e2d0*/  IMAD.MOV R3, RZ, RZ, -R3 ;  /* 0x000000ffff037224 */ /* 0x000fe400078e0a03 */
[----:B------:R-:W-:Y:S01]  /*e2e0*/  @!P1 IMAD.IADD R241, R241, 0x1, -R168 ;  /* 0x00000001f1f19824 */ /* 0x000fe200078e0aa8 */
[C---:B------:R-:W-:Y:S01]  /*e2f0*/  ISETP.GT.U32.AND P1, PT, R168.reuse, R245, PT ;  /* 0x000000f5a800720c */ /* 0x040fe20003f24070 */
[----:B0-----:R-:W-:Y:S02]  /*e300*/  IMAD.MOV.U32 R4, RZ, RZ, R246 ;  /* 0x000000ffff047224 */ /* 0x001fe400078e00f6 */
[----:B------:R-:W-:-:S02]  /*e310*/  IMAD R250, R168, R3, R250 ;  /* 0x00000003a8fa7224 */ /* 0x000fc400078e02fa */
[----:B-1----:R-:W-:Y:S02]  /*e320*/  IMAD.MOV.U32 R5, RZ, RZ, R243 ;  /* 0x000000ffff057224 */ /* 0x002fe400078e00f3 */
[----:B------:R-:W-:Y:S01]  /*e330*/  @!P3 IMAD.MOV R4, RZ, RZ, -R4 ;  /* 0x000000ffff04b224 */ /* 0x000fe200078e0a04 */
[----:B------:R-:W-:Y:S01]  /*e340*/  ISETP.GE.AND P3, PT, R238, RZ, PT ;  /* 0x000000ffee00720c */ /* 0x000fe20003f66270 */
[----:B------:R-:W-:Y:S01]  /*e350*/  @!P6 IMAD.MOV R5, RZ, RZ, -R5 ;  /* 0x000000ffff05e224 */ /* 0x000fe200078e0a05 */
[----:B------:R-:W-:Y:S01]  /*e360*/  ISETP.GT.U32.AND P6, PT, R168, R250, PT ;  /* 0x000000faa800720c */ /* 0x000fe20003fc4070 */
[C---:B------:R-:W-:Y:S01]  /*e370*/  VIADD R238, R2.reuse, 0xd2 ;  /* 0x000000d202ee7836 */ /* 0x040fe20000000000 */
[----:B------:R0:W-:Y:S01]  /*e380*/  STL [R1+0x768], R4 ;  /* 0x0007680401007387 */ /* 0x0001e20000100800 */
[----:B------:R-:W-:Y:S02]  /*e390*/  VIADD R239, R2, 0xd1 ;  /* 0x000000d102ef7836 */ /* 0x000fe40000000000 */
[--C-:B------:R-:W-:Y:S01]  /*e3a0*/  @!P1 IMAD.IADD R245, R245, 0x1, -R168.reuse ;  /* 0x00000001f5f59824 */ /* 0x100fe200078e0aa8 */
[----:B------:R-:W-:Y:S01]  /*e3b0*/  IABS R247, R238 ;  /* 0x000000ee00f77213 */ /* 0x000fe20000000000 */
[----:B------:R-:W-:Y:S01]  /*e3c0*/  @!P4 IMAD.IADD R244, R244, 0x1, -R168 ;  /* 0x00000001f4f4c824 */ /* 0x000fe200078e0aa8 */
[----:B------:R-:W-:Y:S01]  /*e3d0*/  IABS R242, R239 ;  /* 0x000000ef00f27213 */ /* 0x000fe20000000000 */
[----:B------:R-:W-:Y:S01]  /*e3e0*/  STL [R1+0x75c], R5 ;  /* 0x00075c0501007387 */ /* 0x000fe20000100800 */
[----:B------:R-:W-:Y:S01]  /*e3f0*/  ISETP.GT.U32.AND P1, PT, R168, R245, PT ;  /* 0x000000f5a800720c */ /* 0x000fe20003f24070 */
[----:B------:R-:W-:Y:S01]  /*e400*/  IMAD.HI.U32 R240, R0, R247, RZ ;  /* 0x000000f700f07227 */ /* 0x000fe200078e00ff */
[----:B------:R-:W-:-:S03]  /*e410*/  ISETP.GT.U32.AND P4, PT, R168, R244, PT ;  /* 0x000000f4a800720c */ /* 0x000fc60003f84070 */
[----:B0-----:R-:W-:Y:S02]  /*e420*/  IMAD.MOV.U32 R4, RZ, RZ, R241 ;  /* 0x000000ffff047224 */ /* 0x001fe400078e00f1 */
[----:B------:R-:W-:-:S04]  /*e430*/  IMAD.HI.U32 R3, R0, R242, RZ ;  /* 0x000000f200037227 */ /* 0x000fc800078e00ff */
[----:B------:R-:W-:Y:S02]  /*e440*/  @!P6 IMAD.IADD R250, R250, 0x1, -R168 ;  /* 0x00000001fafae824 */ /* 0x000fe400078e0aa8 */
[----:B------:R-:W-:Y:S02]  /*e450*/  IMAD.MOV R240, RZ, RZ, -R240 ;  /* 0x000000fffff07224 */ /* 0x000fe400078e0af0 */
[----:B------:R-:W-:Y:S01]  /*e460*/  @!P2 IMAD.MOV R4, RZ, RZ, -R4 ;  /* 0x000000ffff04a224 */ /* 0x000fe200078e0a04 */
[----:B------:R-:W-:Y:S01]  /*e470*/  ISETP.GE.AND P2, PT, R238, RZ, PT ;  /* 0x000000ffee00720c */ /* 0x000fe20003f46270 */
[----:B------:R-:W-:Y:S01]  /*e480*/  IMAD.MOV R3, RZ, RZ, -R3 ;  /* 0x000000ffff037224 */ /* 0x000fe200078e0a03 */
[----:B------:R-:W-:Y:S01]  /*e490*/  IABS R238, R252 ;  /* 0x000000fc00ee7213 */ /* 0x000fe20000000000 */
[C---:B------:R-:W-:Y:S01]  /*e4a0*/  IMAD R247, R168.reuse, R240, R247 ;  /* 0x000000f0a8f77224 */ /* 0x040fe200078e02f7 */
[C---:B------:R-:W-:Y:S01]  /*e4b0*/  ISETP.GT.U32.AND P6, PT, R168.reuse, R250, PT ;  /* 0x000000faa800720c */ /* 0x040fe20003fc4070 */
[----:B------:R-:W-:Y:S01]  /*e4c0*/  IMAD R242, R168, R3, R242 ;  /* 0x00000003a8f27224 */ /* 0x000fe200078e02f2 */
[----:B------:R-:W-:Y:S01]  /*e4d0*/  IABS R3, R249 ;  /* 0x000000f900037213 */ /* 0x000fe20000000000 */
[----:B------:R-:W-:Y:S01]  /*e4e0*/  VIADD R241, R2, 0xcc ;  /* 0x000000cc02f17836 */ /* 0x000fe20000000000 */
[----:B------:R0:W-:Y:S01]  /*e4f0*/  STL [R1+0x760], R4 ;  /* 0x0007600401007387 */ /* 0x0001e20000100800 */
[----:B------:R-:W-:-:S03]  /*e500*/  IMAD.HI.U32 R240, R0, R238, RZ ;  /* 0x000000ee00f07227 */ /* 0x000fc600078e00ff */
[----:B------:R-:W-:Y:S01]  /*e510*/  IABS R246, R241 ;  /* 0x000000f100f67213 */ /* 0x000fe20000000000 */
[----:B------:R-:W-:Y:S01]  /*e520*/  @!P1 IMAD.IADD R245, R245, 0x1, -R168 ;  /* 0x00000001f5f59824 */ /* 0x000fe200078e0aa8 */
[----:B------:R-:W-:Y:S01]  /*e530*/  ISETP.GT.U32.AND P1, PT, R168, R247, PT ;  /* 0x000000f7a800720c */ /* 0x000fe20003f24070 */
[----:B------:R-:W-:Y:S02]  /*e540*/  IMAD.MOV R240, RZ, RZ, -R240 ;  /* 0x000000fffff07224 */ /* 0x000fe400078e0af0 */
[----:B------:R-:W-:Y:S01]  /*e550*/  @!P6 IMAD.IADD R250, R250, 0x1, -R168 ;  /* 0x00000001fafae824 */ /* 0x000fe200078e0aa8 */
[----:B------:R-:W-:Y:S01]  /*e560*/  ISETP.GT.U32.AND P6, PT, R168, R242, PT ;  /* 0x000000f2a800720c */ /* 0x000fe20003fc4070 */
[----:B0-----:R-:W-:-:S04]  /*e570*/  IMAD.HI.U32 R4, R0, R3, RZ ;  /* 0x0000000300047227 */ /* 0x001fc800078e00ff */
[----:B------:R-:W-:Y:S02]  /*e580*/  IMAD R238, R168, R240, R238 ;  /* 0x000000f0a8ee7224 */ /* 0x000fe400078e02ee */
[----:B------:R-:W-:Y:S02]  /*e590*/  IMAD.MOV R240, RZ, RZ, -R4 ;  /* 0x000000fffff07224 */ /* 0x000fe400078e0a04 */
[----:B------:R-:W-:-:S04]  /*e5a0*/  IMAD.HI.U32 R4, R0, R246, RZ ;  /* 0x000000f600047227 */ /* 0x000fc800078e00ff */
[----:B------:R-:W-:Y:S02]  /*e5b0*/  IMAD.MOV R4, RZ, RZ, -R4 ;  /* 0x000000ffff047224 */ /* 0x000fe400078e0a04 */
[--C-:B------:R-:W-:Y:S01]  /*e5c0*/  @!P4 IMAD.IADD R244, R244, 0x1, -R168.reuse ;  /* 0x00000001f4f4c824 */ /* 0x100fe200078e0aa8 */
[----:B------:R-:W-:Y:S01]  /*e5d0*/  ISETP.GE.AND P4, PT, R239, RZ, PT ;  /* 0x000000ffef00720c */ /* 0x000fe20003f86270 */
[----:B------:R-:W-:Y:S01]  /*e5e0*/  @!P1 IMAD.IADD R247, R247, 0x1, -R168 ;  /* 0x00000001f7f79824 */ /* 0x000fe200078e0aa8 */
[C---:B------:R-:W-:Y:S01]  /*e5f0*/  ISETP.GT.U32.AND P1, PT, R168.reuse, R238, PT ;  /* 0x000000eea800720c */ /* 0x040fe20003f24070 */
[C---:B------:R-:W-:Y:S01]  /*e600*/  IMAD R246, R168.reuse, R4, R246 ;  /* 0x00000004a8f67224 */ /* 0x040fe200078e02f6 */
[----:B------:R-:W-:Y:S01]  /*e610*/  IABS R239, R251 ;  /* 0x000000fb00ef7213 */ /* 0x000fe20000000000 */
[----:B------:R-:W-:Y:S02]  /*e620*/  IMAD R3, R168, R240, R3 ;  /* 0x000000f0a8037224 */ /* 0x000fe400078e0203 */
[----:B------:R-:W-:-:S02]  /*e630*/  IMAD.MOV.U32 R4, RZ, RZ, R244 ;  /* 0x000000ffff047224 */ /* 0x000fc400078e00f4 */
[----:B------:R-:W-:Y:S02]  /*e640*/  VIADD R248, R2, 0xce ;  /* 0x000000ce02f87836 */ /* 0x000fe40000000000 */
[----:B------:R-:W-:Y:S01]  /*e650*/  @!P6 IMAD.IADD R242, R242, 0x1, -R168 ;  /* 0x00000001f2f2e824 */ /* 0x000fe200078e0aa8 */
[----:B------:R-:W-:Y:S01]  /*e660*/  ISETP.GT.U32.AND P6, PT, R168, R3, PT ;  /* 0x00000003a800720c */ /* 0x000fe20003fc4070 */
[----:B------:R-:W-:Y:S01]  /*e670*/  @!P5 IMAD.MOV R4, RZ, RZ, -R4 ;  /* 0x000000ffff04d224 */ /* 0x000fe200078e0a04 */
[----:B------:R-:W-:Y:S01]  /*e680*/  IABS R243, R248 ;  /* 0x000000f800f37213 */ /* 0x000fe20000000000 */
[----:B------:R-:W-:Y:S01]  /*e690*/  @!P1 IMAD.IADD R238, R238, 0x1, -R168 ;  /* 0x00000001eeee9824 */ /* 0x000fe200078e0aa8 */
[----:B------:R-:W-:Y:S01]  /*e6a0*/  ISETP.GT.U32.AND P5, PT, R168, R247, PT ;  /* 0x000000f7a800720c */ /* 0x000fe20003fa4070 */
[----:B------:R-:W-:Y:S01]  /*e6b0*/  IMAD.HI.U32 R6, R0, R239, RZ ;  /* 0x000000ef00067227 */ /* 0x000fe200078e00ff */
[----:B------:R0:W-:Y:S01]  /*e6c0*/  STL [R1+0x750], R4 ;  /* 0x0007500401007387 */ /* 0x0001e20000100800 */
[----:B------:R-:W-:-:S02]  /*e6d0*/  ISETP.GT.U32.AND P1, PT, R168, R242, PT ;  /* 0x000000f2a800720c */ /* 0x000fc40003f24070 */
[----:B------:R-:W-:-:S04]  /*e6e0*/  IMAD.HI.U32 R5, R0, R243, RZ ;  /* 0x000000f300057227 */ /* 0x000fc800078e00ff */
[----:B------:R-:W-:Y:S02]  /*e6f0*/  IMAD.MOV R240, RZ, RZ, -R6 ;  /* 0x000000fffff07224 */ /* 0x000fe400078e0a06 */
[----:B------:R-:W-:Y:S02]  /*e700*/  IMAD.MOV R5, RZ, RZ, -R5 ;  /* 0x000000ffff057224 */ /* 0x000fe400078e0a05 */
[----:B0-----:R-:W-:Y:S02]  /*e710*/  IMAD.MOV.U32 R4, RZ, RZ, R245 ;  /* 0x000000ffff047224 */ /* 0x001fe400078e00f5 */
[----:B------:R-:W-:Y:S02]  /*e720*/  @!P6 IMAD.IADD R3, R3, 0x1, -R168 ;  /* 0x000000010303e824 */ /* 0x000fe400078e0aa8 */
[----:B------:R-:W-:Y:S01]  /*e730*/  @!P0 IMAD.MOV R4, RZ, RZ, -R4 ;  /* 0x000000ffff048224 */ /* 0x000fe200078e0a04 */
[C---:B------:R-:W-:Y:S01]  /*e740*/  ISETP.GT.U32.AND P0, PT, R168.reuse, R238, PT ;  /* 0x000000eea800720c */ /* 0x040fe20003f04070 */
[C---:B------:R-:W-:Y:S01]  /*e750*/  IMAD R239, R168.reuse, R240, R239 ;  /* 0x000000f0a8ef7224 */ /* 0x040fe200078e02ef */
[C---:B------:R-:W-:Y:S01]  /*e760*/  ISETP.GT.U32.AND P6, PT, R168.reuse, R3, PT ;  /* 0x00000003a800720c */ /* 0x040fe20003fc4070 */
[----:B------:R-:W-:Y:S01]  /*e770*/  IMAD R243, R168, R5, R243 ;  /* 0x00000005a8f37224 */ /* 0x000fe200078e02f3 */
[----:B------:R0:W-:Y:S01]  /*e780*/  STL [R1+0x74c], R4 ;  /* 0x00074c0401007387 */ /* 0x0001e20000100800 */
[----:B------:R-:W-:-:S02]  /*e790*/  VIADD R240, R2, 0xcb ;  /* 0x000000cb02f07836 */ /* 0x000fc40000000000 */
[--C-:B------:R-:W-:Y:S01]  /*e7a0*/  @!P5 IMAD.IADD R247, R247, 0x1, -R168.reuse ;  /* 0x00000001f7f7d824 */ /* 0x100fe200078e0aa8 */
[----:B------:R-:W-:Y:S01]  /*e7b0*/  ISETP.GT.U32.AND P5, PT, R168, R239, PT ;  /* 0x000000efa800720c */ /* 0x000fe20003fa4070 */
[----:B------:R-:W-:Y:S01]  /*e7c0*/  VIADD R244, R2, 0xca ;  /* 0x000000ca02f47836 */ /* 0x000fe20000000000 */
[----:B------:R-:W-:Y:S01]  /*e7d0*/  IABS R5, R240 ;  /* 0x000000f000057213 */ /* 0x000fe20000000000 */
[--C-:B------:R-:W-:Y:S01]  /*e7e0*/  @!P1 IMAD.IADD R242, R242, 0x1, -R168.reuse ;  /* 0x00000001f2f29824 */ /* 0x100fe200078e0aa8 */
[----:B------:R-:W-:Y:S01]  /*e7f0*/  ISETP.GE.AND P1, PT, R252, RZ, PT ;  /* 0x000000fffc00720c */ /* 0x000fe20003f26270 */
[----:B------:R-:W-:Y:S01]  /*e800*/  @!P0 IMAD.IADD R238, R238, 0x1, -R168 ;  /* 0x00000001eeee8824 */ /* 0x000fe200078e0aa8 */
[----:B------:R-:W-:Y:S01]  /*e810*/  ISETP.GT.U32.AND P0, PT, R168, R246, PT ;  /* 0x000000f6a800720c */ /* 0x000fe20003f04070 */
[----:B0-----:R-:W-:Y:S01]  /*e820*/  IMAD.MOV.U32 R4, RZ, RZ, R250 ;  /* 0x000000ffff047224 */ /* 0x001fe200078e00fa */
[----:B------:R-:W-:Y:S01]  /*e830*/  IABS R245, R244 ;  /* 0x000000f400f57213 */ /* 0x000fe20000000000 */
[----:B------:R-:W-:-:S02]  /*e840*/  IMAD.MOV.U32 R250, RZ, RZ, R5 ;  /* 0x000000fffffa7224 */ /* 0x000fc400078e0005 */
[----:B------:R-:W-:Y:S01]  /*e850*/  @!P3 IMAD.MOV R4, RZ, RZ, -R4 ;  /* 0x000000ffff04b224 */ /* 0x000fe200078e0a04 */
[----:B------:R-:W-:Y:S01]  /*e860*/  ISETP.GT.U32.AND P3, PT, R168, R243, PT ;  /* 0x000000f3a800720c */ /* 0x000fe20003f64070 */
[--C-:B------:R-:W-:Y:S01]  /*e870*/  @!P6 IMAD.IADD R3, R3, 0x1, -R168.reuse ;  /* 0x000000010303e824 */ /* 0x100fe200078e0aa8 */
[----:B------:R-:W-:Y:S01]  /*e880*/  ISETP.GE.AND P6, PT, R249, RZ, PT ;  /* 0x000000fff900720c */ /* 0x000fe20003fc6270 */
[----:B------:R-:W-:Y:S01]  /*e890*/  IMAD.MOV.U32 R5, RZ, RZ, R247 ;  /* 0x000000ffff057224 */ /* 0x000fe200078e00f7 */
[----:B------:R0:W-:Y:S01]  /*e8a0*/  STL [R1+0x748], R4 ;  /* 0x0007480401007387 */ /* 0x0001e20000100800 */
[--C-:B------:R-:W-:Y:S01]  /*e8b0*/  @!P5 IMAD.IADD R239, R239, 0x1, -R168.reuse ;  /* 0x00000001efefd824 */ /* 0x100fe200078e0aa8 */
[----:B------:R-:W-:Y:S01]  /*e8c0*/  ISETP.GE.AND P5, PT, R251, RZ, PT ;  /* 0x000000fffb00720c */ /* 0x000fe20003fa6270 */
[----:B------:R-:W-:Y:S02]  /*e8d0*/  @!P0 IMAD.IADD R246, R246, 0x1, -R168 ;  /* 0x00000001f6f68824 */ /* 0x000fe400078e0aa8 */
[----:B------:R-:W-:-:S02]  /*e8e0*/  @!P2 IMAD.MOV R5, RZ, RZ, -R5 ;  /* 0x000000ffff05a224 */ /* 0x000fc400078e0a05 */
[----:B------:R-:W-:Y:S01]  /*e8f0*/  IMAD.HI.U32 R252, R0, R245, RZ ;  /* 0x000000f500fc7227 */ /* 0x000fe200078e00ff */
[----:B------:R-:W-:Y:S02]  /*e900*/  ISETP.GT.U32.AND P2, PT, R168, R246, PT ;  /* 0x000000f6a800720c */ /* 0x000fe40003f44070 */
[----:B------:R-:W-:Y:S01]  /*e910*/  STL [R1+0x73c], R5 ;  /* 0x00073c0501007387 */ /* 0x000fe20000100800 */
[----:B0-----:R-:W-:-:S04]  /*e920*/  IMAD.HI.U32 R4, R0, R250, RZ ;  /* 0x000000fa00047227 */ /* 0x001fc800078e00ff */
[----:B------:R-:W-:Y:S02]  /*e930*/  IMAD.MOV R249, RZ, RZ, -R4 ;  /* 0x000000fffff97224 */ /* 0x000fe400078e0a04 */
[----:B------:R-:W-:Y:S01]  /*e940*/  @!P3 IMAD.IADD R243, R243, 0x1, -R168 ;  /* 0x00000001f3f3b824 */ /* 0x000fe200078e0aa8 */
[----:B------:R-:W-:Y:S01]  /*e950*/  ISETP.GE.AND P3, PT, R248, RZ, PT ;  /* 0x000000fff800720c */ /* 0x000fe20003f66270 */
[----:B------:R-:W-:Y:S02]  /*e960*/  IMAD.MOV.U32 R4, RZ, RZ, R242 ;  /* 0x000000ffff047224 */ /* 0x000fe400078e00f2 */
[----:B------:R-:W-:Y:S01]  /*e970*/  IMAD.MOV R252, RZ, RZ, -R252 ;  /* 0x000000fffffc7224 */ /* 0x000fe200078e0afc */
[C---:B------:R-:W-:Y:S01]  /*e980*/  ISETP.GT.U32.AND P0, PT, R168.reuse, R243, PT ;  /* 0x000000f3a800720c */ /* 0x040fe20003f04070 */
[----:B------:R-:W-:Y:S01]  /*e990*/  @!P4 IMAD.MOV R4, RZ, RZ, -R4 ;  /* 0x000000ffff04c224 */ /* 0x000fe200078e0a04 */
[C---:B------:R-:W-:Y:S01]  /*e9a0*/  ISETP.GT.U32.AND P4, PT, R168.reuse, R239, PT ;  /* 0x000000efa800720c */ /* 0x040fe20003f84070 */
[----:B------:R-:W-:-:S02]  /*e9b0*/  IMAD R250, R168, R249, R250 ;  /* 0x000000f9a8fa7224 */ /* 0x000fc400078e02fa */
[----:B------:R-:W-:Y:S01]  /*e9c0*/  IMAD R245, R168, R252, R245 ;  /* 0x000000fca8f57224 */ /* 0x000fe200078e02f5 */
[----:B------:R0:W-:Y:S01]  /*e9d0*/  STL [R1+0x738], R4 ;  /* 0x0007380401007387 */ /* 0x0001e20000100800 */
[----:B------:R-:W-:Y:S02]  /*e9e0*/  VIADD R247, R2, 0xc9 ;  /* 0x000000c902f77836 */ /* 0x000fe40000000000 */
[----:B------:R-:W-:Y:S01]  /*e9f0*/  @!P6 IMAD.MOV R3, RZ, RZ, -R3 ;  /* 0x000000ffff03e224 */ /* 0x000fe200078e0a03 */
[----:B------:R-:W-:Y:S01]  /*ea00*/  ISETP.GE.AND P6, PT, R241, RZ, PT ;  /* 0x000000fff100720c */ /* 0x000fe20003fc6270 */
[--C-:B------:R-:W-:Y:S01]  /*ea10*/  @!P2 IMAD.IADD R246, R246, 0x1, -R168.reuse ;  /* 0x00000001f6f6a824 */ /* 0x100fe200078e0aa8 */
[----:B------:R-:W-:Y:S01]  /*ea20*/  IABS R248, R247 ;  /* 0x000000f700f87213 */ /* 0x000fe20000000000 */
[--C-:B------:R-:W-:Y:S01]  /*ea30*/  @!P0 IMAD.IADD R243, R243, 0x1, -R168.reuse ;  /* 0x00000001f3f38824 */ /* 0x100fe200078e0aa8 */
[----:B------:R-:W-:Y:S01]  /*ea40*/  ISETP.GT.U32.AND P0, PT, R168, R245, PT ;  /* 0x000000f5a800720c */ /* 0x000fe20003f04070 */
[----:B------:R-:W-:Y:S01]  /*ea50*/  @!P4 IMAD.IADD R239, R239, 0x1, -R168 ;  /* 0x00000001efefc824 */ /* 0x000fe200078e0aa8 */
[----:B------:R-:W-:Y:S01]  /*ea60*/  ISETP.GE.AND P4, PT, R240, RZ, PT ;  /* 0x000000fff000720c */ /* 0x000fe20003f86270 */
[----:B0-----:R-:W-:Y:S01]  /*ea70*/  IMAD.MOV.U32 R4, RZ, RZ, R238 ;  /* 0x000000ffff047224 */ /* 0x001fe200078e00ee */
[----:B------:R-:W-:Y:S01]  /*ea80*/  ISETP.GE.AND P2, PT, R244, RZ, PT ;  /* 0x000000fff400720c */ /* 0x000fe20003f46270 */
[----:B------:R-:W-:-:S02]  /*ea90*/  IMAD.MOV.U32 R5, RZ, RZ, R243 ;  /* 0x000000ffff057224 */ /* 0x000fc400078e00f3 */
[----:B------:R-:W-:Y:S01]  /*eaa0*/  @!P1 IMAD.MOV R4, RZ, RZ, -R4 ;  /* 0x000000ffff049224 */ /* 0x000fe200078e0a04 */
[----:B------:R-:W-:Y:S01]  /*eab0*/  ISETP.GT.U32.AND P1, PT, R168, R250, PT ;  /* 0x000000faa800720c */ /* 0x000fe20003f24070 */
[----:B------:R-:W-:-:S03]  /*eac0*/  IMAD.HI.U32 R240, R0, R248, RZ ;  /* 0x000000f800f07227 */ /* 0x000fc600078e00ff */
[----:B------:R0:W-:Y:S01]  /*ead0*/  STL [R1+0x734], R4 ;  /* 0x0007340401007387 */ /* 0x0001e20000100800 */
[----:B------:R-:W-:Y:S02]  /*eae0*/  @!P3 IMAD.MOV R5, RZ, RZ, -R5 ;  /* 0x000000ffff05b224 */ /* 0x000fe400078e0a05 */
[----:B------:R-:W-:Y:S01]  /*eaf0*/  IMAD.MOV R240, RZ, RZ, -R240 ;  /* 0x000000fffff07224 */ /* 0x000fe200078e0af0 */
[----:B------:R1:W-:Y:S01]  /*eb00*/  STL [R1+0x730], R3 ;  /* 0x0007300301007387 */ /* 0x0003e20000100800 */
[----:B------:R-:W-:Y:S02]  /*eb10*/  VIADD R238, R2, 0xc8 ;  /* 0x000000c802ee7836 */ /* 0x000fe40000000000 */
[--C-:B------:R-:W-:Y:S01]  /*eb20*/  @!P0 IMAD.IADD R245, R245, 0x1, -R168.reuse ;  /* 0x00000001f5f58824 */ /* 0x100fe200078e0aa8 */
[----:B------:R-:W-:Y:S01]  /*eb30*/  STL [R1+0x72c], R5 ;  /* 0x00072c0501007387 */ /* 0x000fe20000100800 */
[----:B------:R-:W-:Y:S01]  /*eb40*/  @!P1 IMAD.IADD R250, R250, 0x1, -R168 ;  /* 0x00000001fafa9824 */ /* 0x000fe200078e0aa8 */
[----:B------:R-:W-:Y:S01]  /*eb50*/  IABS R249, R238 ;  /* 0x000000ee00f97213 */ /* 0x000fe20000000000 */
[----:B0-----:R-:W-:Y:S01]  /*eb60*/  IMAD.MOV.U32 R4, RZ, RZ, R239 ;  /* 0x000000ffff047224 */ /* 0x001fe200078e00ef */
[----:B------:R-:W-:Y:S01]  /*eb70*/  ISETP.GE.AND P1, PT, R247, RZ, PT ;  /* 0x000000fff700720c */ /* 0x000fe20003f26270 */
[C---:B------:R-:W-:Y:S01]  /*eb80*/  IMAD R248, R168.reuse, R240, R248 ;  /* 0x000000f0a8f87224 */ /* 0x040fe200078e02f8 */
[C---:B------:R-:W-:Y:S01]  /*eb90*/  ISETP.GT.U32.AND P0, PT, R168.reuse, R250, PT ;  /* 0x000000faa800720c */ /* 0x040fe20003f04070 */
[----:B------:R-:W-:Y:S01]  /*eba0*/  @!P5 IMAD.MOV R4, RZ, RZ, -R4 ;  /* 0x000000ffff04d224 */ /* 0x000fe200078e0a04 */
[----:B------:R-:W-:Y:S01]  /*ebb0*/  ISETP.GT.U32.AND P5, PT, R168, R245, PT ;  /* 0x000000f5a800720c */ /* 0x000fe20003fa4070 */
[----:B-1----:R-:W-:Y:S01]  /*ebc0*/  IMAD.HI.U32 R3, R0, R249, RZ ;  /* 0x000000f900037227 */ /* 0x002fe200078e00ff */
[----:B------:R-:W-:-:S02]  /*ebd0*/  ISETP.GE.AND P3, PT, R238, RZ, PT ;  /* 0x000000ffee00720c */ /* 0x000fc40003f66270 */
[----:B------:R0:W-:Y:S01]  /*ebe0*/  STL [R1+0x728], R4 ;  /* 0x0007280401007387 */ /* 0x0001e20000100800 */
[----:B------:R-:W-:Y:S02]  /*ebf0*/  IMAD.MOV R3, RZ, RZ, -R3 ;  /* 0x000000ffff037224 */ /* 0x000fe400078e0a03 */
[----:B------:R-:W-:Y:S02]  /*ec00*/  VIADD R247, R2, 0xc7 ;  /* 0x000000c702f77836 */ /* 0x000fe40000000000 */
[----:B------:R-:W-:Y:S02]  /*ec10*/  IMAD R249, R168, R3, R249 ;  /* 0x00000003a8f97224 */ /* 0x000fe400078e02f9 */
[--C-:B------:R-:W-:Y:S01]  /*ec20*/  @!P0 IMAD.IADD R250, R250, 0x1, -R168.reuse ;  /* 0x00000001fafa8824 */ /* 0x100fe200078e0aa8 */
[----:B------:R-:W-:Y:S01]  /*ec30*/  ISETP.GE.AND P0, PT, R247, RZ, PT ;  /* 0x000000fff700720c */ /* 0x000fe20003f06270 */
[----:B------:R-:W-:Y:S01]  /*ec40*/  @!P5 IMAD.IADD R245, R245, 0x1, -R168 ;  /* 0x00000001f5f5d824 */ /* 0x000fe200078e0aa8 */
[----:B------:R-:W-:Y:S01]  /*ec50*/  IABS R247, R247 ;  /* 0x000000f700f77213 */ /* 0x000fe20000000000 */
[----:B0-----:R-:W-:Y:S01]  /*ec60*/  IMAD.MOV.U32 R4, RZ, RZ, R246 ;  /* 0x000000ffff047224 */ /* 0x001fe200078e00f6 */
[----:B------:R-:W-:Y:S01]  /*ec70*/  ISETP.GT.U32.AND P5, PT, R168, R249, PT ;  /* 0x000000f9a800720c */ /* 0x000fe20003fa4070 */
[----:B------:R-:W-:-:S02]  /*ec80*/  VIADD R3, R2, 0xc5 ;  /* 0x000000c502037836 */ /* 0x000fc40000000000 */
[----:B------:R-:W-:Y:S01]  /*ec90*/  @!P6 IMAD.MOV R4, RZ, RZ, -R4 ;  /* 0x000000ffff04e224 */ /* 0x000fe200078e0a04 */
[----:B------:R-:W-:Y:S01]  /*eca0*/  ISETP.GT.U32.AND P6, PT, R168, R248, PT ;  /* 0x000000f8a800720c */ /* 0x000fe20003fc4070 */
[----:B------:R-:W-:Y:S01]  /*ecb0*/  IMAD.HI.U32 R240, R0, R247, RZ ;  /* 0x000000f700f07227 */ /* 0x000fe200078e00ff */
[----:B------:R-:W-:Y:S02]  /*ecc0*/  IABS R242, R3 ;  /* 0x0000000300f27213 */ /* 0x000fe40000000000 */
[----:B------:R0:W-:Y:S01]  /*ecd0*/  STL [R1+0x724], R4 ;  /* 0x0007240401007387 */ /* 0x0001e20000100800 */
[----:B------:R-:W-:Y:S02]  /*ece0*/  IMAD.MOV R240, RZ, RZ, -R240 ;  /* 0x000000fffff07224 */ /* 0x000fe400078e0af0 */
[----:B------:R-:W-:Y:S02]  /*ecf0*/  VIADD R238, R2, 0xc6 ;  /* 0x000000c602ee7836 */ /* 0x000fe40000000000 */
[----:B------:R-:W-:-:S02]  /*ed00*/  IMAD R247, R168, R240, R247 ;  /* 0x000000f0a8f77224 */ /* 0x000fc400078e02f7 */
[--C-:B------:R-:W-:Y:S01]  /*ed10*/  @!P5 IMAD.IADD R249, R249, 0x1, -R168.reuse ;  /* 0x00000001f9f9d824 */ /* 0x100fe200078e0aa8 */
[----:B------:R-:W-:Y:S01]  /*ed20*/  IABS R243, R238 ;  /* 0x000000ee00f37213 */ /* 0x000fe20000000000 */
[----:B------:R-:W-:Y:S01]  /*ed30*/  @!P6 IMAD.IADD R248, R248, 0x1, -R168 ;  /* 0x00000001f8f8e824 */ /* 0x000fe200078e0aa8 */
[----:B------:R-:W-:Y:S01]  /*ed40*/  ISETP.GE.AND P6, PT, R238, RZ, PT ;  /* 0x000000ffee00720c */ /* 0x000fe20003fc6270 */
[----:B0-----:R-:W-:Y:S01]  /*ed50*/  IMAD.MOV.U32 R4, RZ, RZ, R250 ;  /* 0x000000ffff047224 */ /* 0x001fe200078e00fa */
[----:B------:R-:W-:Y:S01]  /*ed60*/  ISETP.GT.U32.AND P5, PT, R168, R249, PT ;  /* 0x000000f9a800720c */ /* 0x000fe20003fa4070 */
[----:B------:R-:W-:-:S04]  /*ed70*/  IMAD.HI.U32 R238, R0, R242, RZ ;  /* 0x000000f200ee7227 */ /* 0x000fc800078e00ff */
[----:B------:R-:W-:Y:S01]  /*ed80*/  @!P4 IMAD.MOV R4, RZ, RZ, -R4 ;  /* 0x000000ffff04c224 */ /* 0x000fe200078e0a04 */
[----:B------:R-:W-:Y:S01]  /*ed90*/  ISETP.GT.U32.AND P4, PT, R168, R248, PT ;  /* 0x000000f8a800720c */ /* 0x000fe20003f84070 */
[----:B------:R-:W-:-:S03]  /*eda0*/  IMAD.HI.U32 R239, R0, R243, RZ ;  /* 0x000000f300ef7227 */ /* 0x000fc600078e00ff */
[----:B------:R0:W-:Y:S01]  /*edb0*/  STL [R1+0x618], R4 ;  /* 0x0006180401007387 */ /* 0x0001e20000100800 */
[----:B------:R-:W-:Y:S02]  /*edc0*/  IMAD.MOV R238, RZ, RZ, -R238 ;  /* 0x000000ffffee7224 */ /* 0x000fe400078e0aee */
[----:B------:R-:W-:Y:S02]  /*edd0*/  IMAD.MOV R239, RZ, RZ, -R239 ;  /* 0x000000ffffef7224 */ /* 0x000fe400078e0aef */
[----:B------:R-:W-:Y:S02]  /*ede0*/  IMAD R242, R168, R238, R242 ;  /* 0x000000eea8f27224 */ /* 0x000fe400078e02f2 */
[----:B------:R-:W-:Y:S02]  /*edf0*/  VIADD R244, R2, 0xc3 ;  /* 0x000000c302f47836 */ /* 0x000fe40000000000 */
[----:B------:R-:W-:Y:S01]  /*ee00*/  @!P4 IMAD.IADD R248, R248, 0x1, -R168 ;  /* 0x00000001f8f8c824 */ /* 0x000fe200078e0aa8 */
[C---:B------:R-:W-:Y:S01]  /*ee10*/  ISETP.GT.U32.AND P4, PT, R168.reuse, R247, PT ;  /* 0x000000f7a800720c */ /* 0x040fe20003f84070 */
[----:B0-----:R-:W-:Y:S01]  /*ee20*/  IMAD.MOV.U32 R4, RZ, RZ, R245 ;  /* 0x000000ffff047224 */ /* 0x001fe200078e00f5 */
[----:B------:R-:W-:Y:S01]  /*ee30*/  IABS R246, R244 ;  /* 0x000000f400f67213 */ /* 0x000fe20000000000 */
[----:B------:R-:W-:-:S02]  /*ee40*/  IMAD R243, R168, R239, R243 ;  /* 0x000000efa8f37224 */ /* 0x000fc400078e02f3 */
[----:B------:R-:W-:Y:S01]  /*ee50*/  @!P2 IMAD.MOV R4, RZ, RZ, -R4 ;  /* 0x000000ffff04a224 */ /* 0x000fe200078e0a04 */
[----:B------:R-:W-:Y:S01]  /*ee60*/  ISETP.GE.AND P2, PT, R3, RZ, PT ;  /* 0x000000ff0300720c */ /* 0x000fe20003f46270 */
[----:B------:R-:W-:Y:S02]  /*ee70*/  VIADD R3, R2, 0xc4 ;  /* 0x000000c402037836 */ /* 0x000fe40000000000 */
[--C-:B------:R-:W-:Y:S01]  /*ee80*/  @!P5 IMAD.IADD R249, R249, 0x1, -R168.reuse ;  /* 0x00000001f9f9d824 */ /* 0x100fe200078e0aa8 */
[----:B------:R0:W-:Y:S01]  /*ee90*/  STL [R1+0x720], R4 ;  /* 0x0007200401007387 */ /* 0x0001e20000100800 */
[----:B------:R-:W-:Y:S01]  /*eea0*/  ISETP.GT.U32.AND P5, PT, R168, R243, PT ;  /* 0x000000f3a800720c */ /* 0x000fe20003fa4070 */
[----:B------:R-:W-:Y:S01]  /*eeb0*/  VIADD R238, R2, 0xc1 ;  /* 0x000000c102ee7836 */ /* 0x000fe20000000000 */
[----:B------:R-:W-:Y:S01]  /*eec0*/  IABS R239, R3 ;  /* 0x0000000300ef7213 */ /* 0x000fe20000000000 */
[----:B------:R-:W-:Y:S01]  /*eed0*/  @!P4 IMAD.IADD R247, R247, 0x1, -R168 ;  /* 0x00000001f7f7c824 */ /* 0x000fe200078e0aa8 */
[----:B------:R-:W-:Y:S01]  /*eee0*/  ISETP.GT.U32.AND P4, PT, R168, R242, PT ;  /* 0x000000f2a800720c */ /* 0x000fe20003f84070 */
[----:B------:R-:W-:Y:S01]  /*eef0*/  VIADD R241, R2, 0xc2 ;  /* 0x000000c202f17836 */ /* 0x000fe20000000000 */
[----:B------:R-:W-:Y:S01]  /*ef00*/  IABS R240, R238 ;  /* 0x000000ee00f07213 */ /* 0x000fe20000000000 */
[----:B0-----:R-:W-:-:S03]  /*ef10*/  IMAD.MOV.U32 R4, RZ, RZ, R248 ;  /* 0x000000ffff047224 */ /* 0x001fc600078e00f8 */
[----:B------:R-:W-:Y:S01]  /*ef20*/  IABS R245, R241 ;  /* 0x000000f100f57213 */ /* 0x000fe20000000000 */
[----:B------:R-:W-:Y:S02]  /*ef30*/  IMAD.MOV.U32 R248, RZ, RZ, R246 ;  /* 0x000000fffff87224 */ /* 0x000fe400078e00f6 */
[----:B------:R-:W-:Y:S01]  /*ef40*/  @!P1 IMAD.MOV R4, RZ, RZ, -R4 ;  /* 0x000000ffff049224 */ /* 0x000fe200078e0a04 */
[----:B------:R-:W-:Y:S01]  /*ef50*/  ISETP.GT.U32.AND P1, PT, R168, R247, PT ;  /* 0x000000f7a800720c */ /* 0x000fe20003f24070 */
[----:B------:R-:W-:-:S03]  /*ef60*/  IMAD.HI.U32 R246, R0, R239, RZ ;  /* 0x000000ef00f67227 */ /* 0x000fc600078e00ff */
[----:B------:R0:W-:Y:S01]  /*ef70*/  STL [R1+0x680], R4 ;  /* 0x0006800401007387 */ /* 0x0001e20000100800 */
[----:B------:R-:W-:Y:S02]  /*ef80*/  IMAD.MOV R246, RZ, RZ, -R246 ;  /* 0x000000fffff67224 */ /* 0x000fe400078e0af6 */
[--C-:B------:R-:W-:Y:S02]  /*ef90*/  @!P4 IMAD.IADD R242, R242, 0x1, -R168.reuse ;  /* 0x00000001f2f2c824 */ /* 0x100fe400078e0aa8 */
[----:B------:R-:W-:-:S03]  /*efa0*/  @!P5 IMAD.IADD R243, R243, 0x1, -R168 ;  /* 0x00000001f3f3d824 */ /* 0x000fc600078e0aa8 */
[C---:B------:R-:W-:Y:S01]  /*efb0*/  ISETP.GT.U32.AND P4, PT, R168.reuse, R242, PT ;  /* 0x000000f2a800720c */ /* 0x040fe20003f84070 */
[----:B------:R-:W-:Y:S01]  /*efc0*/  @!P1 IMAD.IADD R247, R247, 0x1, -R168 ;  /* 0x00000001f7f79824 */ /* 0x000fe200078e0aa8 */
[----:B------:R-:W-:Y:S01]  /*efd0*/  ISETP.GT.U32.AND P5, PT, R168, R243, PT ;  /* 0x000000f3a800720c */ /* 0x000fe20003fa4070 */
[----:B0-----:R-:W-:Y:S02]  /*efe0*/  IMAD.MOV.U32 R4, RZ, RZ, R249 ;  /* 0x000000ffff047224 */ /* 0x001fe400078e00f9 */
[----:B------:R-:W-:-:S04]  /*eff0*/  IMAD.HI.U32 R249, R0, R248, RZ ;  /* 0x000000f800f97227 */ /* 0x000fc800078e00ff */
[----:B------:R-:W-:Y:S01]  /*f000*/  @!P3 IMAD.MOV R4, RZ, RZ, -R4 ;  /* 0x000000ffff04b224 */ /* 0x000fe200078e0a04 */
[----:B------:R-:W-:Y:S01]  /*f010*/  ISETP.GE.AND P3, PT, R3, RZ, PT ;  /* 0x000000ff0300720c */ /* 0x000fe20003f66270 */
[----:B------:R-:W-:Y:S02]  /*f020*/  IMAD R3, R168, R246, R239 ;  /* 0x000000f6a8037224 */ /* 0x000fe400078e02ef */
[----:B------:R-:W-:Y:S01]  /*f030*/  IMAD.HI.U32 R246, R0, R240, RZ ;  /* 0x000000f000f67227 */ /* 0x000fe200078e00ff */
[----:B------:R0:W-:Y:S02]  /*f040*/  STL [R1+0x71c], R4 ;  /* 0x00071c0401007387 */ /* 0x0001e40000100800 */
[----:B------:R-:W-:Y:S01]  /*f050*/  ISETP.GT.U32.AND P1, PT, R168, R3, PT ;  /* 0x00000003a800720c */ /* 0x000fe20003f24070 */
[----:B------:R-:W-:-:S04]  /*f060*/  IMAD.HI.U32 R239, R0, R245, RZ ;  /* 0x000000f500ef7227 */ /* 0x000fc800078e00ff */
[----:B------:R-:W-:Y:S02]  /*f070*/  IMAD.MOV R246, RZ, RZ, -R246 ;  /* 0x000000fffff67224 */ /* 0x000fe400078e0af6 */
[----:B------:R-:W-:Y:S02]  /*f080*/  @!P4 IMAD.IADD R242, R242, 0x1, -R168 ;  /* 0x00000001f2f2c824 */ /* 0x000fe400078e0aa8 */
[----:B0-----:R-:W-:Y:S02]  /*f090*/  IMAD.MOV.U32 R4, RZ, RZ, R247 ;  /* 0x000000ffff047224 */ /* 0x001fe400078e00f7 */
[----:B------:R-:W-:Y:S02]  /*f0a0*/  IMAD.MOV R249, RZ, RZ, -R249 ;  /* 0x000000fffff97224 */ /* 0x000fe400078e0af9 */
[----:B------:R-:W-:Y:S02]  /*f0b0*/  @!P0 IMAD.MOV R4, RZ, RZ, -R4 ;  /* 0x000000ffff048224 */ /* 0x000fe400078e0a04 */
[----:B------:R-:W-:-:S02]  /*f0c0*/  IMAD.MOV R239, RZ, RZ, -R239 ;  /* 0x000000ffffef7224 */ /* 0x000fc400078e0aef */
[--C-:B------:R-:W-:Y:S01]  /*f0d0*/  @!P1 IMAD.IADD R3, R3, 0x1, -R168.reuse ;  /* 0x0000000103039824 */ /* 0x100fe200078e0aa8 */
[----:B------:R0:W-:Y:S01]  /*f0e0*/  STL [R1+0x700], R4 ;  /* 0x0007000401007387 */ /* 0x0001e20000100800 */
[----:B------:R-:W-:Y:S01]  /*f0f0*/  @!P5 IMAD.IADD R243, R243, 0x1, -R168 ;  /* 0x00000001f3f3d824 */ /* 0x000fe200078e0aa8 */
[----:B------:R-:W-:Y:S01]  /*f100*/  ISETP.GE.AND P5, PT, R244, RZ, PT ;  /* 0x000000fff400720c */ /* 0x000fe20003fa6270 */
[C---:B------:R-:W-:Y:S01]  /*f110*/  IMAD R240, R168.reuse, R246, R240 ;  /* 0x000000f6a8f07224 */ /* 0x040fe200078e02f0 */
[C---:B------:R-:W-:Y:S01]  /*f120*/  ISETP.GT.U32.AND P1, PT, R168.reuse, R3, PT ;  /* 0x00000003a800720c */ /* 0x040fe20003f24070 */
[C---:B------:R-:W-:Y:S02]  /*f130*/  IMAD R244, R168.reuse, R249, R248 ;  /* 0x000000f9a8f47224 */ /* 0x040fe400078e02f8 */
[----:B------:R-:W-:Y:S02]  /*f140*/  IMAD R245, R168, R239, R245 ;  /* 0x000000efa8f57224 */ /* 0x000fe400078e02f5 */
[----:B------:R-:W-:Y:S01]  /*f150*/  VIADD R239, R2, 0xc0 ;  /* 0x000000c002ef7836 */ /* 0x000fe20000000000 */
[C---:B------:R-:W-:Y:S01]  /*f160*/  ISETP.GT.U32.AND P0, PT, R168.reuse, R244, PT ;  /* 0x000000f4a800720c */ /* 0x040fe20003f04070 */
[----:B0-----:R-:W-:Y:S01]  /*f170*/  IMAD.MOV.U32 R4, RZ, RZ, R242 ;  /* 0x000000ffff047224 */ /* 0x001fe200078e00f2 */
[C---:B------:R-:W-:Y:S01]  /*f180*/  ISETP.GT.U32.AND P4, PT, R168.reuse, R245, PT ;  /* 0x000000f5a800720c */ /* 0x040fe20003f84070 */
[----:B------:R-:W-:Y:S01]  /*f190*/  IMAD.MOV.U32 R5, RZ, RZ, R243 ;  /* 0x000000ffff057224 */ /* 0x000fe200078e00f3 */
[----:B------:R-:W-:Y:S01]  /*f1a0*/  IABS R246, R239 ;  /* 0x000000ef00f67213 */ /* 0x000fe20000000000 */
[----:B------:R-:W-:Y:S01]  /*f1b0*/  @!P2 IMAD.MOV R4, RZ, RZ, -R4 ;  /* 0x000000ffff04a224 */ /* 0x000fe200078e0a04 */
[----:B------:R-:W-:Y:S01]  /*f1c0*/  ISETP.GT.U32.AND P2, PT, R168, R240, PT ;  /* 0x000000f0a800720c */ /* 0x000fe20003f44070 */
[----:B------:R-:W-:Y:S01]  /*f1d0*/  @!P6 IMAD.MOV R5, RZ, RZ, -R5 ;  /* 0x000000ffff05e224 */ /* 0x000fe200078e0a05 */
[----:B------:R-:W-:Y:S01]  /*f1e0*/  ISETP.GE.AND P6, PT, R241, RZ, PT ;  /* 0x000000fff100720c */ /* 0x000fe20003fc6270 */
[----:B------:R-:W-:-:S02]  /*f1f0*/  IMAD.MOV.U32 R243, RZ, RZ, R246 ;  /* 0x000000fffff37224 */ /* 0x000fc400078e00f6 */
[----:B------:R-:W-:Y:S01]  /*f200*/  VIADD R241, R2, 0xbf ;  /* 0x000000bf02f17836 */ /* 0x000fe20000000000 */
[----:B------:R-:W-:Y:S01]  /*f210*/  STL [R1+0x710], R5 ;  /* 0x0007100501007387 */ /* 0x000fe20000100800 */
[--C-:B------:R-:W-:Y:S01]  /*f220*/  @!P1 IMAD.IADD R3, R3, 0x1, -R168.reuse ;  /* 0x0000000103039824 */ /* 0x100fe200078e0aa8 */
[----:B------:R-:W-:Y:S01]  /*f230*/  ISETP.GE.AND P1, PT, R238, RZ, PT ;  /* 0x000000ffee00720c */ /* 0x000fe20003f26270 */
[----:B------:R-:W-:Y:S01]  /*f240*/  IMAD.HI.U32 R242, R0, R243, RZ ;  /* 0x000000f300f27227 */ /* 0x000fe200078e00ff */
[----:B------:R0:W-:Y:S01]  /*f250*/  STL [R1+0x714], R4 ;  /* 0x0007140401007387 */ /* 0x0001e20000100800 */
[----:B------:R-:W-:Y:S02]  /*f260*/  IABS R246, R241 ;  /* 0x000000f100f67213 */ /* 0x000fe40000000000 */
[--C-:B------:R-:W-:Y:S02]  /*f270*/  @!P2 IMAD.IADD R240, R240, 0x1, -R168.reuse ;  /* 0x00000001f0f0a824 */ /* 0x100fe400078e0aa8 */
[--C-:B------:R-:W-:Y:S01]  /*f280*/  @!P0 IMAD.IADD R244, R244, 0x1, -R168.reuse ;  /* 0x00000001f4f48824 */ /* 0x100fe200078e0aa8 */
[----:B------:R-:W-:Y:S01]  /*f290*/  ISETP.GE.AND P0, PT, R239, RZ, PT ;  /* 0x000000ffef00720c */ /* 0x000fe20003f06270 */
[----:B------:R-:W-:Y:S01]  /*f2a0*/  @!P4 IMAD.IADD R245, R245, 0x1, -R168 ;  /* 0x00000001f5f5c824 */ /* 0x000fe200078e0aa8 */
[C---:B------:R-:W-:Y:S01]  /*f2b0*/  ISETP.GT.U32.AND P2, PT, R168.reuse, R240, PT ;  /* 0x000000f0a800720c */ /* 0x040fe20003f44070 */
[----:B------:R-:W-:Y:S01]  /*f2c0*/  IMAD.MOV R242, RZ, RZ, -R242 ;  /* 0x000000fffff27224 */ /* 0x000fe200078e0af2 */
[----:B------:R-:W-:Y:S01]  /*f2d0*/  ISETP.GT.U32.AND P4, PT, R168, R244, PT ;  /* 0x000000f4a800720c */ /* 0x000fe20003f84070 */
[----:B0-----:R-:W-:-:S02]  /*f2e0*/  IMAD.MOV.U32 R4, RZ, RZ, R3 ;  /* 0x000000ffff047224 */ /* 0x001fc400078e0003 */
[----:B------:R-:W-:-:S04]  /*f2f0*/  IMAD.HI.U32 R239, R0, R246, RZ ;  /* 0x000000f600ef7227 */ /* 0x000fc800078e00ff */
[----:B------:R-:W-:Y:S01]  /*f300*/  @!P3 IMAD.MOV R4, RZ, RZ, -R4 ;  /* 0x000000ffff04b224 */ /* 0x000fe200078e0a04 */
[C---:B------:R-:W-:Y:S01]  /*f310*/  ISETP.GT.U32.AND P3, PT, R168.reuse, R245, PT ;  /* 0x000000f5a800720c */ /* 0x040fe20003f64070 */
[----:B------:R-:W-:Y:S02]  /*f320*/  IMAD R243, R168, R242, R243 ;  /* 0x000000f2a8f37224 */ /* 0x000fe400078e02f3 */
[C---:B------:R-:W-:Y:S01]  /*f330*/  VIADD R242, R2.reuse, 0xbc ;  /* 0x000000bc02f27836 */ /* 0x040fe20000000000 */
[----:B------:R0:W-:Y:S01]  /*f340*/  STL [R1+0x718], R4 ;  /* 0x0007180401007387 */ /* 0x0001e20000100800 */
[C---:B------:R-:W-:Y:S02]  /*f350*/  VIADD R238, R2.reuse, 0xbe ;  /* 0x000000be02ee7836 */ /* 0x040fe40000000000 */
[----:B------:R-:W-:Y:S01]  /*f360*/  IMAD.MOV R239, RZ, RZ, -R239 ;  /* 0x000000ffffef7224 */ /* 0x000fe200078e0aef */
[----:B------:R-:W-:Y:S01]  /*f370*/  IABS R248, R242 ;  /* 0x000000f200f87213 */ /* 0x000fe20000000000 */
[----:B------:R-:W-:Y:S01]  /*f380*/  VIADD R3, R2, 0xbd ;  /* 0x000000bd02037836 */ /* 0x000fe20000000000 */
[----:B------:R-:W-:Y:S01]  /*f390*/  IABS R247, R238 ;  /* 0x000000ee00f77213 */ /* 0x000fe20000000000 */
[----:B------:R-:W-:-:S02]  /*f3a0*/  IMAD R246, R168, R239, R246 ;  /* 0x000000efa8f67224 */ /* 0x000fc400078e02f6 */
[--C-:B------:R-:W-:Y:S01]  /*f3b0*/  @!P2 IMAD.IADD R240, R240, 0x1, -R168.reuse ;  /* 0x00000001f0f0a824 */ /* 0x100fe200078e0aa8 */
[----:B------:R-:W-:Y:S01]  /*f3c0*/  ISETP.GE.AND P2, PT, R241, RZ, PT ;  /* 0x000000fff100720c */ /* 0x000fe20003f46270 */
[--C-:B------:R-:W-:Y:S01]  /*f3d0*/  @!P4 IMAD.IADD R244, R244, 0x1, -R168.reuse ;  /* 0x00000001f4f4c824 */ /* 0x100fe200078e0aa8 */
[----:B------:R-:W-:Y:S01]  /*f3e0*/  IABS R239, R3 ;  /* 0x0000000300ef7213 */ /* 0x000fe20000000000 */
[----:B------:R-:W-:Y:S01]  /*f3f0*/  @!P3 IMAD.IADD R245, R245, 0x1, -R168 ;  /* 0x00000001f5f5b824 */ /* 0x000fe200078e0aa8 */
[C---:B------:R-:W-:Y:S01]  /*f400*/  ISETP.GT.U32.AND P3, PT, R168.reuse, R246, PT ;  /* 0x000000f6a800720c */ /* 0x040fe20003f64070 */
[----:B------:R-:W-:Y:S01]  /*f410*/  IMAD.MOV.U32 R241, RZ, RZ, R248 ;  /* 0x000000fffff17224 */ /* 0x000fe200078e00f8 */
[----:B------:R-:W-:Y:S01]  /*f420*/  ISETP.GT.U32.AND P4, PT, R168, R243, PT ;  /* 0x000000f3a800720c */ /* 0x000fe20003f84070 */
[----:B------:R-:W-:-:S04]  /*f430*/  IMAD.HI.U32 R248, R0, R247, RZ ;  /* 0x000000f700f87227 */ /* 0x000fc800078e00ff */
[----:B0-----:R-:W-:Y:S02]  /*f440*/  IMAD.MOV.U32 R4, RZ, RZ, R244 ;  /* 0x000000ffff047224 */ /* 0x001fe400078e00f4 */
[----:B------:R-:W-:-:S04]  /*f450*/  IMAD.HI.U32 R249, R0, R239, RZ ;  /* 0x000000ef00f97227 */ /* 0x000fc800078e00ff */
[----:B------:R-:W-:Y:S02]  /*f460*/  IMAD.MOV R248, RZ, RZ, -R248 ;  /* 0x000000fffff87224 */ /* 0x000fe400078e0af8 */
[----:B------:R-:W-:Y:S02]  /*f470*/  @!P5 IMAD.MOV R4, RZ, RZ, -R4 ;  /* 0x000000ffff04d224 */ /* 0x000fe400078e0a04 */
[----:B------:R-:W-:Y:S02]  /*f480*/  IMAD.MOV R244, RZ, RZ, -R249 ;  /* 0x000000fffff47224 */ /* 0x000fe400078e0af9 */
[----:B------:R-:W-:Y:S01]  /*f490*/  IMAD R247, R168, R248, R247 ;  /* 0x000000f8a8f77224 */ /* 0x000fe200078e02f7 */
[----:B------:R0:W-:Y:S01]  /*f4a0*/  STL [R1+0x708], R4 ;  /* 0x0007080401007387 */ /* 0x0001e20000100800 */
[----:B------:R-:W-:Y:S02]  /*f4b0*/  IMAD.MOV.U32 R5, RZ, RZ, R245 ;  /* 0x000000ffff057224 */ /* 0x000fe400078e00f5 */
[----:B------:R-:W-:-:S02]  /*f4c0*/  @!P3 IMAD.IADD R246, R246, 0x1, -R168 ;  /* 0x00000001f6f6b824 */ /* 0x000fc400078e0aa8 */
[C---:B------:R-:W-:Y:S02]  /*f4d0*/  IMAD R239, R168.reuse, R244, R239 ;  /* 0x000000f4a8ef7224 */ /* 0x040fe400078e02ef */
[----:B------:R-:W-:Y:S01]  /*f4e0*/  @!P6 IMAD.MOV R5, RZ, RZ, -R5 ;  /* 0x000000ffff05e224 */ /* 0x000fe200078e0a05 */
[----:B------:R-:W-:Y:S01]  /*f4f0*/  ISETP.GT.U32.AND P6, PT, R168, R247, PT ;  /* 0x000000f7a800720c */ /* 0x000fe20003fc4070 */
[----:B------:R-:W-:Y:S01]  /*f500*/  @!P4 IMAD.IADD R243, R243, 0x1, -R168 ;  /* 0x00000001f3f3c824 */ /* 0x000fe200078e0aa8 */
[----:B------:R-:W-:Y:S01]  /*f510*/  ISETP.GE.AND P4, PT, R238, RZ, PT ;  /* 0x000000ffee00720c */ /* 0x000fe20003f86270 */
[----:B0-----:R-:W-:Y:S01]  /*f520*/  IMAD.MOV.U32 R4, RZ, RZ, R240 ;  /* 0x000000ffff047224 */ /* 0x001fe200078e00f0 */
[----:B------:R-:W-:Y:S01]  /*f530*/  ISETP.GT.U32.AND P3, PT, R168, R246, PT ;  /* 0x000000f6a800720c */ /* 0x000fe20003f64070 */
[----:B------:R-:W-:Y:S01]  /*f540*/  IMAD.HI.U32 R238, R0, R241, RZ ;  /* 0x000000f100ee7227 */ /* 0x000fe200078e00ff */
[C---:B------:R-:W-:Y:S01]  /*f550*/  ISETP.GT.U32.AND P5, PT, R168.reuse, R243, PT ;  /* 0x000000f3a800720c */ /* 0x040fe20003fa4070 */
[----:B------:R-:W-:Y:S02]  /*f560*/  STL [R1+0x6b8], R5 ;  /* 0x0006b80501007387 */ /* 0x000fe40000100800 */
[----:B------:R-:W-:Y:S01]  /*f570*/  @!P1 IMAD.MOV R4, RZ, RZ, -R4 ;  /* 0x000000ffff049224 */ /* 0x000fe200078e0a04 */
[----:B------:R-:W-:Y:S01]  /*f580*/  ISETP.GT.U32.AND P1, PT, R168, R239, PT ;  /* 0x000000efa800720c */ /* 0x000fe20003f24070 */
[----:B------:R-:W-:-:S02]  /*f590*/  IMAD.MOV R238, RZ, RZ, -R238 ;  /* 0x000000ffffee7224 */ /* 0x000fc400078e0aee */
[----:B------:R-:W-:Y:S01]  /*f5a0*/  VIADD R248, R2, 0xbb ;  /* 0x000000bb02f87836 */ /* 0x000fe20000000000 */
[----:B------:R0:W-:Y:S01]  /*f5b0*/  STL [R1+0x6c8], R4 ;  /* 0x0006c80401007387 */ /* 0x0001e20000100800 */
[----:B------:R-:W-:Y:S02]  /*f5c0*/  IMAD R241, R168, R238, R241 ;  /* 0x000000eea8f17224 */ /* 0x000fe400078e02f1 */
[--C-:B------:R-:W-:Y:S01]  /*f5d0*/  @!P6 IMAD.IADD R247, R247, 0x1, -R168.reuse ;  /* 0x00000001f7f7e824 */ /* 0x100fe200078e0aa8 */
[----:B------:R-:W-:Y:S01]  /*f5e0*/  IABS R238, R248 ;  /* 0x000000f800ee7213 */ /* 0x000fe20000000000 */
[--C-:B------:R-:W-:Y:S01]  /*f5f0*/  @!P3 IMAD.IADD R246, R246, 0x1, -R168.reuse ;  /* 0x00000001f6f6b824 */ /* 0x100fe200078e0aa8 */
[C---:B------:R-:W-:Y:S01]  /*f600*/  ISETP.GT.U32.AND P3, PT, R168.reuse, R241, PT ;  /* 0x000000f1a800720c */ /* 0x040fe20003f64070 */
[--C-:B------:R-:W-:Y:S01]  /*f610*/  @!P5 IMAD.IADD R243, R243, 0x1, -R168.reuse ;  /* 0x00000001f3f3d824 */ /* 0x100fe200078e0aa8 */
[----:B------:R-:W-:Y:S01]  /*f620*/  ISETP.GE.AND P5, PT, R3, RZ, PT ;  /* 0x000000ff0300720c */ /* 0x000fe20003fa6270 */
[----:B------:R-:W-:Y:S01]  /*f630*/  @!P1 IMAD.IADD R239, R239, 0x1, -R168 ;  /* 0x00000001efef9824 */ /* 0x000fe200078e0aa8 */
[----:B------:R-:W-:Y:S01]  /*f640*/  ISETP.GT.U32.AND P1, PT, R168, R247, PT ;  /* 0x000000f7a800720c */ /* 0x000fe20003f24070 */
[----:B------:R-:W-:Y:S01]  /*f650*/  IMAD.HI.U32 R244, R0, R238, RZ ;  /* 0x000000ee00f47227 */ /* 0x000fe200078e00ff */
[----:B------:R-:W-:-:S03]  /*f660*/  ISETP.GE.AND P6, PT, R242, RZ, PT ;  /* 0x000000fff200720c */ /* 0x000fc60003fc6270 */
[----:B------:R-:W-:Y:S02]  /*f670*/  VIADD R3, R2, 0xba ;  /* 0x000000ba02037836 */ /* 0x000fe40000000000 */
[----:B------:R-:W-:Y:S02]  /*f680*/  IMAD.MOV R244, RZ, RZ, -R244 ;  /* 0x000000fffff47224 */ /* 0x000fe400078e0af4 */
[----:B------:R-:W-:Y:S01]  /*f690*/  @!P3 IMAD.IADD R241, R241, 0x1, -R168 ;  /* 0x00000001f1f1b824 */ /* 0x000fe200078e0aa8 */
[----:B------:R-:W-:Y:S01]  /*f6a0*/  IABS R240, R3 ;  /* 0x0000000300f07213 */ /* 0x000fe20000000000 */
[C---:B------:R-:W-:Y:S01]  /*f6b0*/  IMAD R238, R168.reuse, R244, R238 ;  /* 0x000000f4a8ee7224 */ /* 0x040fe200078e02ee */
[C---:B------:R-:W-:Y:S01]  /*f6c0*/  ISETP.GT.U32.AND P3, PT, R168.reuse, R239, PT ;  /* 0x000000efa800720c */ /* 0x040fe20003f64070 */
[----:B------:R-:W-:Y:S02]  /*f6d0*/  @!P1 IMAD.IADD R247, R247, 0x1, -R168 ;  /* 0x00000001f7f79824 */ /* 0x000fe400078e0aa8 */
[----:B0-----:R-:W-:Y:S01]  /*f6e0*/  IMAD.MOV.U32 R4, RZ, RZ, R243 ;  /* 0x000000ffff047224 */ /* 0x001fe200078e00f3 */
[----:B------:R-:W-:Y:S01]  /*f6f0*/  ISETP.GT.U32.AND P1, PT, R168, R238, PT ;  /* 0x000000eea800720c */ /* 0x000fe20003f24070 */
[----:B------:R-:W-:-:S04]  /*f700*/  IMAD.HI.U32 R243, R0, R240, RZ ;  /* 0x000000f000f37227 */ /* 0x000fc800078e00ff */
[C---:B------:R-:W-:Y:S02]  /*f710*/  VIADD R242, R2.reuse, 0xb9 ;  /* 0x000000b902f27836 */ /* 0x040fe40000000000 */
[----:B------:R-:W-:Y:S02]  /*f720*/  IMAD.MOV R243, RZ, RZ, -R243 ;  /* 0x000000fffff37224 */ /* 0x000fe400078e0af3 */
[----:B------:R-:W-:Y:S01]  /*f730*/  VIADD R244, R2, 0xb8 ;  /* 0x000000b802f47836 */ /* 0x000fe20000000000 */
[----:B------:R-:W-:Y:S01]  /*f740*/  IABS R250, R242 ;  /* 0x000000f200fa7213 */ /* 0x000fe20000000000 */
[C---:B------:R-:W-:Y:S02]  /*f750*/  IMAD R240, R168.reuse, R243, R240 ;  /* 0x000000f3a8f07224 */ /* 0x040fe400078e02f0 */
[----:B------:R-:W-:Y:S01]  /*f760*/  @!P0 IMAD.MOV R4, RZ, RZ, -R4 ;  /* 0x000000ffff048224 */ /* 0x000fe200078e0a04 */
[----:B------:R-:W-:Y:S01]  /*f770*/  ISETP.GT.U32.AND P0, PT, R168, R241, PT ;  /* 0x000000f1a800720c */ /* 0x000fe20003f04070 */
[--C-:B------:R-:W-:Y:S01]  /*f780*/  @!P3 IMAD.IADD R239, R239, 0x1, -R168.reuse ;  /* 0x00000001efefb824 */ /* 0x100fe200078e0aa8 */
[----:B------:R-:W-:Y:S01]  /*f790*/  IABS R243, R244 ;  /* 0x000000f400f37213 */ /* 0x000fe20000000000 */
[----:B------:R-:W-:Y:S01]  /*f7a0*/  @!P1 IMAD.IADD R238, R238, 0x1, -R168 ;  /* 0x00000001eeee9824 */ /* 0x000fe200078e0aa8 */
[----:B------:R-:W-:Y:S01]  /*f7b0*/  ISETP.GT.U32.AND P3, PT, R168, R240, PT ;  /* 0x000000f0a800720c */ /* 0x000fe20003f64070 */
[----:B------:R-:W-:Y:S01]  /*f7c0*/  IMAD.MOV.U32 R5, RZ, RZ, R246 ;  /* 0x000000ffff057224 */ /* 0x000fe200078e00f6 */
[----:B------:R0:W-:Y:S01]  /*f7d0*/  STL [R1+0x6d8], R4 ;  /* 0x0006d80401007387 */ /* 0x0001e20000100800 */
[----:B------:R-:W-:Y:S01]  /*f7e0*/  IMAD.HI.U32 R251, R0, R250, RZ ;  /* 0x000000fa00fb7227 */ /* 0x000fe200078e00ff */
[----:B------:R-:W-:-:S03]  /*f7f0*/  ISETP.GE.AND P1, PT, R3, RZ, PT ;  /* 0x000000ff0300720c */ /* 0x000fc60003f26270 */
[----:B------:R-:W-:Y:S01]  /*f800*/  @!P2 IMAD.MOV R5, RZ, RZ, -R5 ;  /* 0x000000ffff05a224 */ /* 0x000fe200078e0a05 */
[----:B------:R-:W-:Y:S01]  /*f810*/  ISETP.GT.U32.AND P2, PT, R168, R238, PT ;  /* 0x000000eea800720c */ /* 0x000fe20003f44070 */
[----:B------:R-:W-:Y:S02]  /*f820*/  IMAD.MOV R251, RZ, RZ, -R251 ;  /* 0x000000fffffb7224 */ /* 0x000fe400078e0afb */
[----:B------:R-:W-:Y:S01]  /*f830*/  IMAD.HI.U32 R249, R0, R243, RZ ;  /* 0x000000f300f97227 */ /* 0x000fe200078e00ff */
[----:B------:R1:W-:Y:S03]  /*f840*/  STL [R1+0x698], R5 ;  /* 0x0006980501007387 */ /* 0x0003e60000100800 */
[----:B0-----:R-:W-:Y:S02]  /*f850*/  IMAD.MOV.U32 R4, RZ, RZ, R247 ;  /* 0x000000ffff047224 */ /* 0x001fe400078e00f7 */
[----:B------:R-:W-:-:S02]  /*f860*/  IMAD R3, R168, R251, R250 ;  /* 0x000000fba8037224 */ /* 0x000fc400078e02fa */
[----:B------:R-:W-:Y:S02]  /*f870*/  IMAD.MOV R249, RZ, RZ, -R249 ;  /* 0x000000fffff97224 */ /* 0x000fe400078e0af9 */
[----:B------:R-:W-:Y:S02]  /*f880*/  @!P4 IMAD.MOV R4, RZ, RZ, -R4 ;  /* 0x000000ffff04c224 */ /* 0x000fe400078e0a04 */
[--C-:B------:R-:W-:Y:S01]  /*f890*/  @!P0 IMAD.IADD R241, R241, 0x1, -R168.reuse ;  /* 0x00000001f1f18824 */ /* 0x100fe200078e0aa8 */
[----:B------:R-:W-:Y:S01]  /*f8a0*/  ISETP.GE.AND P0, PT, R248, RZ, PT ;  /* 0x000000fff800720c */ /* 0x000fe20003f06270 */
[--C-:B------:R-:W-:Y:S01]  /*f8b0*/  @!P3 IMAD.IADD R240, R240, 0x1, -R168.reuse ;  /* 0x00000001f0f0b824 */ /* 0x100fe200078e0aa8 */
[C---:B------:R-:W-:Y:S01]  /*f8c0*/  ISETP.GT.U32.AND P3, PT, R168.reuse, R3, PT ;  /* 0x00000003a800720c */ /* 0x040fe20003f64070 */
[C---:B------:R-:W-:Y:S01]  /*f8d0*/  IMAD R243, R168.reuse, R249, R243 ;  /* 0x000000f9a8f37224 */ /* 0x040fe200078e02f3 */
[----:B------:R0:W-:Y:S01]  /*f8e0*/  STL [R1+0x690], R4 ;  /* 0x0006900401007387 */ /* 0x0001e20000100800 */
[----:B-1----:R-:W-:Y:S01]  /*f8f0*/  IMAD.MOV.U32 R5, RZ, RZ, R239 ;  /* 0x000000ffff057224 */ /* 0x002fe200078e00ef */
[----:B------:R-:W-:Y:S01]  /*f900*/  ISETP.GT.U32.AND P4, PT, R168, R240, PT ;  /* 0x000000f0a800720c */ /* 0x000fe20003f84070 */
[----:B------:R-:W-:Y:S01]  /*f910*/  @!P2 IMAD.IADD R238, R238, 0x1, -R168 ;  /* 0x00000001eeeea824 */ /* 0x000fe200078e0aa8 */
[----:B------:R-:W-:Y:S01]  /*f920*/  ISETP.GT.U32.AND P2, PT, R168, R243, PT ;  /* 0x000000f3a800720c */ /* 0x000fe20003f44070 */
[----:B------:R-:W-:-:S02]  /*f930*/  VIADD R245, R2, 0xb7 ;  /* 0x000000b702f57836 */ /* 0x000fc40000000000 */
[----:B------:R-:W-:Y:S01]  /*f940*/  @!P5 IMAD.MOV R5, RZ, RZ, -R5 ;  /* 0x000000ffff05d224 */ /* 0x000fe200078e0a05 */
[----:B------:R-:W-:Y:S01]  /*f950*/  ISETP.GE.AND P5, PT, R242, RZ, PT ;  /* 0x000000fff200720c */ /* 0x000fe20003fa6270 */
[C---:B------:R-:W-:Y:S01]  /*f960*/  VIADD R242, R2.reuse, 0xb5 ;  /* 0x000000b502f27836 */ /* 0x040fe20000000000 */
[----:B------:R-:W-:Y:S01]  /*f970*/  IABS R248, R245 ;  /* 0x000000f500f87213 */ /* 0x000fe20000000000 */
[----:B0-----:R-:W-:Y:S01]  /*f980*/  IMAD.MOV.U32 R4, RZ, RZ, R241 ;  /* 0x000000ffff047224 */ /* 0x001fe200078e00f1 */
[----:B------:R-:W-:Y:S01]  /*f990*/  STL [R1+0x68c], R5 ;  /* 0x00068c0501007387 */ /* 0x000fe20000100800 */
[----:B------:R-:W-:Y:S01]  /*f9a0*/  VIADD R241, R2, 0xb6 ;  /* 0x000000b602f17836 */ /* 0x000fe20000000000 */
[----:B------:R-:W-:Y:S01]  /*f9b0*/  IABS R246, R242 ;  /* 0x000000f200f67213 */ /* 0x000fe20000000000 */
[----:B------:R-:W-:Y:S01]  /*f9c0*/  @!P6 IMAD.MOV R4, RZ, RZ, -R4 ;  /* 0x000000ffff04e224 */ /* 0x000fe200078e0a04 */
[----:B------:R-:W-:Y:S01]  /*f9d0*/  ISETP.GE.AND P6, PT, R244, RZ, PT ;  /* 0x000000fff400720c */ /* 0x000fe20003fc6270 */
[----:B------:R-:W-:Y:S01]  /*f9e0*/  @!P3 IMAD.IADD R3, R3, 0x1, -R168 ;  /* 0x000000010303b824 */ /* 0x000fe200078e0aa8 */
[----:B------:R-:W-:Y:S01]  /*f9f0*/  IABS R250, R241 ;  /* 0x000000f100fa7213 */ /* 0x000fe20000000000 */
[----:B------:R-:W-:Y:S01]  /*fa00*/  IMAD.HI.U32 R239, R0, R248, RZ ;  /* 0x000000f800ef7227 */ /* 0x000fe200078e00ff */
[----:B------:R0:W-:Y:S01]  /*fa10*/  STL [R1+0x688], R4 ;  /* 0x0006880401007387 */ /* 0x0001e20000100800 */
[----:B------:R-:W-:-:S02]  /*fa20*/  ISETP.GE.AND P3, PT, R241, RZ, PT ;  /* 0x000000fff100720c */ /* 0x000fc40003f66270 */
[--C-:B------:R-:W-:Y:S01]  /*fa30*/  @!P2 IMAD.IADD R243, R243, 0x1, -R168.reuse ;  /* 0x00000001f3f3a824 */ /* 0x100fe200078e0aa8 */
[----:B------:R-:W-:Y:S01]  /*fa40*/  ISETP.GT.U32.AND P2, PT, R168, R3, PT ;  /* 0x00000003a800720c */ /* 0x000fe20003f44070 */
[----:B------:R-:W-:Y:S02]  /*fa50*/  IMAD.MOV R239, RZ, RZ, -R239 ;  /* 0x000000ffffef7224 */ /* 0x000fe400078e0aef */
[----:B------:R-:W-:Y:S01]  /*fa60*/  @!P4 IMAD.IADD R240, R240, 0x1, -R168 ;  /* 0x00000001f0f0c824 */ /* 0x000fe200078e0aa8 */
[----:B------:R-:W-:Y:S01]  /*fa70*/  ISETP.GE.AND P4, PT, R245, RZ, PT ;  /* 0x000000fff500720c */ /* 0x000fe20003f86270 */
[----:B------:R-:W-:Y:S02]  /*fa80*/  IMAD R251, R168, R239, R248 ;  /* 0x000000efa8fb7224 */ /* 0x000fe400078e02f8 */
        /* <DEDUP_REMOVED lines=8> */
[C---:B------:R-:W-:Y:S02]  /*fb10*/  VIADD R241, R2.reuse, 0xb4 ;  /* 0x000000b402f17836 */ /* 0x040fe40000000000 */
[----:B------:R-:W-:Y:S01]  /*fb20*/  VIADD R239, R2, 0xb3 ;  /* 0x000000b302ef7836 */ /* 0x000fe20000000000 */
[----:B------:R-:W-:Y:S01]  /*fb30*/  ISETP.GT.U32.AND P2, PT, R168, R250, PT ;  /* 0x000000faa800720c */ /* 0x000fe20003f44070 */
[----:B------:R-:W-:Y:S01]  /*fb40*/  IMAD.HI.U32 R238, R0, R246, RZ ;  /* 0x000000f600ee7227 */ /* 0x000fe200078e00ff */
[----:B------:R-:W-:-:S02]  /*fb50*/  IABS R249, R241 ;  /* 0x000000f100f97213 */ /* 0x000fc40000000000 */
[----:B------:R-:W-:Y:S01]  /*fb60*/  IABS R248, R239 ;  /* 0x000000ef00f87213 */ /* 0x000fe20000000000 */
[----:B0-----:R-:W-:Y:S02]  /*fb70*/  IMAD.MOV.U32 R4, RZ, RZ, R240 ;  /* 0x000000ffff047224 */ /* 0x001fe400078e00f0 */
[----:B------:R-:W-:Y:S01]  /*fb80*/  @!P0 IMAD.IADD R243, R243, 0x1, -R168 ;  /* 0x00000001f3f38824 */ /* 0x000fe200078e0aa8 */
[----:B------:R-:W-:Y:S01]  /*fb90*/  ISETP.GE.AND P0, PT, R242, RZ, PT ;  /* 0x000000fff200720c */ /* 0x000fe20003f06270 */
[----:B------:R-:W-:Y:S01]  /*fba0*/  @!P1 IMAD.MOV R4, RZ, RZ, -R4 ;  /* 0x000000ffff049224 */ /* 0x000fe200078e0a04 */
[----:B------:R-:W-:Y:S01]  /*fbb0*/  ISETP.GT.U32.AND P1, PT, R168, R251, PT ;  /* 0x000000fba800720c */ /* 0x000fe20003f24070 */
[----:B------:R-:W-:-:S03]  /*fbc0*/  IMAD.HI.U32 R240, R0, R249, RZ ;  /* 0x000000f900f07227 */ /* 0x000fc600078e00ff */
[----:B------:R0:W-:Y:S01]  /*fbd0*/  STL [R1+0x630], R4 ;  /* 0x0006300401007387 */ /* 0x0001e20000100800 */
[----:B------:R-:W-:Y:S02]  /*fbe0*/  @!P2 IMAD.IADD R250, R250, 0x1, -R168 ;  /* 0x00000001fafaa824 */ /* 0x000fe400078e0aa8 */
[----:B------:R-:W-:Y:S02]  /*fbf0*/  IMAD.MOV R242, RZ, RZ, -R238 ;  /* 0x000000fffff27224 */ /* 0x000fe400078e0aee */
[----:B------:R-:W-:Y:S01]  /*fc00*/  IMAD.HI.U32 R238, R0, R248, RZ ;  /* 0x000000f800ee7227 */ /* 0x000fe200078e00ff */
[----:B------:R-:W-:-:S03]  /*fc10*/  ISETP.GT.U32.AND P2, PT, R168, R250, PT ;  /* 0x000000faa800720c */ /* 0x000fc60003f44070 */
[----:B------:R-:W-:Y:S01]  /*fc20*/  @!P1 IMAD.IADD R251, R251, 0x1, -R168 ;  /* 0x00000001fbfb9824 */ /* 0x000fe200078e0aa8 */
[----:B------:R-:W-:Y:S01]  /*fc30*/  ISETP.GE.AND P1, PT, R241, RZ, PT ;  /* 0x000000fff100720c */ /* 0x000fe20003f26270 */
[----:B0-----:R-:W-:Y:S02]  /*fc40*/  IMAD.MOV.U32 R4, RZ, RZ, R3 ;  /* 0x000000ffff047224 */ /* 0x001fe400078e0003 */
[----:B------:R-:W-:Y:S02]  /*fc50*/  IMAD.MOV R240, RZ, RZ, -R240 ;  /* 0x000000fffff07224 */ /* 0x000fe400078e0af0 */
[----:B------:R-:W-:Y:S01]  /*fc60*/  @!P5 IMAD.MOV R4, RZ, RZ, -R4 ;  /* 0x000000ffff04d224 */ /* 0x000fe200078e0a04 */
[C---:B------:R-:W-:Y:S01]  /*fc70*/  ISETP.GT.U32.AND P5, PT, R168.reuse, R251, PT ;  /* 0x000000fba800720c */ /* 0x040fe20003fa4070 */
[----:B------:R-:W-:Y:S02]  /*fc80*/  IMAD R246, R168, R242, R246 ;  /* 0x000000f2a8f67224 */ /* 0x000fe400078e02f6 */
[----:B------:R-:W-:Y:S01]  /*fc90*/  IMAD.MOV.U32 R3, RZ, RZ, R243 ;  /* 0x000000ffff037224 */ /* 0x000fe200078e00f3 */
[----:B------:R0:W-:Y:S01]  /*fca0*/  STL [R1+0x628], R4 ;  /* 0x0006280401007387 */ /* 0x0001e20000100800 */
[----:B------:R-:W-:-:S02]  /*fcb0*/  IMAD.MOV R238, RZ, RZ, -R238 ;  /* 0x000000ffffee7224 */ /* 0x000fc400078e0aee */
[C---:B------:R-:W-:Y:S02]  /*fcc0*/  IMAD R249, R168.reuse, R240, R249 ;  /* 0x000000f0a8f97224 */ /* 0x040fe400078e02f9 */
[----:B------:R-:W-:Y:S01]  /*fcd0*/  @!P6 IMAD.MOV R3, RZ, RZ, -R3 ;  /* 0x000000ffff03e224 */ /* 0x000fe200078e0a03 */
[C---:B------:R-:W-:Y:S01]  /*fce0*/  ISETP.GT.U32.AND P6, PT, R168.reuse, R246, PT ;  /* 0x000000f6a800720c */ /* 0x040fe20003fc4070 */
[C---:B------:R-:W-:Y:S02]  /*fcf0*/  IMAD R248, R168.reuse, R238, R248 ;  /* 0x000000eea8f87224 */ /* 0x040fe400078e02f8 */
[--C-:B------:R-:W-:Y:S01]  /*fd00*/  @!P5 IMAD.IADD R251, R251, 0x1, -R168.reuse ;  /* 0x00000001fbfbd824 */ /* 0x100fe200078e0aa8 */
[----:B------:R-:W-:Y:S01]  /*fd10*/  ISETP.GT.U32.AND P5, PT, R168, R249, PT ;  /* 0x000000f9a800720c */ /* 0x000fe20003fa4070 */
[----:B------:R-:W-:Y:S01]  /*fd20*/  @!P2 IMAD.IADD R250, R250, 0x1, -R168 ;  /* 0x00000001fafaa824 */ /* 0x000fe200078e0aa8 */
[----:B------:R-:W-:Y:S01]  /*fd30*/  ISETP.GT.U32.AND P2, PT, R168, R248, PT ;  /* 0x000000f8a800720c */ /* 0x000fe20003f44070 */
[C---:B------:R-:W-:Y:S01]  /*fd40*/  VIADD R242, R2.reuse, 0xb2 ;  /* 0x000000b202f27836 */ /* 0x040fe20000000000 */
[----:B------:R1:W-:Y:S01]  /*fd50*/  STL [R1+0x62c], R3 ;  /* 0x00062c0301007387 */ /* 0x0003e20000100800 */
[----:B------:R-:W-:-:S02]  /*fd60*/  VIADD R238, R2, 0xb1 ;  /* 0x000000b102ee7836 */ /* 0x000fc40000000000 */
[----:B------:R-:W-:Y:S01]  /*fd70*/  VIADD R245, R2, 0xaf ;  /* 0x000000af02f57836 */ /* 0x000fe20000000000 */
[----:B------:R-:W-:Y:S01]  /*fd80*/  IABS R244, R242 ;  /* 0x000000f200f47213 */ /* 0x000fe20000000000 */
[----:B------:R-:W-:Y:S01]  /*fd90*/  @!P6 IMAD.IADD R246, R246, 0x1, -R168 ;  /* 0x00000001f6f6e824 */ /* 0x000fe200078e0aa8 */
[----:B------:R-:W-:Y:S01]  /*fda0*/  ISETP.GE.AND P6, PT, R239, RZ, PT ;  /* 0x000000ffef00720c */ /* 0x000fe20003fc6270 */
[----:B0-----:R-:W-:Y:S01]  /*fdb0*/  IMAD.MOV.U32 R4, RZ, RZ, R250 ;  /* 0x000000ffff047224 */ /* 0x001fe200078e00fa */
[----:B------:R-:W-:Y:S01]  /*fdc0*/  IABS R240, R245 ;  /* 0x000000f500f07213 */ /* 0x000fe20000000000 */
[----:B------:R-:W-:Y:S01]  /*fdd0*/  @!P5 IMAD.IADD R249, R249, 0x1, -R168 ;  /* 0x00000001f9f9d824 */ /* 0x000fe200078e0aa8 */
[----:B-1----:R-:W-:Y:S01]  /*fde0*/  IABS R3, R238 ;  /* 0x000000ee00037213 */ /* 0x002fe20000000000 */
        /* <DEDUP_REMOVED lines=8> */
[----:B------:R-:W-:Y:S02]  /*fe70*/  IMAD.MOV.U32 R5, RZ, RZ, R251 ;  /* 0x000000ffff057224 */ /* 0x000fe400078e00fb */
[----:B------:R-:W-:Y:S01]  /*fe80*/  @!P3 IMAD.MOV R4, RZ, RZ, -R4 ;  /* 0x000000ffff04b224 */ /* 0x000fe200078e0a04 */
[----:B------:R-:W-:Y:S01]  /*fe90*/  ISETP.GE.AND P3, PT, R242, RZ, PT ;  /* 0x000000fff200720c */ /* 0x000fe20003f66270 */
[----:B------:R-:W-:-:S02]  /*fea0*/  IMAD R3, R168, R239, R3 ;  /* 0x000000efa8037224 */ /* 0x000fc400078e0203 */
[----:B------:R-:W-:Y:S01]  /*feb0*/  @!P5 IMAD.IADD R246, R246, 0x1, -R168 ;  /* 0x00000001f6f6d824 */ /* 0x000fe200078e0aa8 */
[----:B------:R-:W-:Y:S01]  /*fec0*/  ISETP.GT.U32.AND P5, PT, R168, R244, PT ;  /* 0x000000f4a800720c */ /* 0x000fe20003fa4070 */
[----:B------:R-:W-:-:S04]  /*fed0*/  IMAD.HI.U32 R242, R0, R240, RZ ;  /* 0x000000f000f27227 */ /* 0x000fc800078e00ff */
[----:B------:R-:W-:Y:S02]  /*fee0*/  VIADD R243, R2, 0xb0 ;  /* 0x000000b002f37836 */ /* 0x000fe40000000000 */
[----:B------:R-:W-:Y:S01]  /*fef0*/  @!P4 IMAD.MOV R5, RZ, RZ, -R5 ;  /* 0x000000ffff05c224 */ /* 0x000fe200078e0a05 */
[C---:B------:R-:W-:Y:S01]  /*ff00*/  ISETP.GT.U32.AND P4, PT, R168.reuse, R248, PT ;  /* 0x000000f8a800720c */ /* 0x040fe20003f84070 */
[----:B------:R-:W-:Y:S01]  /*ff10*/  @!P2 IMAD.IADD R249, R249, 0x1, -R168 ;  /* 0x00000001f9f9a824 */ /* 0x000fe200078e0aa8 */
[----:B------:R-:W-:Y:S01]  /*ff20*/  ISETP.GT.U32.AND P2, PT, R168, R3, PT ;  /* 0x00000003a800720c */ /* 0x000fe20003f44070 */
[----:B------:R-:W-:Y:S01]  /*ff30*/  IMAD.MOV R242, RZ, RZ, -R242 ;  /* 0x000000fffff27224 */ /* 0x000fe200078e0af2 */
[----:B------:R-:W-:Y:S01]  /*ff40*/  IABS R241, R243 ;  /* 0x000000f300f17213 */ /* 0x000fe20000000000 */
[----:B------:R0:W-:Y:S01]  /*ff50*/  STL [R1+0x4e8], R5 ;  /* 0x0004e80501007387 */ /* 0x0001e20000100800 */
[----:B------:R-:W-:Y:S02]  /*ff60*/  VIADD R239, R2, 0xae ;  /* 0x000000ae02ef7836 */ /* 0x000fe40000000000 */
[----:B------:R-:W-:Y:S01]  /*ff70*/  IMAD R240, R168, R242, R240 ;  /* 0x000000f2a8f07224 */ /* 0x000fe200078e02f0 */
[----:B------:R1:W-:Y:S01]  /*ff80*/  STL [R1+0x530], R4 ;  /* 0x0005300401007387 */ /* 0x0003e20000100800 */
[----:B------:R-:W-:-:S04]  /*ff90*/  IMAD.HI.U32 R247, R0, R241, RZ ;  /* 0x000000f100f77227 */ /* 0x000fc800078e00ff */
[----:B------:R-:W-:Y:S02]  /*ffa0*/  @!P5 IMAD.IADD R244, R244, 0x1, -R168 ;  /* 0x00000001f4f4d824 */ /* 0x000fe400078e0aa8 */
[----:B0-----:R-:W-:Y:S02]  /*ffb0*/  IMAD.MOV.U32 R5, RZ, RZ, R249 ;  /* 0x000000ffff057224 */ /* 0x001fe400078e00f9 */
[----:B------:R-:W-:Y:S02]  /*ffc0*/  IMAD.MOV R247, RZ, RZ, -R247 ;  /* 0x000000fffff77224 */ /* 0x000fe400078e0af7 */
[----:B-1----:R-:W-:Y:S02]  /*ffd0*/  IMAD.MOV.U32 R4, RZ, RZ, R246 ;  /* 0x000000ffff047224 */ /* 0x002fe400078e00f6 */
[----:B------:R-:W-:Y:S01]  /*ffe0*/  @!P1 IMAD.MOV R5, RZ, RZ, -R5 ;  /* 0x000000ffff059224 */ /* 0x000fe200078e0a05 */
[----:B------:R-:W-:Y:S01]  /*fff0*/  ISETP.GT.U32.AND P1, PT, R168, R240, PT ;  /* 0x000000f0a800720c */ /* 0x000fe20003f24070 */
[--C-:B------:R-:W-:Y:S01]  /*10000*/  @!P4 IMAD.IADD R248, R248, 0x1, -R168.reuse ;  /* 0x00000001f8f8c824 */ /* 0x100fe200078e0aa8 */
[----:B------:R-:W-:Y:S01]  /*10010*/  ISETP.GE.AND P4, PT, R238, RZ, PT ;  /* 0x000000ffee00720c */ /* 0x000fe20003f86270 */
[----:B------:R-:W-:Y:S01]  /*10020*/  @!P2 IMAD.IADD R3, R3, 0x1, -R168 ;  /* 0x000000010303a824 */ /* 0x000fe200078e0aa8 */
[----:B------:R-:W-:Y:S01]  /*10030*/  IABS R238, R239 ;  /* 0x000000ef00ee7213 */ /* 0x000fe20000000000 */
[----:B------:R-:W-:Y:S01]  /*10040*/  @!P0 IMAD.MOV R4, RZ, RZ, -R4 ;  /* 0x000000ffff048224 */ /* 0x000fe200078e0a04 */
[----:B------:R-:W-:Y:S01]  /*10050*/  ISETP.GT.U32.AND P2, PT, R168, R244, PT ;  /* 0x000000f4a800720c */ /* 0x000fe20003f44070 */
[----:B------:R-:W-:Y:S01]  /*10060*/  VIADD R242, R2, 0xad ;  /* 0x000000ad02f27836 */ /* 0x000fe20000000000 */
[C---:B------:R-:W-:Y:S01]  /*10070*/  ISETP.GT.U32.AND P0, PT, R168.reuse, R3, PT ;  /* 0x00000003a800720c */ /* 0x040fe20003f04070 */
[----:B------:R-:W-:Y:S01]  /*10080*/  IMAD R241, R168, R247, R241 ;  /* 0x000000f7a8f17224 */ /* 0x000fe200078e02f1 */
[----:B------:R0:W-:Y:S01]  /*10090*/  STL [R1+0x5d8], R4 ;  /* 0x0005d80401007387 */ /* 0x0001e20000100800 */
[----:B------:R-:W-:Y:S01]  /*100a0*/  IMAD.HI.U32 R246, R0, R238, RZ ;  /* 0x000000ee00f67227 */ /* 0x000fe200078e00ff */
[----:B------:R-:W-:-:S02]  /*100b0*/  IABS R247, R242 ;  /* 0x000000f200f77213 */ /* 0x000fc40000000000 */
[----:B------:R-:W-:Y:S01]  /*100c0*/  ISETP.GT.U32.AND P5, PT, R168, R241, PT ;  /* 0x000000f1a800720c */ /* 0x000fe20003fa4070 */
[----:B------:R-:W-:Y:S01]  /*100d0*/  IMAD.MOV R246, RZ, RZ, -R246 ;  /* 0x000000fffff67224 */ /* 0x000fe200078e0af6 */
[----:B------:R-:W-:Y:S01]  /*100e0*/  STL [R1+0x540], R5 ;  /* 0x0005400501007387 */ /* 0x000fe20000100800 */
[----:B------:R-:W-:Y:S02]  /*100f0*/  @!P1 IMAD.IADD R240, R240, 0x1, -R168 ;  /* 0x00000001f0f09824 */ /* 0x000fe400078e0aa8 */
[C---:B------:R-:W-:Y:S02]  /*10100*/  IMAD R238, R168.reuse, R246, R238 ;  /* 0x000000f6a8ee7224 */ /* 0x040fe400078e02ee */
[----:B0-----:R-:W-:Y:S01]  /*10110*/  IMAD.MOV.U32 R4, RZ, RZ, R248 ;  /* 0x000000ffff047224 */ /* 0x001fe200078e00f8 */
[----:B------:R-:W-:Y:S01]  /*10120*/  ISETP.GT.U32.AND P1, PT, R168, R240, PT ;  /* 0x000000f0a800720c */ /* 0x000fe20003f24070 */
[----:B------:R-:W-:Y:S01]  /*10130*/  @!P2 IMAD.IADD R244, R244, 0x1, -R168 ;  /* 0x00000001f4f4a824 */ /* 0x000fe200078e0aa8 */
[----:B------:R-:W-:Y:S01]  /*10140*/  ISETP.GE.AND P2, PT, R245, RZ, PT ;  /* 0x000000fff500720c */ /* 0x000fe20003f46270 */
[----:B------:R-:W-:Y:S01]  /*10150*/  @!P6 IMAD.MOV R4, RZ, RZ, -R4 ;  /* 0x000000ffff04e224 */ /* 0x000fe200078e0a04 */
[----:B------:R-:W-:Y:S01]  /*10160*/  ISETP.GE.AND P6, PT, R243, RZ, PT ;  /* 0x000000fff300720c */ /* 0x000fe20003fc6270 */
[----:B------:R-:W-:-:S02]  /*10170*/  IMAD.MOV.U32 R243, RZ, RZ, R247 ;  /* 0x000000fffff37224 */ /* 0x000fc400078e00f7 */
[----:B------:R-:W-:Y:S01]  /*10180*/  @!P0 IMAD.IADD R3, R3, 0x1, -R168 ;  /* 0x0000000103038824 */ /* 0x000fe200078e0aa8 */
[----:B------:R0:W-:Y:S01]  /*10190*/  STL [R1+0x544], R4 ;  /* 0x0005440401007387 */ /* 0x0001e20000100800 */
[----:B------:R-:W-:Y:S01]  /*101a0*/  IMAD.HI.U32 R245, R0, R243, RZ ;  /* 0x000000f300f57227 */ /* 0x000fe200078e00ff */
[----:B------:R-:W-:-:S03]  /*101b0*/  ISETP.GT.U32.AND P0, PT, R168, R238, PT ;  /* 0x000000eea800720c */ /* 0x000fc60003f04070 */
[----:B------:R-:W-:Y:S02]  /*101c0*/  IMAD.MOV R245, RZ, RZ, -R245 ;  /* 0x000000fffff57224 */ /* 0x000fe400078e0af5 */
[--C-:B------:R-:W-:Y:S02]  /*101d0*/  @!P5 IMAD.IADD R241, R241, 0x1, -R168.reuse ;  /* 0x00000001f1f1d824 */ /* 0x100fe400078e0aa8 */
[----:B------:R-:W-:Y:S02]  /*101e0*/  @!P1 IMAD.IADD R240, R240, 0x1, -R168 ;  /* 0x00000001f0f09824 */ /* 0x000fe400078e0aa8 */
[----:B0-----:R-:W-:Y:S01]  /*101f0*/  IMAD.MOV.U32 R4, RZ, RZ, R244 ;  /* 0x000000ffff047224 */ /* 0x001fe200078e00f4 */
[----:B------:R-:W-:Y:S01]  /*10200*/  ISETP.GT.U32.AND P5, PT, R168, R241, PT ;  /* 0x000000f1a800720c */ /* 0x000fe20003fa4070 */
[----:B------:R-:W-:Y:S02]  /*10210*/  VIADD R247, R2, 0xac ;  /* 0x000000ac02f77836 */ /* 0x000fe40000000000 */
[----:B------:R-:W-:Y:S01]  /*10220*/  @!P3 IMAD.MOV R4, RZ, RZ, -R4 ;  /* 0x000000ffff04b224 */ /* 0x000fe200078e0a04 */
[----:B------:R-:W-:Y:S01]  /*10230*/  ISETP.GE.AND P3, PT, R239, RZ, PT ;  /* 0x000000ffef00720c */ /* 0x000fe20003f66270 */
[----:B------:R-:W-:-:S02]  /*10240*/  IMAD R239, R168, R245, R243 ;  /* 0x000000f5a8ef7224 */ /* 0x000fc400078e02f3 */
[--C-:B------:R-:W-:Y:S01]  /*10250*/  @!P0 IMAD.IADD R238, R238, 0x1, -R168.reuse ;  /* 0x00000001eeee8824 */ /* 0x100fe200078e0aa8 */
[----:B------:R0:W-:Y:S01]  /*10260*/  STL [R1+0x548], R4 ;  /* 0x0005480401007387 */ /* 0x0001e20000100800 */
[----:B------:R-:W-:Y:S01]  /*10270*/  VIADD R244, R2, 0xab ;  /* 0x000000ab02f47836 */ /* 0x000fe20000000000 */
[----:B------:R-:W-:Y:S01]  /*10280*/  ISETP.GT.U32.AND P1, PT, R168, R239, PT ;  /* 0x000000efa800720c */ /* 0x000fe20003f24070 */
[----:B------:R-:W-:Y:S01]  /*10290*/  VIADD R243, R2, 0xa9 ;  /* 0x000000a902f37836 */ /* 0x000fe20000000000 */
[----:B------:R-:W-:Y:S01]  /*102a0*/  ISETP.GT.U32.AND P0, PT, R168, R238, PT ;  /* 0x000000eea800720c */ /* 0x000fe20003f04070 */
[----:B------:R-:W-:Y:S01]  /*102b0*/  @!P5 IMAD.IADD R241, R241, 0x1, -R168 ;  /* 0x00000001f1f1d824 */ /* 0x000fe200078e0aa8 */
[----:B------:R-:W-:Y:S01]  /*102c0*/  ISETP.GE.AND P5, PT, R242, RZ, PT ;  /* 0x000000fff200720c */ /* 0x000fe20003fa6270 */
[----:B------:R-:W-:Y:S02]  /*102d0*/  VIADD R246, R2, 0xa7 ;  /* 0x000000a702f67836 */ /* 0x000fe40000000000 */
[----:B------:R-:W-:-:S02]  /*102e0*/  IMAD.MOV.U32 R5, RZ, RZ, R241 ;  /* 0x000000ffff057224 */ /* 0x000fc400078e00f1 */
[----:B0-----:R-:W-:Y:S01]  /*102f0*/  IMAD.MOV.U32 R4, RZ, RZ, R3 ;  /* 0x000000ffff047224 */ /* 0x001fe200078e0003 */
[----:B------:R-:W-:Y:S01]  /*10300*/  IABS R249, R246 ;  /* 0x000000f600f97213 */ /* 0x000fe20000000000 */
[----:B------:R-:W-:Y:S02]  /*10310*/  VIADD R3, R2, 0xaa ;  /* 0x000000aa02037836 */ /* 0x000fe40000000000 */
[----:B------:R-:W-:Y:S01]  /*10320*/  @!P4 IMAD.MOV R4, RZ, RZ, -R4 ;  /* 0x000000ffff04c224 */ /* 0x000fe200078e0a04 */
[----:B------:R-:W-:Y:S01]  /*10330*/  ISETP.GE.AND P4, PT, R247, RZ, PT ;  /* 0x000000fff700720c */ /* 0x000fe20003f86270 */
[--C-:B------:R-:W-:Y:S01]  /*10340*/  @!P1 IMAD.IADD R239, R239, 0x1, -R168.reuse ;  /* 0x00000001efef9824 */ /* 0x100fe200078e0aa8 */
[----:B------:R-:W-:Y:S01]  /*10350*/  IABS R247, R247 ;  /* 0x000000f700f77213 */ /* 0x000fe20000000000 */
[----:B------:R-:W-:Y:S01]  /*10360*/  @!P6 IMAD.MOV R5, RZ, RZ, -R5 ;  /* 0x000000ffff05e224 */ /* 0x000fe200078e0a05 */
[----:B------:R0:W-:Y:S01]  /*10370*/  STL [R1+0x550], R4 ;  /* 0x0005500401007387 */ /* 0x0001e20000100800 */
[----:B------:R-:W-:Y:S01]  /*10380*/  @!P0 IMAD.IADD R238, R238, 0x1, -R168 ;  /* 0x00000001eeee8824 */ /* 0x000fe200078e0aa8 */
[----:B------:R-:W-:Y:S01]  /*10390*/  ISETP.GT.U32.AND P1, PT, R168, R239, PT ;  /* 0x000000efa800720c */ /* 0x000fe20003f24070 */
[----:B------:R-:W-:Y:S01]  /*103a0*/  IMAD.HI.U32 R242, R0, R247, RZ ;  /* 0x000000f700f27227 */ /* 0x000fe200078e00ff */
[----:B------:R-:W-:Y:S01]  /*103b0*/  STL [R1+0x590], R5 ;  /* 0x0005900501007387 */ /* 0x000fe20000100800 */
[----:B------:R-:W-:-:S02]  /*103c0*/  ISETP.GE.AND P6, PT, R244, RZ, PT ;  /* 0x000000fff400720c */ /* 0x000fc40003fc6270 */
[----:B------:R-:W-:Y:S01]  /*103d0*/  IMAD.MOV R242, RZ, RZ, -R242 ;  /* 0x000000fffff27224 */ /* 0x000fe200078e0af2 */
[----:B------:R-:W-:Y:S01]  /*103e0*/  IABS R244, R244 ;  /* 0x000000f400f47213 */ /* 0x000fe20000000000 */
[----:B------:R-:W-:Y:S01]  /*103f0*/  VIADD R251, R2, 0xa8 ;  /* 0x000000a802fb7836 */ /* 0x000fe20000000000 */
[----:B------:R-:W-:Y:S01]  /*10400*/  ISETP.GE.AND P0, PT, R243, RZ, PT ;  /* 0x000000fff300720c */ /* 0x000fe20003f06270 */
[----:B0-----:R-:W-:Y:S01]  /*10410*/  IMAD.MOV.U32 R4, RZ, RZ, R240 ;  /* 0x000000ffff047224 */ /* 0x001fe200078e00f0 */
[----:B------:R-:W-:Y:S01]  /*10420*/  IABS R243, R243 ;  /* 0x000000f300f37213 */ /* 0x000fe20000000000 */
[----:B------:R-:W-:Y:S02]  /*10430*/  IMAD R247, R168, R242, R247 ;  /* 0x000000f2a8f77224 */ /* 0x000fe400078e02f7 */
[----:B------:R-:W-:Y:S01]  /*10440*/  @!P2 IMAD.MOV R4, RZ, RZ, -R4 ;  /* 0x000000ffff04a224 */ /* 0x000fe200078e0a04 */
[----:B------:R-:W-:Y:S01]  /*10450*/  ISETP.GE.AND P2, PT, R3, RZ, PT ;  /* 0x000000ff0300720c */ /* 0x000fe20003f46270 */
[----:B------:R-:W-:Y:S01]  /*10460*/  IMAD.HI.U32 R241, R0, R244, RZ ;  /* 0x000000f400f17227 */ /* 0x000fe200078e00ff */
[----:B------:R-:W-:-:S02]  /*10470*/  IABS R3, R3 ;  /* 0x0000000300037213 */ /* 0x000fc40000000000 */
[----:B------:R0:W-:Y:S01]  /*10480*/  STL [R1+0x598], R4 ;  /* 0x0005980401007387 */ /* 0x0001e20000100800 */
[----:B------:R-:W-:Y:S02]  /*10490*/  @!P1 IMAD.IADD R239, R239, 0x1, -R168 ;  /* 0x00000001efef9824 */ /* 0x000fe400078e0aa8 */
[----:B------:R-:W-:-:S04]  /*104a0*/  IMAD.HI.U32 R240, R0, R3, RZ ;  /* 0x0000000300f07227 */ /* 0x000fc800078e00ff */
[----:B------:R-:W-:Y:S02]  /*104b0*/  IMAD.MOV R240, RZ, RZ, -R240 ;  /* 0x000000fffff07224 */ /* 0x000fe400078e0af0 */
[----:B------:R-:W-:Y:S02]  /*104c0*/  IMAD.MOV R241, RZ, RZ, -R241 ;  /* 0x000000fffff17224 */ /* 0x000fe400078e0af1 */
[----:B0-----:R-:W-:Y:S02]  /*104d0*/  IMAD.MOV.U32 R4, RZ, RZ, R238 ;  /* 0x000000ffff047224 */ /* 0x001fe400078e00ee */
[C---:B------:R-:W-:Y:S02]  /*104e0*/  IMAD R3, R168.reuse, R240, R3 ;  /* 0x000000f0a8037224 */ /* 0x040fe400078e0203 */
[----:B------:R-:W-:Y:S01]  /*104f0*/  @!P3 IMAD.MOV R4, RZ, RZ, -R4 ;  /* 0x000000ffff04b224 */ /* 0x000fe200078e0a04 */
[C---:B------:R-:W-:Y:S01]  /*10500*/  ISETP.GT.U32.AND P3, PT, R168.reuse, R247, PT ;  /* 0x000000f7a800720c */ /* 0x040fe20003f64070 */
[----:B------:R-:W-:-:S02]  /*10510*/  IMAD R244, R168, R241, R244 ;  /* 0x000000f1a8f47224 */ /* 0x000fc400078e02f4 */
[----:B------:R-:W-:Y:S01]  /*10520*/  IMAD.HI.U32 R238, R0, R243, RZ ;  /* 0x000000f300ee7227 */ /* 0x000fe200078e00ff */
[----:B------:R0:W-:Y:S02]  /*10530*/  STL [R1+0x560], R4 ;  /* 0x0005600401007387 */ /* 0x0001e40000100800 */
[----:B------:R-:W-:Y:S01]  /*10540*/  ISETP.GT.U32.AND P1, PT, R168, R244, PT ;  /* 0x000000f4a800720c */ /* 0x000fe20003f24070 */
[----:B------:R-:W-:Y:S02]  /*10550*/  IMAD.MOV R238, RZ, RZ, -R238 ;  /* 0x000000ffffee7224 */ /* 0x000fe400078e0aee */
[----:B------:R-:W-:-:S04]  /*10560*/  IMAD.HI.U32 R240, R0, R249, RZ ;  /* 0x000000f900f07227 */ /* 0x000fc800078e00ff */
[----:B------:R-:W-:Y:S02]  /*10570*/  @!P3 IMAD.IADD R247, R247, 0x1, -R168 ;  /* 0x00000001f7f7b824 */ /* 0x000fe400078e0aa8 */
[----:B0-----:R-:W-:Y:S02]  /*10580*/  IMAD.MOV.U32 R4, RZ, RZ, R239 ;  /* 0x000000ffff047224 */ /* 0x001fe400078e00ef */
[C---:B------:R-:W-:Y:S01]  /*10590*/  IMAD R243, R168.reuse, R238, R243 ;  /* 0x000000eea8f37224 */ /* 0x040fe200078e02f3 */
[C---:B------:R-:W-:Y:S01]  /*105a0*/  ISETP.GT.U32.AND P3, PT, R168.reuse, R247, PT ;  /* 0x000000f7a800720c */ /* 0x040fe20003f64070 */
[----:B------:R-:W-:Y:S01]  /*105b0*/  @!P5 IMAD.MOV R4, RZ, RZ, -R4 ;  /* 0x000000ffff04d224 */ /* 0x000fe200078e0a04 */
[----:B------:R-:W-:Y:S01]  /*105c0*/  ISETP.GT.U32.AND P5, PT, R168, R3, PT ;  /* 0x00000003a800720c */ /* 0x000fe20003fa4070 */
[----:B------:R-:W-:Y:S01]  /*105d0*/  @!P1 IMAD.IADD R244, R244, 0x1, -R168 ;  /* 0x00000001f4f49824 */ /* 0x000fe200078e0aa8 */
[----:B------:R-:W-:Y:S01]  /*105e0*/  IABS R238, R251 ;  /* 0x000000fb00ee7213 */ /* 0x000fe20000000000 */
[----:B------:R-:W-:Y:S01]  /*105f0*/  IMAD.MOV R240, RZ, RZ, -R240 ;  /* 0x000000fffff07224 */ /* 0x000fe200078e0af0 */
[----:B------:R0:W-:Y:S01]  /*10600*/  STL [R1+0x568], R4 ;  /* 0x0005680401007387 */ /* 0x0001e20000100800 */
[----:B------:R-:W-:Y:S01]  /*10610*/  VIADD R242, R2, 0xa6 ;  /* 0x000000a602f27836 */ /* 0x000fe20000000000 */
[----:B------:R-:W-:Y:S01]  /*10620*/  ISETP.GT.U32.AND P1, PT, R168, R244, PT ;  /* 0x000000f4a800720c */ /* 0x000fe20003f24070 */
[----:B------:R-:W-:-:S03]  /*10630*/  IMAD.HI.U32 R245, R0, R238, RZ ;  /* 0x000000ee00f57227 */ /* 0x000fc600078e00ff */
[----:B------:R-:W-:Y:S01]  /*10640*/  IABS R239, R242 ;  /* 0x000000f200ef7213 */ /* 0x000fe20000000000 */
[--C-:B------:R-:W-:Y:S01]  /*10650*/  @!P3 IMAD.IADD R247, R247, 0x1, -R168.reuse ;  /* 0x00000001f7f7b824 */ /* 0x100fe200078e0aa8 */
[C---:B------:R-:W-:Y:S01]  /*10660*/  ISETP.GT.U32.AND P3, PT, R168.reuse, R243, PT ;  /* 0x000000f3a800720c */ /* 0x040fe20003f64070 */
[----:B------:R-:W-:Y:S02]  /*10670*/  @!P5 IMAD.IADD R3, R3, 0x1, -R168 ;  /* 0x000000010303d824 */ /* 0x000fe400078e0aa8 */
[----:B------:R-:W-:Y:S02]  /*10680*/  IMAD.MOV R245, RZ, RZ, -R245 ;  /* 0x000000fffff57224 */ /* 0x000fe400078e0af5 */
[C---:B------:R-:W-:Y:S01]  /*10690*/  IMAD R249, R168.reuse, R240, R249 ;  /* 0x000000f0a8f97224 */ /* 0x040fe200078e02f9 */
[C---:B------:R-:W-:Y:S01]  /*106a0*/  ISETP.GT.U32.AND P5, PT, R168.reuse, R3, PT ;  /* 0x00000003a800720c */ /* 0x040fe20003fa4070 */
[----:B------:R-:W-:Y:S02]  /*106b0*/  IMAD R238, R168, R245, R238 ;  /* 0x000000f5a8ee7224 */ /* 0x000fe400078e02ee */
[----:B------:R-:W-:-:S02]  /*106c0*/  @!P1 IMAD.IADD R244, R244, 0x1, -R168 ;  /* 0x00000001f4f49824 */ /* 0x000fc400078e0aa8 */
[----:B0-----:R-:W-:Y:S01]  /*106d0*/  IMAD.MOV.U32 R4, RZ, RZ, R247 ;  /* 0x000000ffff047224 */ /* 0x001fe200078e00f7 */
[----:B------:R-:W-:Y:S01]  /*106e0*/  ISETP.GT.U32.AND P1, PT, R168, R238, PT ;  /* 0x000000eea800720c */ /* 0x000fe20003f24070 */
[----:B------:R-:W-:Y:S01]  /*106f0*/  @!P3 IMAD.IADD R243, R243, 0x1, -R168 ;  /* 0x00000001f3f3b824 */ /* 0x000fe200078e0aa8 */
[----:B------:R-:W-:Y:S01]  /*10700*/  ISETP.GE.AND P3, PT, R251, RZ, PT ;  /* 0x000000fffb00720c */ /* 0x000fe20003f66270 */
[----:B------:R-:W-:Y:S02]  /*10710*/  @!P4 IMAD.MOV R4, RZ, RZ, -R4 ;  /* 0x000000ffff04c224 */ /* 0x000fe400078e0a04 */
[----:B------:R-:W-:Y:S01]  /*10720*/  VIADD R241, R2, 0xa5 ;  /* 0x000000a502f17836 */ /* 0x000fe20000000000 */
[C---:B------:R-:W-:Y:S01]  /*10730*/  ISETP.GT.U32.AND P4, PT, R168.reuse, R243, PT ;  /* 0x000000f3a800720c */ /* 0x040fe20003f84070 */
[----:B------:R-:W-:Y:S01]  /*10740*/  @!P5 IMAD.IADD R3, R3, 0x1, -R168 ;  /* 0x000000010303d824 */ /* 0x000fe200078e0aa8 */
[----:B------:R-:W-:Y:S01]  /*10750*/  ISETP.GT.U32.AND P5, PT, R168, R249, PT ;  /* 0x000000f9a800720c */ /* 0x000fe20003fa4070 */
[----:B------:R-:W-:Y:S01]  /*10760*/  VIADD R240, R2, 0xa4 ;  /* 0x000000a402f07836 */ /* 0x000fe20000000000 */
[----:B------:R0:W-:Y:S01]  /*10770*/  STL [R1+0x538], R4 ;  /* 0x0005380401007387 */ /* 0x0001e20000100800 */
[----:B------:R-:W-:Y:S01]  /*10780*/  IABS R248, R241 ;  /* 0x000000f100f87213 */ /* 0x000fe20000000000 */
[----:B------:R-:W-:-:S02]  /*10790*/  IMAD.HI.U32 R250, R0, R239, RZ ;  /* 0x000000ef00fa7227 */ /* 0x000fc400078e00ff */
[----:B------:R-:W-:Y:S02]  /*107a0*/  IABS R247, R240 ;  /* 0x000000f000f77213 */ /* 0x000fe40000000000 */
[----:B------:R-:W-:Y:S01]  /*107b0*/  @!P1 IMAD.IADD R238, R238, 0x1, -R168 ;  /* 0x00000001eeee9824 */ /* 0x000fe200078e0aa8 */
[----:B------:R-:W-:Y:S01]  /*107c0*/  ISETP.GE.AND P1, PT, R246, RZ, PT ;  /* 0x000000fff600720c */ /* 0x000fe20003f26270 */
[----:B------:R-:W-:Y:S02]  /*107d0*/  IMAD.MOV R250, RZ, RZ, -R250 ;  /* 0x000000fffffa7224 */ /* 0x000fe400078e0afa */
[----:B0-----:R-:W-:Y:S02]  /*107e0*/  IMAD.MOV.U32 R4, RZ, RZ, R244 ;  /* 0x000000ffff047224 */ /* 0x001fe400078e00f4 */
[----:B------:R-:W-:Y:S01]  /*107f0*/  @!P5 IMAD.IADD R249, R249, 0x1, -R168 ;  /* 0x00000001f9f9d824 */ /* 0x000fe200078e0aa8 */
[----:B------:R-:W-:Y:S01]  /*10800*/  ISETP.GT.U32.AND P5, PT, R168, R238, PT ;  /* 0x000000eea800720c */ /* 0x000fe20003fa4070 */
[----:B------:R-:W-:-:S02]  /*10810*/  @!P6 IMAD.MOV R4, RZ, RZ, -R4 ;  /* 0x000000ffff04e224 */ /* 0x000fc400078e0a04 */
[----:B------:R-:W-:Y:S01]  /*10820*/  IMAD.HI.U32 R245, R0, R248, RZ ;  /* 0x000000f800f57227 */ /* 0x000fe200078e00ff */
[----:B------:R-:W-:Y:S02]  /*10830*/  ISETP.GT.U32.AND P6, PT, R168, R249, PT ;  /* 0x000000f9a800720c */ /* 0x000fe40003fc4070 */
[----:B------:R0:W-:Y:S01]  /*10840*/  STL [R1+0x518], R4 ;  /* 0x0005180401007387 */ /* 0x0001e20000100800 */
[----:B------:R-:W-:-:S04]  /*10850*/  IMAD.HI.U32 R244, R0, R247, RZ ;  /* 0x000000f700f47227 */ /* 0x000fc800078e00ff */
[C---:B------:R-:W-:Y:S02]  /*10860*/  IMAD R239, R168.reuse, R250, R239 ;  /* 0x000000faa8ef7224 */ /* 0x040fe400078e02ef */
[----:B------:R-:W-:Y:S02]  /*10870*/  IMAD.MOV R245, RZ, RZ, -R245 ;  /* 0x000000fffff57224 */ /* 0x000fe400078e0af5 */
[----:B------:R-:W-:Y:S01]  /*10880*/  @!P4 IMAD.IADD R243, R243, 0x1, -R168 ;  /* 0x00000001f3f3c824 */ /* 0x000fe200078e0aa8 */
[C---:B------:R-:W-:Y:S01]  /*10890*/  ISETP.GT.U32.AND P4, PT, R168.reuse, R239, PT ;  /* 0x000000efa800720c */ /* 0x040fe20003f84070 */
[----:B------:R-:W-:Y:S02]  /*108a0*/  IMAD.MOV R244, RZ, RZ, -R244 ;  /* 0x000000fffff47224 */ /* 0x000fe400078e0af4 */
[----:B------:R-:W-:Y:S02]  /*108b0*/  IMAD R248, R168, R245, R248 ;  /* 0x000000f5a8f87224 */ /* 0x000fe400078e02f8 */
[----:B0-----:R-:W-:-:S02]  /*108c0*/  IMAD.MOV.U32 R4, RZ, RZ, R243 ;  /* 0x000000ffff047224 */ /* 0x001fc400078e00f3 */
[----:B------:R-:W-:Y:S02]  /*108d0*/  IMAD R247, R168, R244, R247 ;  /* 0x000000f4a8f77224 */ /* 0x000fe400078e02f7 */
[----:B------:R-:W-:Y:S01]  /*108e0*/  @!P2 IMAD.MOV R3, RZ, RZ, -R3 ;  /* 0x000000ffff03a224 */ /* 0x000fe200078e0a03 */
[----:B------:R-:W-:Y:S01]  /*108f0*/  ISETP.GE.AND P2, PT, R242, RZ, PT ;  /* 0x000000fff200720c */ /* 0x000fe20003f46270 */
[----:B------:R-:W-:Y:S01]  /*10900*/  @!P0 IMAD.MOV R4, RZ, RZ, -R4 ;  /* 0x000000ffff048224 */ /* 0x000fe200078e0a04 */
[C---:B------:R-:W-:Y:S01]  /*10910*/  ISETP.GT.U32.AND P0, PT, R168.reuse, R248, PT ;  /* 0x000000f8a800720c */ /* 0x040fe20003f04070 */
[--C-:B------:R-:W-:Y:S01]  /*10920*/  @!P6 IMAD.IADD R249, R249, 0x1, -R168.reuse ;  /* 0x00000001f9f9e824 */ /* 0x100fe200078e0aa8 */
[----:B------:R-:W-:Y:S01]  /*10930*/  ISETP.GT.U32.AND P6, PT, R168, R247, PT ;  /* 0x000000f7a800720c */ /* 0x000fe20003fc4070 */
[----:B------:R-:W-:Y:S01]  /*10940*/  @!P5 IMAD.IADD R238, R238, 0x1, -R168 ;  /* 0x00000001eeeed824 */ /* 0x000fe200078e0aa8 */
[----:B------:R0:W-:Y:S01]  /*10950*/  STL [R1+0x508], R3 ;  /* 0x0005080301007387 */ /* 0x0001e20000100800 */
[----:B------:R-:W-:Y:S01]  /*10960*/  ISETP.GE.AND P5, PT, R241, RZ, PT ;  /* 0x000000fff100720c */ /* 0x000fe20003fa6270 */
[----:B------:R-:W-:-:S02]  /*10970*/  VIADD R241, R2, 0xa2 ;  /* 0x000000a202f17836 */ /* 0x000fc40000000000 */
[--C-:B------:R-:W-:Y:S01]  /*10980*/  @!P4 IMAD.IADD R239, R239, 0x1, -R168.reuse ;  /* 0x00000001efefc824 */ /* 0x100fe200078e0aa8 */
[----:B------:R-:W-:Y:S01]  /*10990*/  ISETP.GE.AND P4, PT, R240, RZ, PT ;  /* 0x000000fff000720c */ /* 0x000fe20003f86270 */
[----:B------:R1:W-:Y:S01]  /*109a0*/  STL [R1+0x500], R4 ;  /* 0x0005000401007387 */ /* 0x0003e20000100800 */
[----:B------:R-:W-:Y:S01]  /*109b0*/  IABS R240, R241 ;  /* 0x000000f100f07213 */ /* 0x000fe20000000000 */
[C---:B------:R-:W-:Y:S02]  /*109c0*/  VIADD R245, R2.reuse, 0xa1 ;  /* 0x000000a102f57836 */ /* 0x040fe40000000000 */
[----:B0-----:R-:W-:Y:S02]  /*109d0*/  VIADD R3, R2, 0xa3 ;  /* 0x000000a302037836 */ /* 0x001fe40000000000 */
[--C-:B------:R-:W-:Y:S01]  /*109e0*/  @!P0 IMAD.IADD R248, R248, 0x1, -R168.reuse ;  /* 0x00000001f8f88824 */ /* 0x100fe200078e0aa8 */
[C---:B------:R-:W-:Y:S01]  /*109f0*/  ISETP.GT.U32.AND P0, PT, R168.reuse, R239, PT ;  /* 0x000000efa800720c */ /* 0x040fe20003f04070 */
[----:B------:R-:W-:Y:S01]  /*10a00*/  @!P6 IMAD.IADD R247, R247, 0x1, -R168 ;  /* 0x00000001f7f7e824 */ /* 0x000fe200078e0aa8 */
[----:B------:R-:W-:Y:S01]  /*10a10*/  IABS R243, R3 ;  /* 0x0000000300f37213 */ /* 0x000fe20000000000 */
[----:B-1----:R-:W-:Y:S01]  /*10a20*/  IMAD.MOV.U32 R4, RZ, RZ, R238 ;  /* 0x000000ffff047224 */ /* 0x002fe200078e00ee */
[----:B------:R-:W-:Y:S01]  /*10a30*/  ISETP.GT.U32.AND P6, PT, R168, R248, PT ;  /* 0x000000f8a800720c */ /* 0x000fe20003fc4070 */
[----:B------:R-:W-:Y:S01]  /*10a40*/  IMAD.MOV.U32 R238, RZ, RZ, R240 ;  /* 0x000000ffffee7224 */ /* 0x000fe200078e00f0 */
[----:B------:R-:W-:Y:S01]  /*10a50*/  IABS R246, R245 ;  /* 0x000000f500f67213 */ /* 0x000fe20000000000 */
[----:B------:R-:W-:-:S04]  /*10a60*/  IMAD.HI.U32 R242, R0, R243, RZ ;  /* 0x000000f300f27227 */ /* 0x000fc800078e00ff */
[----:B------:R-:W-:Y:S01]  /*10a70*/  @!P3 IMAD.MOV R4, RZ, RZ, -R4 ;  /* 0x000000ffff04b224 */ /* 0x000fe200078e0a04 */
[----:B------:R-:W-:Y:S01]  /*10a80*/  ISETP.GT.U32.AND P3, PT, R168, R247, PT ;  /* 0x000000f7a800720c */ /* 0x000fe20003f64070 */
[----:B------:R-:W-:Y:S02]  /*10a90*/  IMAD.MOV R242, RZ, RZ, -R242 ;  /* 0x000000fffff27224 */ /* 0x000fe400078e0af2 */
[----:B------:R-:W-:Y:S01]  /*10aa0*/  IMAD.HI.U32 R240, R0, R238, RZ ;  /* 0x000000ee00f07227 */ /* 0x000fe200078e00ff */
[----:B------:R0:W-:Y:S03]  /*10ab0*/  STL [R1+0x480], R4 ;  /* 0x0004800401007387 */ /* 0x0001e60000100800 */
[----:B------:R-:W-:Y:S02]  /*10ac0*/  IMAD R243, R168, R242, R243 ;  /* 0x000000f2a8f37224 */ /* 0x000fe400078e02f3 */
[----:B------:R-:W-:-:S02]  /*10ad0*/  IMAD.MOV R240, RZ, RZ, -R240 ;  /* 0x000000fffff07224 */ /* 0x000fc400078e0af0 */
[----:B------:R-:W-:Y:S01]  /*10ae0*/  @!P0 IMAD.IADD R239, R239, 0x1, -R168 ;  /* 0x00000001efef8824 */ /* 0x000fe200078e0aa8 */
[C---:B------:R-:W-:Y:S01]  /*10af0*/  ISETP.GT.U32.AND P0, PT, R168.reuse, R243, PT ;  /* 0x000000f3a800720c */ /* 0x040fe20003f04070 */
[----:B------:R-:W-:Y:S02]  /*10b00*/  IMAD R238, R168, R240, R238 ;  /* 0x000000f0a8ee7224 */ /* 0x000fe400078e02ee */
[----:B------:R-:W-:Y:S02]  /*10b10*/  @!P3 IMAD.IADD R247, R247, 0x1, -R168 ;  /* 0x00000001f7f7b824 */ /* 0x000fe400078e0aa8 */
[----:B------:R-:W-:Y:S01]  /*10b20*/  VIADD R244, R2, 0xa0 ;  /* 0x000000a002f47836 */ /* 0x000fe20000000000 */
[----:B------:R-:W-:Y:S01]  /*10b30*/  ISETP.GT.U32.AND P3, PT, R168, R238, PT ;  /* 0x000000eea800720c */ /* 0x000fe20003f64070 */
[----:B------:R-:W-:-:S03]  /*10b40*/  IMAD.HI.U32 R240, R0, R246, RZ ;  /* 0x000000f600f07227 */ /* 0x000fc600078e00ff */
[----:B------:R-:W-:Y:S01]  /*10b50*/  IABS R251, R244 ;  /* 0x000000f400fb7213 */ /* 0x000fe20000000000 */
[----:B------:R-:W-:Y:S02]  /*10b60*/  IMAD.MOV R240, RZ, RZ, -R240 ;  /* 0x000000fffff07224 */ /* 0x000fe400078e0af0 */
[--C-:B------:R-:W-:Y:S01]  /*10b70*/  @!P0 IMAD.IADD R243, R243, 0x1, -R168.reuse ;  /* 0x00000001f3f38824 */ /* 0x100fe200078e0aa8 */
[----:B------:R-:W-:Y:S01]  /*10b80*/  ISETP.GE.AND P0, PT, R241, RZ, PT ;  /* 0x000000fff100720c */ /* 0x000fe20003f06270 */
[----:B------:R-:W-:Y:S02]  /*10b90*/  IMAD.MOV.U32 R5, RZ, RZ, R249 ;  /* 0x000000ffff057224 */ /* 0x000fe400078e00f9 */
[----:B------:R-:W-:Y:S01]  /*10ba0*/  @!P6 IMAD.IADD R248, R248, 0x1, -R168 ;  /* 0x00000001f8f8e824 */ /* 0x000fe200078e0aa8 */
[----:B------:R-:W-:Y:S01]  /*10bb0*/  ISETP.GE.AND P6, PT, R3, RZ, PT ;  /* 0x000000ff0300720c */ /* 0x000fe20003fc6270 */
[----:B------:R-:W-:-:S04]  /*10bc0*/  IMAD.HI.U32 R242, R0, R251, RZ ;  /* 0x000000fb00f27227 */ /* 0x000fc800078e00ff */
[----:B------:R-:W-:Y:S02]  /*10bd0*/  VIADD R3, R2, 0x9f ;  /* 0x0000009f02037836 */ /* 0x000fe40000000000 */
[----:B------:R-:W-:Y:S02]  /*10be0*/  IMAD R246, R168, R240, R246 ;  /* 0x000000f0a8f67224 */ /* 0x000fe400078e02f6 */
[----:B------:R-:W-:Y:S01]  /*10bf0*/  @!P3 IMAD.IADD R238, R238, 0x1, -R168 ;  /* 0x00000001eeeeb824 */ /* 0x000fe200078e0aa8 */
[----:B------:R-:W-:Y:S01]  /*10c00*/  IABS R240, R3 ;  /* 0x0000000300f07213 */ /* 0x000fe20000000000 */
[----:B0-----:R-:W-:Y:S01]  /*10c10*/  IMAD.MOV.U32 R4, RZ, RZ, R239 ;  /* 0x000000ffff047224 */ /* 0x001fe200078e00ef */
[C---:B------:R-:W-:Y:S01]  /*10c20*/  ISETP.GT.U32.AND P3, PT, R168.reuse, R246, PT ;  /* 0x000000f6a800720c */ /* 0x040fe20003f64070 */
[----:B------:R-:W-:Y:S01]  /*10c30*/  @!P1 IMAD.MOV R5, RZ, RZ, -R5 ;  /* 0x000000ffff059224 */ /* 0x000fe200078e0a05 */
[----:B------:R-:W-:Y:S01]  /*10c40*/  ISETP.GT.U32.AND P1, PT, R168, R243, PT ;  /* 0x000000f3a800720c */ /* 0x000fe20003f24070 */
[----:B------:R-:W-:-:S02]  /*10c50*/  IMAD.MOV R242, RZ, RZ, -R242 ;  /* 0x000000fffff27224 */ /* 0x000fc400078e0af2 */
[----:B------:R-:W-:Y:S01]  /*10c60*/  VIADD R241, R2, 0x9e ;  /* 0x0000009e02f17836 */ /* 0x000fe20000000000 */
[----:B------:R0:W-:Y:S01]  /*10c70*/  STL [R1+0x484], R5 ;  /* 0x0004840501007387 */ /* 0x0001e20000100800 */
[----:B------:R-:W-:Y:S01]  /*10c80*/  @!P2 IMAD.MOV R4, RZ, RZ, -R4 ;  /* 0x000000ffff04a224 */ /* 0x000fe200078e0a04 */
[C---:B------:R-:W-:Y:S01]  /*10c90*/  ISETP.GT.U32.AND P2, PT, R168.reuse, R238, PT ;  /* 0x000000eea800720c */ /* 0x040fe20003f44070 */
[----:B------:R-:W-:Y:S01]  /*10ca0*/  IMAD R251, R168, R242, R251 ;  /* 0x000000f2a8fb7224 */ /* 0x000fe200078e02fb */
[----:B------:R-:W-:Y:S01]  /*10cb0*/  IABS R242, R241 ;  /* 0x000000f100f27213 */ /* 0x000fe20000000000 */
[----:B------:R-:W-:Y:S01]  /*10cc0*/  IMAD.HI.U32 R239, R0, R240, RZ ;  /* 0x000000f000ef7227 */ /* 0x000fe200078e00ff */
[----:B------:R1:W-:Y:S03]  /*10cd0*/  STL [R1+0x4c0], R4 ;  /* 0x0004c00401007387 */ /* 0x0003e60000100800 */
[----:B------:R-:W-:Y:S01]  /*10ce0*/  @!P1 IMAD.IADD R243, R243, 0x1, -R168 ;  /* 0x00000001f3f39824 */ /* 0x000fe200078e0aa8 */
[----:B------:R-:W-:Y:S01]  /*10cf0*/  ISETP.GE.AND P1, PT, R244, RZ, PT ;  /* 0x000000fff400720c */ /* 0x000fe20003f26270 */
[----:B0-----:R-:W-:-:S02]  /*10d00*/  IMAD.MOV.U32 R5, RZ, RZ, R248 ;  /* 0x000000ffff057224 */ /* 0x001fc400078e00f8 */
[----:B------:R-:W-:Y:S02]  /*10d10*/  IMAD.MOV R239, RZ, RZ, -R239 ;  /* 0x000000ffffef7224 */ /* 0x000fe400078e0aef */
[----:B------:R-:W-:Y:S01]  /*10d20*/  @!P5 IMAD.MOV R5, RZ, RZ, -R5 ;  /* 0x000000ffff05d224 */ /* 0x000fe200078e0a05 */
[----:B------:R-:W-:Y:S01]  /*10d30*/  ISETP.GT.U32.AND P5, PT, R168, R251, PT ;  /* 0x000000fba800720c */ /* 0x000fe20003fa4070 */
[----:B-1----:R-:W-:Y:S02]  /*10d40*/  IMAD.MOV.U32 R4, RZ, RZ, R247 ;  /* 0x000000ffff047224 */ /* 0x002fe400078e00f7 */
[----:B------:R-:W-:Y:S01]  /*10d50*/  IMAD.HI.U32 R247, R0, R242, RZ ;  /* 0x000000f200f77227 */ /* 0x000fe200078e00ff */
[----:B------:R0:W-:Y:S03]  /*10d60*/  STL [R1+0x490], R5 ;  /* 0x0004900501007387 */ /* 0x0001e60000100800 */
[----:B------:R-:W-:Y:S01]  /*10d70*/  @!P4 IMAD.MOV R4, RZ, RZ, -R4 ;  /* 0x000000ffff04c224 */ /* 0x000fe200078e0a04 */
[----:B------:R-:W-:Y:S01]  /*10d80*/  ISETP.GE.AND P4, PT, R245, RZ, PT ;  /* 0x000000fff500720c */ /* 0x000fe20003f86270 */
[----:B------:R-:W-:-:S02]  /*10d90*/  IMAD.MOV R247, RZ, RZ, -R247 ;  /* 0x000000fffff77224 */ /* 0x000fc400078e0af7 */
[--C-:B------:R-:W-:Y:S01]  /*10da0*/  @!P2 IMAD.IADD R238, R238, 0x1, -R168.reuse ;  /* 0x00000001eeeea824 */ /* 0x100fe200078e0aa8 */
[----:B------:R1:W-:Y:S01]  /*10db0*/  STL [R1+0x4b8], R4 ;  /* 0x0004b80401007387 */ /* 0x0003e20000100800 */
[----:B------:R-:W-:Y:S01]  /*10dc0*/  @!P3 IMAD.IADD R246, R246, 0x1, -R168 ;  /* 0x00000001f6f6b824 */ /* 0x000fe200078e0aa8 */
[----:B------:R-:W-:Y:S01]  /*10dd0*/  ISETP.GE.AND P2, PT, R3, RZ, PT ;  /* 0x000000ff0300720c */ /* 0x000fe20003f46270 */
[C---:B------:R-:W-:Y:S02]  /*10de0*/  IMAD R240, R168.reuse, R239, R240 ;  /* 0x000000efa8f07224 */ /* 0x040fe400078e02f0 */
[----:B0-----:R-:W-:Y:S01]  /*10df0*/  IMAD.MOV.U32 R5, RZ, RZ, R243 ;  /* 0x000000ffff057224 */ /* 0x001fe200078e00f3 */
[C---:B------:R-:W-:Y:S01]  /*10e00*/  ISETP.GT.U32.AND P3, PT, R168.reuse, R246, PT ;  /* 0x000000f6a800720c */ /* 0x040fe20003f64070 */
[C---:B------:R-:W-:Y:S02]  /*10e10*/  IMAD R242, R168.reuse, R247, R242 ;  /* 0x000000f7a8f27224 */ /* 0x040fe400078e02f2 */
[----:B------:R-:W-:Y:S01]  /*10e20*/  @!P6 IMAD.MOV R5, RZ, RZ, -R5 ;  /* 0x000000ffff05e224 */ /* 0x000fe200078e0a05 */
[----:B------:R-:W-:Y:S01]  /*10e30*/  ISETP.GT.U32.AND P6, PT, R168, R240, PT ;  /* 0x000000f0a800720c */ /* 0x000fe20003fc4070 */
[----:B-1----:R-:W-:-:S02]  /*10e40*/  IMAD.MOV.U32 R4, RZ, RZ, R238 ;  /* 0x000000ffff047224 */ /* 0x002fc400078e00ee */
[----:B------:R-:W-:Y:S01]  /*10e50*/  @!P5 IMAD.IADD R251, R251, 0x1, -R168 ;  /* 0x00000001fbfbd824 */ /* 0x000fe200078e0aa8 */
[----:B------:R-:W-:Y:S01]  /*10e60*/  STL [R1+0x494], R5 ;  /* 0x0004940501007387 */ /* 0x000fe20000100800 */
[----:B------:R-:W-:Y:S01]  /*10e70*/  @!P0 IMAD.MOV R4, RZ, RZ, -R4 ;  /* 0x000000ffff048224 */ /* 0x000fe200078e0a04 */
[----:B------:R-:W-:Y:S01]  /*10e80*/  ISETP.GT.U32.AND P0, PT, R168, R242, PT ;  /* 0x000000f2a800720c */ /* 0x000fe20003f04070 */
[----:B------:R-:W-:Y:S01]  /*10e90*/  VIADD R3, R2, 0x9d ;  /* 0x0000009d02037836 */ /* 0x000fe20000000000 */
[----:B------:R-:W-:Y:S01]  /*10ea0*/  ISETP.GT.U32.AND P5, PT, R168, R251, PT ;  /* 0x000000fba800720c */ /* 0x000fe20003fa4070 */
[----:B------:R-:W-:Y:S01]  /*10eb0*/  VIADD R239, R2, 0x9c ;  /* 0x0000009c02ef7836 */ /* 0x000fe20000000000 */
[----:B------:R0:W-:Y:S01]  /*10ec0*/  STL [R1+0x4a4], R4 ;  /* 0x0004a40401007387 */ /* 0x0001e20000100800 */
[--C-:B------:R-:W-:Y:S01]  /*10ed0*/  @!P3 IMAD.IADD R246, R246, 0x1, -R168.reuse ;  /* 0x00000001f6f6b824 */ /* 0x100fe200078e0aa8 */
[----:B------:R-:W-:Y:S01]  /*10ee0*/  IABS R243, R3 ;  /* 0x0000000300f37213 */ /* 0x000fe20000000000 */
[----:B------:R-:W-:Y:S01]  /*10ef0*/  @!P6 IMAD.IADD R240, R240, 0x1, -R168 ;  /* 0x00000001f0f0e824 */ /* 0x000fe200078e0aa8 */
[----:B------:R-:W-:Y:S01]  /*10f00*/  IABS R238, R239 ;  /* 0x000000ef00ee7213 */ /* 0x000fe20000000000 */
[----:B------:R-:W-:Y:S01]  /*10f10*/  VIADD R245, R2, 0x9b ;  /* 0x0000009b02f57836 */ /* 0x000fe20000000000 */
[----:B------:R-:W-:Y:S01]  /*10f20*/  ISETP.GE.AND P3, PT, R241, RZ, PT ;  /* 0x000000fff100720c */ /* 0x000fe20003f66270 */
[----:B------:R-:W-:Y:S01]  /*10f30*/  IMAD.HI.U32 R244, R0, R243, RZ ;  /* 0x000000f300f47227 */ /* 0x000fe200078e00ff */
[----:B------:R-:W-:-:S02]  /*10f40*/  ISETP.GT.U32.AND P6, PT, R168, R240, PT ;  /* 0x000000f0a800720c */ /* 0x000fc40003fc4070 */
[----:B------:R-:W-:Y:S01]  /*10f50*/  IABS R241, R245 ;  /* 0x000000f500f17213 */ /* 0x000fe20000000000 */
[----:B0-----:R-:W-:Y:S02]  /*10f60*/  IMAD.MOV.U32 R4, RZ, RZ, R246 ;  /* 0x000000ffff047224 */ /* 0x001fe400078e00f6 */
[--C-:B------:R-:W-:Y:S01]  /*10f70*/  @!P0 IMAD.IADD R242, R242, 0x1, -R168.reuse ;  /* 0x00000001f2f28824 */ /* 0x100fe200078e0aa8 */
[----:B------:R-:W-:Y:S01]  /*10f80*/  ISETP.GE.AND P0, PT, R239, RZ, PT ;  /* 0x000000ffef00720c */ /* 0x000fe20003f06270 */
[----:B------:R-:W-:Y:S01]  /*10f90*/  @!P5 IMAD.IADD R251, R251, 0x1, -R168 ;  /* 0x00000001fbfbd824 */ /* 0x000fe200078e0aa8 */
[----:B------:R-:W-:Y:S01]  /*10fa0*/  ISETP.GE.AND P5, PT, R3, RZ, PT ;  /* 0x000000ff0300720c */ /* 0x000fe20003fa6270 */
[----:B------:R-:W-:Y:S01]  /*10fb0*/  @!P4 IMAD.MOV R4, RZ, RZ, -R4 ;  /* 0x000000ffff04c224 */ /* 0x000fe200078e0a04 */
[----:B------:R-:W-:Y:S01]  /*10fc0*/  ISETP.GT.U32.AND P4, PT, R168, R242, PT ;  /* 0x000000f2a800720c */ /* 0x000fe20003f84070 */
[----:B------:R-:W-:-:S03]  /*10fd0*/  IMAD.HI.U32 R3, R0, R238, RZ ;  /* 0x000000ee00037227 */ /* 0x000fc600078e00ff */
[----:B------:R0:W-:Y:S01]  /*10fe0*/  STL [R1+0x498], R4 ;  /* 0x0004980401007387 */ /* 0x0001e20000100800 */
[----:B------:R-:W-:Y:S02]  /*10ff0*/  IMAD.MOV R244, RZ, RZ, -R244 ;  /* 0x000000fffff47224 */ /* 0x000fe400078e0af4 */
[----:B------:R-:W-:Y:S02]  /*11000*/  IMAD.MOV R3, RZ, RZ, -R3 ;  /* 0x000000ffff037224 */ /* 0x000fe400078e0a03 */
[C---:B------:R-:W-:Y:S02]  /*11010*/  IMAD R243, R168.reuse, R244, R243 ;  /* 0x000000f4a8f37224 */ /* 0x040fe400078e02f3 */
[----:B------:R-:W-:Y:S02]  /*11020*/  IMAD R238, R168, R3, R238 ;  /* 0x00000003a8ee7224 */ /* 0x000fe400078e02ee */
[--C-:B------:R-:W-:Y:S01]  /*11030*/  @!P6 IMAD.IADD R240, R240, 0x1, -R168.reuse ;  /* 0x00000001f0f0e824 */ /* 0x100fe200078e0aa8 */
[----:B------:R-:W-:Y:S01]  /*11040*/  ISETP.GT.U32.AND P6, PT, R168, R243, PT ;  /* 0x000000f3a800720c */ /* 0x000fe20003fc4070 */
[----:B------:R-:W-:Y:S01]  /*11050*/  @!P4 IMAD.IADD R242, R242, 0x1, -R168 ;  /* 0x00000001f2f2c824 */ /* 0x000fe200078e0aa8 */
[----:B------:R-:W-:Y:S01]  /*11060*/  ISETP.GT.U32.AND P4, PT, R168, R238, PT ;  /* 0x000000eea800720c */ /* 0x000fe20003f84070 */
[----:B------:R-:W-:-:S02]  /*11070*/  VIADD R244, R2, 0x9a ;  /* 0x0000009a02f47836 */ /* 0x000fc40000000000 */
[----:B0-----:R-:W-:Y:S02]  /*11080*/  IMAD.MOV.U32 R4, RZ, RZ, R251 ;  /* 0x000000ffff047224 */ /* 0x001fe400078e00fb */
[----:B------:R-:W-:Y:S01]  /*11090*/  VIADD R246, R2, 0x99 ;  /* 0x0000009902f67836 */ /* 0x000fe20000000000 */
[----:B------:R-:W-:Y:S01]  /*110a0*/  IABS R249, R244 ;  /* 0x000000f400f97213 */ /* 0x000fe20000000000 */
[----:B------:R-:W-:-:S03]  /*110b0*/  IMAD.HI.U32 R239, R0, R241, RZ ;  /* 0x000000f100ef7227 */ /* 0x000fc600078e00ff */
[----:B------:R-:W-:Y:S01]  /*110c0*/  IABS R248, R246 ;  /* 0x000000f600f87213 */ /* 0x000fe20000000000 */
[--C-:B------:R-:W-:Y:S02]  /*110d0*/  @!P6 IMAD.IADD R243, R243, 0x1, -R168.reuse ;  /* 0x00000001f3f3e824 */ /* 0x100fe400078e0aa8 */
[----:B------:R-:W-:Y:S02]  /*110e0*/  @!P4 IMAD.IADD R238, R238, 0x1, -R168 ;  /* 0x00000001eeeec824 */ /* 0x000fe400078e0aa8 */
[----:B------:R-:W-:Y:S01]  /*110f0*/  @!P1 IMAD.MOV R4, RZ, RZ, -R4 ;  /* 0x000000ffff049224 */ /* 0x000fe200078e0a04 */
[----:B------:R-:W-:Y:S01]  /*11100*/  ISETP.GT.U32.AND P4, PT, R168, R243, PT ;  /* 0x000000f3a800720c */ /* 0x000fe20003f84070 */
[----:B------:R-:W-:Y:S01]  /*11110*/  IMAD.MOV R239, RZ, RZ, -R239 ;  /* 0x000000ffffef7224 */ /* 0x000fe200078e0aef */
[----:B------:R-:W-:Y:S01]  /*11120*/  ISETP.GE.AND P1, PT, R245, RZ, PT ;  /* 0x000000fff500720c */ /* 0x000fe20003f26270 */
[----:B------:R-:W-:Y:S01]  /*11130*/  VIADD R3, R2, 0x98 ;  /* 0x0000009802037836 */ /* 0x000fe20000000000 */
[----:B------:R0:W-:Y:S01]  /*11140*/  STL [R1+0x48c], R4 ;  /* 0x00048c0401007387 */ /* 0x0001e20000100800 */
[----:B------:R-:W-:-:S03]  /*11150*/  IMAD.HI.U32 R252, R0, R249, RZ ;  /* 0x000000f900fc7227 */ /* 0x000fc600078e00ff */
[----:B------:R-:W-:Y:S01]  /*11160*/  IABS R247, R3 ;  /* 0x0000000300f77213 */ /* 0x000fe20000000000 */
[----:B------:R-:W-:Y:S02]  /*11170*/  IMAD R241, R168, R239, R241 ;  /* 0x000000efa8f17224 */ /* 0x000fe400078e02f1 */
[----:B------:R-:W-:-:S03]  /*11180*/  IMAD.HI.U32 R250, R0, R248, RZ ;  /* 0x000000f800fa7227 */ /* 0x000fc600078e00ff */
[C---:B------:R-:W-:Y:S01]  /*11190*/  ISETP.GT.U32.AND P6, PT, R168.reuse, R241, PT ;  /* 0x000000f1a800720c */ /* 0x040fe20003fc4070 */
[----:B0-----:R-:W-:Y:S02]  /*111a0*/  IMAD.MOV.U32 R4, RZ, RZ, R240 ;  /* 0x000000ffff047224 */ /* 0x001fe400078e00f0 */
[----:B------:R-:W-:Y:S02]  /*111b0*/  IMAD.MOV R252, RZ, RZ, -R252 ;  /* 0x000000fffffc7224 */ /* 0x000fe400078e0afc */
[----:B------:R-:W-:Y:S01]  /*111c0*/  @!P2 IMAD.MOV R4, RZ, RZ, -R4 ;  /* 0x000000ffff04a224 */ /* 0x000fe200078e0a04 */
[C---:B------:R-:W-:Y:S01]  /*111d0*/  ISETP.GT.U32.AND P2, PT, R168.reuse, R238, PT ;  /* 0x000000eea800720c */ /* 0x040fe20003f44070 */
[----:B------:R-:W-:Y:S02]  /*111e0*/  IMAD.MOV R250, RZ, RZ, -R250 ;  /* 0x000000fffffa7224 */ /* 0x000fe400078e0afa */
[----:B------:R-:W-:Y:S01]  /*111f0*/  IMAD R245, R168, R252, R249 ;  /* 0x000000fca8f57224 */ /* 0x000fe200078e02f9 */
[----:B------:R0:W-:Y:S01]  /*11200*/  STL [R1+0x47c], R4 ;  /* 0x00047c0401007387 */ /* 0x0001e20000100800 */
[----:B------:R-:W-:-:S02]  /*11210*/  @!P4 IMAD.IADD R243, R243, 0x1, -R168 ;  /* 0x00000001f3f3c824 */ /* 0x000fc400078e0aa8 */
[----:B------:R-:W-:Y:S01]  /*11220*/  IMAD.MOV.U32 R251, RZ, RZ, R247 ;  /* 0x000000fffffb7224 */ /* 0x000fe200078e00f7 */
[C---:B------:R-:W-:Y:S01]  /*11230*/  ISETP.GT.U32.AND P4, PT, R168.reuse, R245, PT ;  /* 0x000000f5a800720c */ /* 0x040fe20003f84070 */
[----:B------:R-:W-:Y:S02]  /*11240*/  IMAD R247, R168, R250, R248 ;  /* 0x000000faa8f77224 */ /* 0x000fe400078e02f8 */
[----:B------:R-:W-:-:S04]  /*11250*/  IMAD.HI.U32 R240, R0, R251, RZ ;  /* 0x000000fb00f07227 */ /* 0x000fc800078e00ff */
[----:B0-----:R-:W-:Y:S02]  /*11260*/  IMAD.MOV.U32 R4, RZ, RZ, R243 ;  /* 0x000000ffff047224 */ /* 0x001fe400078e00f3 */
[----:B------:R-:W-:Y:S02]  /*11270*/  IMAD.MOV.U32 R5, RZ, RZ, R242 ;  /* 0x000000ffff057224 */ /* 0x000fe400078e00f2 */
[----:B------:R-:W-:Y:S01]  /*11280*/  @!P5 IMAD.MOV R4, RZ, RZ, -R4 ;  /* 0x000000ffff04d224 */ /* 0x000fe200078e0a04 */
[----:B------:R-:W-:Y:S01]  /*11290*/  ISETP.GT.U32.AND P5, PT, R168, R247, PT ;  /* 0x000000f7a800720c */ /* 0x000fe20003fa4070 */
[----:B------:R-:W-:Y:S02]  /*112a0*/  IMAD.MOV R240, RZ, RZ, -R240 ;  /* 0x000000fffff07224 */ /* 0x000fe400078e0af0 */
[--C-:B------:R-:W-:Y:S02]  /*112b0*/  @!P6 IMAD.IADD R241, R241, 0x1, -R168.reuse ;  /* 0x00000001f1f1e824 */ /* 0x100fe400078e0aa8 */
[----:B------:R-:W-:Y:S01]  /*112c0*/  @!P3 IMAD.MOV R5, RZ, RZ, -R5 ;  /* 0x000000ffff05b224 */ /* 0x000fe200078e0a05 */
[----:B------:R-:W-:Y:S01]  /*112d0*/  ISETP.GE.AND P3, PT, R244, RZ, PT ;  /* 0x000000fff400720c */ /* 0x000fe20003f66270 */
[----:B------:R-:W-:Y:S01]  /*112e0*/  VIADD R239, R2, 0x97 ;  /* 0x0000009702ef7836 */ /* 0x000fe20000000000 */
[C---:B------:R-:W-:Y:S01]  /*112f0*/  ISETP.GT.U32.AND P6, PT, R168.reuse, R241, PT ;  /* 0x000000f1a800720c */ /* 0x040fe20003fc4070 */
[----:B------:R-:W-:Y:S01]  /*11300*/  IMAD R244, R168, R240, R251 ;  /* 0x000000f0a8f47224 */ /* 0x000fe200078e02fb */
[----:B------:R-:W-:Y:S01]  /*11310*/  STL [R1+0x474], R5 ;  /* 0x0004740501007387 */ /* 0x000fe20000100800 */
[--C-:B------:R-:W-:Y:S01]  /*11320*/  @!P4 IMAD.IADD R245, R245, 0x1, -R168.reuse ;  /* 0x00000001f5f5c824 */ /* 0x100fe200078e0aa8 */
[----:B------:R-:W-:Y:S01]  /*11330*/  IABS R249, R239 ;  /* 0x000000ef00f97213 */ /* 0x000fe20000000000 */
[--C-:B------:R-:W-:Y:S01]  /*11340*/  @!P2 IMAD.IADD R238, R238, 0x1, -R168.reuse ;  /* 0x00000001eeeea824 */ /* 0x100fe200078e0aa8 */
[C---:B------:R-:W-:Y:S01]  /*11350*/  ISETP.GT.U32.AND P4, PT, R168.reuse, R244, PT ;  /* 0x000000f4a800720c */ /* 0x040fe20003f84070 */
[----:B------:R-:W-:Y:S01]  /*11360*/  @!P5 IMAD.IADD R247, R247, 0x1, -R168 ;  /* 0x00000001f7f7d824 */ /* 0x000fe200078e0aa8 */
[----:B------:R-:W-:Y:S01]  /*11370*/  ISETP.GT.U32.AND P5, PT, R168, R245, PT ;  /* 0x000000f5a800720c */ /* 0x000fe20003fa4070 */
[----:B------:R-:W-:Y:S01]  /*11380*/  IMAD.HI.U32 R242, R0, R249, RZ ;  /* 0x000000f900f27227 */ /* 0x000fe200078e00ff */
[----:B------:R0:W-:Y:S01]  /*11390*/  STL [R1+0x470], R4 ;  /* 0x0004700401007387 */ /* 0x0001e20000100800 */
[----:B------:R-:W-:-:S02]  /*113a0*/  ISETP.GE.AND P2, PT, R246, RZ, PT ;  /* 0x000000fff600720c */ /* 0x000fc40003f46270 */
[----:B------:R-:W-:Y:S02]  /*113b0*/  IMAD.MOV R242, RZ, RZ, -R242 ;  /* 0x000000fffff27224 */ /* 0x000fe400078e0af2 */
[----:B------:R-:W-:Y:S02]  /*113c0*/  VIADD R240, R2, 0x96 ;  /* 0x0000009602f07836 */ /* 0x000fe40000000000 */
[----:B------:R-:W-:Y:S01]  /*113d0*/  @!P6 IMAD.IADD R241, R241, 0x1, -R168 ;  /* 0x00000001f1f1e824 */ /* 0x000fe200078e0aa8 */
[----:B------:R-:W-:Y:S01]  /*113e0*/  ISETP.GE.AND P6, PT, R3, RZ, PT ;  /* 0x000000ff0300720c */ /* 0x000fe20003fc6270 */
[----:B------:R-:W-:Y:S01]  /*113f0*/  IMAD R3, R168, R242, R249 ;  /* 0x000000f2a8037224 */ /* 0x000fe200078e02f9 */
[----:B------:R-:W-:Y:S01]  /*11400*/  IABS R249, R240 ;  /* 0x000000f000f97213 */ /* 0x000fe20000000000 */
[----:B0-----:R-:W-:Y:S02]  /*11410*/  IMAD.MOV.U32 R4, RZ, RZ, R238 ;  /* 0x000000ffff047224 */ /* 0x001fe400078e00ee */
[----:B------:R-:W-:-:S02]  /*11420*/  @!P4 IMAD.IADD R244, R244, 0x1, -R168 ;  /* 0x00000001f4f4c824 */ /* 0x000fc400078e0aa8 */
[----:B------:R-:W-:Y:S01]  /*11430*/  @!P0 IMAD.MOV R4, RZ, RZ, -R4 ;  /* 0x000000ffff048224 */ /* 0x000fe200078e0a04 */
[C---:B------:R-:W-:Y:S01]  /*11440*/  ISETP.GT.U32.AND P0, PT, R168.reuse, R247, PT ;  /* 0x000000f7a800720c */ /* 0x040fe20003f04070 */
[----:B------:R-:W-:Y:S01]  /*11450*/  @!P5 IMAD.IADD R245, R245, 0x1, -R168 ;  /* 0x00000001f5f5d824 */ /* 0x000fe200078e0aa8 */
[----:B------:R-:W-:Y:S01]  /*11460*/  ISETP.GT.U32.AND P4, PT, R168, R244, PT ;  /* 0x000000f4a800720c */ /* 0x000fe20003f84070 */
[----:B------:R-:W-:Y:S01]  /*11470*/  IMAD.HI.U32 R251, R0, R249, RZ ;  /* 0x000000f900fb7227 */ /* 0x000fe200078e00ff */
[----:B------:R-:W-:Y:S01]  /*11480*/  ISETP.GT.U32.AND P5, PT, R168, R3, PT ;  /* 0x00000003a800720c */ /* 0x000fe20003fa4070 */
[----:B------:R-:W-:Y:S02]  /*11490*/  STL [R1+0x46c], R4 ;  /* 0x00046c0401007387 */ /* 0x000fe40000100800 */
[----:B------:R-:W-:Y:S02]  /*114a0*/  VIADD R242, R2, 0x94 ;  /* 0x0000009402f27836 */ /* 0x000fe40000000000 */
[----:B------:R-:W-:-:S02]  /*114b0*/  IMAD.MOV R251, RZ, RZ, -R251 ;  /* 0x000000fffffb7224 */ /* 0x000fc400078e0afb */
[----:B------:R-:W-:Y:S01]  /*114c0*/  VIADD R243, R2, 0x93 ;  /* 0x0000009302f37836 */ /* 0x000fe20000000000 */
[----:B------:R-:W-:Y:S01]  /*114d0*/  IABS R246, R242 ;  /* 0x000000f200f67213 */ /* 0x000fe20000000000 */
[--C-:B------:R-:W-:Y:S01]  /*114e0*/  @!P0 IMAD.IADD R247, R247, 0x1, -R168.reuse ;  /* 0x00000001f7f78824 */ /* 0x100fe200078e0aa8 */
[----:B------:R-:W-:Y:S01]  /*114f0*/  ISETP.GE.AND P0, PT, R239, RZ, PT ;  /* 0x000000ffef00720c */ /* 0x000fe20003f06270 */
[----:B------:R-:W-:Y:S01]  /*11500*/  IMAD R239, R168, R251, R249 ;  /* 0x000000fba8ef7224 */ /* 0x000fe200078e02f9 */
[----:B------:R-:W-:Y:S01]  /*11510*/  IABS R238, R243 ;  /* 0x000000f300ee7213 */ /* 0x000fe20000000000 */
[--C-:B------:R-:W-:Y:S02]  /*11520*/  @!P4 IMAD.IADD R244, R244, 0x1, -R168.reuse ;  /* 0x00000001f4f4c824 */ /* 0x100fe400078e0aa8 */
[----:B------:R-:W-:Y:S01]  /*11530*/  @!P5 IMAD.IADD R3, R3, 0x1, -R168 ;  /* 0x000000010303d824 */ /* 0x000fe200078e0aa8 */
[----:B------:R-:W-:Y:S01]  /*11540*/  ISETP.GT.U32.AND P4, PT, R168, R239, PT ;  /* 0x000000efa800720c */ /* 0x000fe20003f84070 */
[----:B------:R-:W-:Y:S01]  /*11550*/  IMAD.MOV.U32 R5, RZ, RZ, R241 ;  /* 0x000000ffff057224 */ /* 0x000fe200078e00f1 */
[----:B------:R-:W-:Y:S01]  /*11560*/  ISETP.GE.AND P5, PT, R240, RZ, PT ;  /* 0x000000fff000720c */ /* 0x000fe20003fa6270 */
[----:B------:R-:W-:-:S02]  /*11570*/  VIADD R248, R2, 0x95 ;  /* 0x0000009502f87836 */ /* 0x000fc40000000000 */
[----:B------:R-:W-:-:S03]  /*11580*/  IMAD.HI.U32 R252, R0, R246, RZ ;  /* 0x000000f600fc7227 */ /* 0x000fc600078e00ff */
[----:B------:R-:W-:Y:S01]  /*11590*/  IABS R250, R248 ;  /* 0x000000f800fa7213 */ /* 0x000fe20000000000 */
[----:B------:R-:W-:Y:S01]  /*115a0*/  @!P1 IMAD.MOV R5, RZ, RZ, -R5 ;  /* 0x000000ffff059224 */ /* 0x000fe200078e0a05 */
[----:B------:R-:W-:Y:S01]  /*115b0*/  ISETP.GT.U32.AND P1, PT, R168, R3, PT ;  /* 0x00000003a800720c */ /* 0x000fe20003f24070 */
[----:B------:R-:W-:-:S03]  /*115c0*/  IMAD.HI.U32 R251, R0, R238, RZ ;  /* 0x000000ee00fb7227 */ /* 0x000fc600078e00ff */
[----:B------:R0:W-:Y:S01]  /*115d0*/  STL [R1+0x458], R5 ;  /* 0x0004580501007387 */ /* 0x0001e20000100800 */
[----:B------:R-:W-:Y:S02]  /*115e0*/  IMAD.MOV R252, RZ, RZ, -R252 ;  /* 0x000000fffffc7224 */ /* 0x000fe400078e0afc */
[----:B------:R-:W-:Y:S02]  /*115f0*/  IMAD.MOV R251, RZ, RZ, -R251 ;  /* 0x000000fffffb7224 */ /* 0x000fe400078e0afb */
[----:B------:R-:W-:Y:S02]  /*11600*/  IMAD R246, R168, R252, R246 ;  /* 0x000000fca8f67224 */ /* 0x000fe400078e02f6 */
[----:B------:R-:W-:-:S04]  /*11610*/  IMAD.HI.U32 R249, R0, R250, RZ ;  /* 0x000000fa00f97227 */ /* 0x000fc800078e00ff */
[----:B0-----:R-:W-:Y:S02]  /*11620*/  IMAD.MOV.U32 R5, RZ, RZ, R247 ;  /* 0x000000ffff057224 */ /* 0x001fe400078e00f7 */
[C---:B------:R-:W-:Y:S02]  /*11630*/  IMAD R238, R168.reuse, R251, R238 ;  /* 0x000000fba8ee7224 */ /* 0x040fe400078e02ee */
[----:B------:R-:W-:Y:S02]  /*11640*/  @!P4 IMAD.IADD R239, R239, 0x1, -R168 ;  /* 0x00000001efefc824 */ /* 0x000fe400078e0aa8 */
[----:B------:R-:W-:Y:S02]  /*11650*/  IMAD.MOV.U32 R4, RZ, RZ, R245 ;  /* 0x000000ffff047224 */ /* 0x000fe400078e00f5 */
[----:B------:R-:W-:Y:S01]  /*11660*/  @!P2 IMAD.MOV R5, RZ, RZ, -R5 ;  /* 0x000000ffff05a224 */ /* 0x000fe200078e0a05 */
[----:B------:R-:W-:Y:S01]  /*11670*/  ISETP.GT.U32.AND P2, PT, R168, R246, PT ;  /* 0x000000f6a800720c */ /* 0x000fe20003f44070 */
[----:B------:R-:W-:-:S02]  /*11680*/  IMAD.MOV R249, RZ, RZ, -R249 ;  /* 0x000000fffff97224 */ /* 0x000fc400078e0af9 */
[----:B------:R-:W-:Y:S01]  /*11690*/  @!P3 IMAD.MOV R4, RZ, RZ, -R4 ;  /* 0x000000ffff04b224 */ /* 0x000fe200078e0a04 */
[C---:B------:R-:W-:Y:S01]  /*116a0*/  ISETP.GT.U32.AND P3, PT, R168.reuse, R239, PT ;  /* 0x000000efa800720c */ /* 0x040fe20003f64070 */
[----:B------:R-:W-:Y:S01]  /*116b0*/  @!P1 IMAD.IADD R3, R3, 0x1, -R168 ;  /* 0x0000000103039824 */ /* 0x000fe200078e0aa8 */
[C---:B------:R-:W-:Y:S01]  /*116c0*/  ISETP.GT.U32.AND P1, PT, R168.reuse, R238, PT ;  /* 0x000000eea800720c */ /* 0x040fe20003f24070 */
[----:B------:R-:W-:Y:S01]  /*116d0*/  IMAD R249, R168, R249, R250 ;  /* 0x000000f9a8f97224 */ /* 0x000fe200078e02fa */
[----:B------:R0:W-:Y:S01]  /*116e0*/  STL [R1+0x454], R4 ;  /* 0x0004540401007387 */ /* 0x0001e20000100800 */
[C---:B------:R-:W-:Y:S02]  /*116f0*/  VIADD R240, R2.reuse, 0x92 ;  /* 0x0000009202f07836 */ /* 0x040fe40000000000 */
[----:B------:R-:W-:Y:S01]  /*11700*/  VIADD R250, R2, 0x91 ;  /* 0x0000009102fa7836 */ /* 0x000fe20000000000 */
[----:B------:R-:W-:Y:S01]  /*11710*/  STL [R1+0x450], R5 ;  /* 0x0004500501007387 */ /* 0x000fe20000100800 */
[----:B------:R-:W-:Y:S01]  /*11720*/  @!P2 IMAD.IADD R246, R246, 0x1, -R168 ;  /* 0x00000001f6f6a824 */ /* 0x000fe200078e0aa8 */
[----:B------:R-:W-:-:S02]  /*11730*/  IABS R241, R240 ;  /* 0x000000f000f17213 */ /* 0x000fc40000000000 */
[----:B------:R-:W-:Y:S01]  /*11740*/  IABS R245, R250 ;  /* 0x000000fa00f57213 */ /* 0x000fe20000000000 */
[----:B------:R-:W-:Y:S01]  /*11750*/  @!P3 IMAD.IADD R239, R239, 0x1, -R168 ;  /* 0x00000001efefb824 */ /* 0x000fe200078e0aa8 */
[----:B------:R-:W-:Y:S01]  /*11760*/  ISETP.GE.AND P3, PT, R242, RZ, PT ;  /* 0x000000fff200720c */ /* 0x000fe20003f66270 */
[----:B0-----:R-:W-:Y:S01]  /*11770*/  IMAD.MOV.U32 R4, RZ, RZ, R244 ;  /* 0x000000ffff047224 */ /* 0x001fe200078e00f4 */
[----:B------:R-:W-:Y:S01]  /*11780*/  ISETP.GT.U32.AND P4, PT, R168, R249, PT ;  /* 0x000000f9a800720c */ /* 0x000fe20003f84070 */
[----:B------:R-:W-:-:S04]  /*11790*/  IMAD.HI.U32 R247, R0, R241, RZ ;  /* 0x000000f100f77227 */ /* 0x000fc800078e00ff */
[----:B------:R-:W-:Y:S02]  /*117a0*/  IMAD.MOV.U32 R244, RZ, RZ, R245 ;  /* 0x000000fffff47224 */ /* 0x000fe400078e00f5 */
[----:B------:R-:W-:Y:S01]  /*117b0*/  @!P6 IMAD.MOV R4, RZ, RZ, -R4 ;  /* 0x000000ffff04e224 */ /* 0x000fe200078e0a04 */
[----:B------:R-:W-:Y:S01]  /*117c0*/  ISETP.GE.AND P6, PT, R248, RZ, PT ;  /* 0x000000fff800720c */ /* 0x000fe20003fc6270 */
[----:B------:R-:W-:Y:S01]  /*117d0*/  @!P1 IMAD.IADD R238, R238, 0x1, -R168 ;  /* 0x00000001eeee9824 */ /* 0x000fe200078e0aa8 */
[----:B------:R-:W-:Y:S01]  /*117e0*/  ISETP.GT.U32.AND P1, PT, R168, R246, PT ;  /* 0x000000f6a800720c */ /* 0x000fe20003f24070 */
[----:B------:R-:W-:Y:S01]  /*117f0*/  IMAD.MOV R247, RZ, RZ, -R247 ;  /* 0x000000fffff77224 */ /* 0x000fe200078e0af7 */
[----:B------:R0:W-:Y:S01]  /*11800*/  STL [R1+0x448], R4 ;  /* 0x0004480401007387 */ /* 0x0001e20000100800 */
[----:B------:R-:W-:-:S04]  /*11810*/  IMAD.HI.U32 R242, R0, R244, RZ ;  /* 0x000000f400f27227 */ /* 0x000fc800078e00ff */
[----:B------:R-:W-:Y:S02]  /*11820*/  IMAD R241, R168, R247, R241 ;  /* 0x000000f7a8f17224 */ /* 0x000fe400078e02f1 */
[----:B------:R-:W-:Y:S02]  /*11830*/  IMAD.MOV R242, RZ, RZ, -R242 ;  /* 0x000000fffff27224 */ /* 0x000fe400078e0af2 */
[----:B------:R-:W-:Y:S02]  /*11840*/  VIADD R245, R2, 0x90 ;  /* 0x0000009002f57836 */ /* 0x000fe40000000000 */
[----:B0-----:R-:W-:Y:S02]  /*11850*/  IMAD.MOV.U32 R4, RZ, RZ, R3 ;  /* 0x000000ffff047224 */ /* 0x001fe400078e0003 */
[----:B------:R-:W-:Y:S01]  /*11860*/  IMAD.MOV.U32 R3, RZ, RZ, R239 ;  /* 0x000000ffff037224 */ /* 0x000fe200078e00ef */
[----:B------:R-:W-:Y:S01]  /*11870*/  IABS R239, R245 ;  /* 0x000000f500ef7213 */ /* 0x000fe20000000000 */
[----:B------:R-:W-:-:S02]  /*11880*/  IMAD R242, R168, R242, R244 ;  /* 0x000000f2a8f27224 */ /* 0x000fc400078e02f4 */
[----:B------:R-:W-:Y:S01]  /*11890*/  @!P5 IMAD.MOV R3, RZ, RZ, -R3 ;  /* 0x000000ffff03d224 */ /* 0x000fe200078e0a03 */
[----:B------:R-:W-:Y:S01]  /*118a0*/  ISETP.GT.U32.AND P5, PT, R168, R241, PT ;  /* 0x000000f1a800720c */ /* 0x000fe20003fa4070 */
[--C-:B------:R-:W-:Y:S01]  /*118b0*/  @!P1 IMAD.IADD R246, R246, 0x1, -R168.reuse ;  /* 0x00000001f6f69824 */ /* 0x100fe200078e0aa8 */
[C---:B------:R-:W-:Y:S01]  /*118c0*/  ISETP.GT.U32.AND P1, PT, R168.reuse, R242, PT ;  /* 0x000000f2a800720c */ /* 0x040fe20003f24070 */
[----:B------:R-:W-:Y:S01]  /*118d0*/  @!P4 IMAD.IADD R249, R249, 0x1, -R168 ;  /* 0x00000001f9f9c824 */ /* 0x000fe200078e0aa8 */
[----:B------:R-:W-:Y:S01]  /*118e0*/  ISETP.GE.AND P4, PT, R243, RZ, PT ;  /* 0x000000fff300720c */ /* 0x000fe20003f86270 */
[----:B------:R-:W-:Y:S01]  /*118f0*/  @!P0 IMAD.MOV R4, RZ, RZ, -R4 ;  /* 0x000000ffff048224 */ /* 0x000fe200078e0a04 */
[----:B------:R-:W-:Y:S01]  /*11900*/  ISETP.GT.U32.AND P0, PT, R168, R238, PT ;  /* 0x000000eea800720c */ /* 0x000fe20003f04070 */
[----:B------:R-:W-:Y:S01]  /*11910*/  VIADD R243, R2, 0x8f ;  /* 0x0000008f02f37836 */ /* 0x000fe20000000000 */
[----:B------:R-:W-:Y:S01]  /*11920*/  ISETP.GT.U32.AND P2, PT, R168, R249, PT ;  /* 0x000000f9a800720c */ /* 0x000fe20003f44070 */
[----:B------:R-:W-:Y:S01]  /*11930*/  IMAD.HI.U32 R248, R0, R239, RZ ;  /* 0x000000ef00f87227 */ /* 0x000fe200078e00ff */
[----:B------:R-:W-:Y:S03]  /*11940*/  STL [R1+0x444], R4 ;  /* 0x0004440401007387 */ /* 0x000fe60000100800 */
[--C-:B------:R-:W-:Y:S01]  /*11950*/  @!P5 IMAD.IADD R241, R241, 0x1, -R168.reuse ;  /* 0x00000001f1f1d824 */ /* 0x100fe200078e0aa8 */
[----:B------:R0:W-:Y:S01]  /*11960*/  STL [R1+0x434], R3 ;  /* 0x0004340301007387 */ /* 0x0001e20000100800 */
[----:B------:R-:W-:Y:S01]  /*11970*/  @!P1 IMAD.IADD R242, R242, 0x1, -R168 ;  /* 0x00000001f2f29824 */ /* 0x000fe200078e0aa8 */
[----:B------:R-:W-:Y:S01]  /*11980*/  ISETP.GE.AND P5, PT, R245, RZ, PT ;  /* 0x000000fff500720c */ /* 0x000fe20003fa6270 */
[----:B------:R-:W-:Y:S01]  /*11990*/  IMAD.MOV R248, RZ, RZ, -R248 ;  /* 0x000000fffff87224 */ /* 0x000fe200078e0af8 */
[----:B------:R-:W-:Y:S01]  /*119a0*/  ISETP.GT.U32.AND P1, PT, R168, R241, PT ;  /* 0x000000f1a800720c */ /* 0x000fe20003f24070 */
[----:B------:R-:W-:-:S02]  /*119b0*/  VIADD R244, R2, 0x8e ;  /* 0x0000008e02f47836 */ /* 0x000fc40000000000 */
[----:B------:R-:W-:Y:S02]  /*119c0*/  IMAD R239, R168, R248, R239 ;  /* 0x000000f8a8ef7224 */ /* 0x000fe400078e02ef */
[----:B------:R-:W-:Y:S01]  /*119d0*/  IMAD.MOV.U32 R5, RZ, RZ, R246 ;  /* 0x000000ffff057224 */ /* 0x000fe200078e00f6 */
[----:B0-----:R-:W-:Y:S01]  /*119e0*/  IABS R3, R243 ;  /* 0x000000f300037213 */ /* 0x001fe20000000000 */
[----:B------:R-:W-:Y:S01]  /*119f0*/  @!P2 IMAD.IADD R249, R249, 0x1, -R168 ;  /* 0x00000001f9f9a824 */ /* 0x000fe200078e0aa8 */
[----:B------:R-:W-:Y:S01]  /*11a00*/  ISETP.GE.AND P2, PT, R240, RZ, PT ;  /* 0x000000fff000720c */ /* 0x000fe20003f46270 */
[----:B------:R-:W-:Y:S01]  /*11a10*/  @!P3 IMAD.MOV R5, RZ, RZ, -R5 ;  /* 0x000000ffff05b224 */ /* 0x000fe200078e0a05 */
[----:B------:R-:W-:Y:S01]  /*11a20*/  IABS R240, R244 ;  /* 0x000000f400f07213 */ /* 0x000fe20000000000 */
[----:B------:R-:W-:Y:S01]  /*11a30*/  IMAD.HI.U32 R247, R0, R3, RZ ;  /* 0x0000000300f77227 */ /* 0x000fe200078e00ff */
[----:B------:R-:W-:-:S03]  /*11a40*/  ISETP.GT.U32.AND P3, PT, R168, R239, PT ;  /* 0x000000efa800720c */ /* 0x000fc60003f64070 */
[----:B------:R-:W-:Y:S02]  /*11a50*/  IMAD.MOV R245, RZ, RZ, -R247 ;  /* 0x000000fffff57224 */ /* 0x000fe400078e0af7 */
[----:B------:R-:W-:Y:S02]  /*11a60*/  IMAD.MOV.U32 R4, RZ, RZ, R249 ;  /* 0x000000ffff047224 */ /* 0x000fe400078e00f9 */
[----:B------:R-:W-:Y:S02]  /*11a70*/  IMAD R3, R168, R245, R3 ;  /* 0x000000f5a8037224 */ /* 0x000fe400078e0203 */
[----:B------:R-:W-:-:S04]  /*11a80*/  IMAD.HI.U32 R246, R0, R240, RZ ;  /* 0x000000f000f67227 */ /* 0x000fc800078e00ff */
[----:B------:R-:W-:Y:S01]  /*11a90*/  @!P1 IMAD.IADD R241, R241, 0x1, -R168 ;  /* 0x00000001f1f19824 */ /* 0x000fe200078e0aa8 */
[C---:B------:R-:W-:Y:S01]  /*11aa0*/  ISETP.GT.U32.AND P1, PT, R168.reuse, R3, PT ;  /* 0x00000003a800720c */ /* 0x040fe20003f24070 */
[----:B------:R-:W-:Y:S01]  /*11ab0*/  @!P6 IMAD.MOV R4, RZ, RZ, -R4 ;  /* 0x000000ffff04e224 */ /* 0x000fe200078e0a04 */
[----:B------:R-:W-:Y:S01]  /*11ac0*/  ISETP.GT.U32.AND P6, PT, R168, R242, PT ;  /* 0x000000f2a800720c */ /* 0x000fe20003fc4070 */
[----:B------:R-:W-:Y:S02]  /*11ad0*/  IMAD.MOV R246, RZ, RZ, -R246 ;  /* 0x000000fffff67224 */ /* 0x000fe400078e0af6 */
[----:B------:R-:W-:Y:S01]  /*11ae0*/  @!P0 IMAD.IADD R238, R238, 0x1, -R168 ;  /* 0x00000001eeee8824 */ /* 0x000fe200078e0aa8 */
[----:B------:R0:W-:Y:S01]  /*11af0*/  STL [R1+0x430], R4 ;  /* 0x0004300401007387 */ /* 0x0001e20000100800 */
[----:B------:R-:W-:Y:S01]  /*11b00*/  IMAD R246, R168, R246, R240 ;  /* 0x000000f6a8f67224 */ /* 0x000fe200078e02f0 */
[----:B------:R-:W-:Y:S01]  /*11b10*/  ISETP.GE.AND P0, PT, R250, RZ, PT ;  /* 0x000000fffa00720c */ /* 0x000fe20003f06270 */
[----:B------:R-:W-:Y:S01]  /*11b20*/  @!P3 IMAD.IADD R239, R239, 0x1, -R168 ;  /* 0x00000001efefb824 */ /* 0x000fe200078e0aa8 */
[----:B------:R1:W-:Y:S01]  /*11b30*/  STL [R1+0x404], R5 ;  /* 0x0004040501007387 */ /* 0x0003e20000100800 */
[----:B------:R-:W-:-:S02]  /*11b40*/  VIADD R247, R2, 0x8d ;  /* 0x0000008d02f77836 */ /* 0x000fc40000000000 */
[--C-:B------:R-:W-:Y:S01]  /*11b50*/  @!P1 IMAD.IADD R3, R3, 0x1, -R168.reuse ;  /* 0x0000000103039824 */ /* 0x100fe200078e0aa8 */
[----:B------:R-:W-:Y:S01]  /*11b60*/  ISETP.GT.U32.AND P3, PT, R168, R239, PT ;  /* 0x000000efa800720c */ /* 0x000fe20003f64070 */
[----:B------:R-:W-:Y:S01]  /*11b70*/  @!P6 IMAD.IADD R242, R242, 0x1, -R168 ;  /* 0x00000001f2f2e824 */ /* 0x000fe200078e0aa8 */
[----:B------:R-:W-:Y:S01]  /*11b80*/  ISETP.GE.AND P6, PT, R244, RZ, PT ;  /* 0x000000fff400720c */ /* 0x000fe20003fc6270 */
[----:B0-----:R-:W-:Y:S01]  /*11b90*/  IMAD.MOV.U32 R4, RZ, RZ, R238 ;  /* 0x000000ffff047224 */ /* 0x001fe200078e00ee */
[----:B------:R-:W-:Y:S01]  /*11ba0*/  ISETP.GT.U32.AND P1, PT, R168, R3, PT ;  /* 0x00000003a800720c */ /* 0x000fe20003f24070 */
[----:B------:R-:W-:Y:S01]  /*11bb0*/  VIADD R245, R2, 0x8c ;  /* 0x0000008c02f57836 */ /* 0x000fe20000000000 */
[----:B------:R-:W-:Y:S01]  /*11bc0*/  IABS R244, R247 ;  /* 0x000000f700f47213 */ /* 0x000fe20000000000 */
[----:B-1----:R-:W-:Y:S02]  /*11bd0*/  IMAD.MOV.U32 R5, RZ, RZ, R241 ;  /* 0x000000ffff057224 */ /* 0x002fe400078e00f1 */
[----:B------:R-:W-:Y:S01]  /*11be0*/  @!P4 IMAD.MOV R4, RZ, RZ, -R4 ;  /* 0x000000ffff04c224 */ /* 0x000fe200078e0a04 */
[----:B------:R-:W-:Y:S01]  /*11bf0*/  ISETP.GE.AND P4, PT, R243, RZ, PT ;  /* 0x000000fff300720c */ /* 0x000fe20003f86270 */
[----:B------:R-:W-:Y:S01]  /*11c00*/  @!P2 IMAD.MOV R5, RZ, RZ, -R5 ;  /* 0x000000ffff05a224 */ /* 0x000fe200078e0a05 */
[----:B------:R-:W-:Y:S01]  /*11c10*/  ISETP.GT.U32.AND P2, PT, R168, R246, PT ;  /* 0x000000f6a800720c */ /* 0x000fe20003f44070 */
[----:B------:R-:W-:Y:S01]  /*11c20*/  VIADD R243, R2, 0x8b ;  /* 0x0000008b02f37836 */ /* 0x000fe20000000000 */
[----:B------:R0:W-:Y:S01]  /*11c30*/  STL [R1+0x408], R4 ;  /* 0x0004080401007387 */ /* 0x0001e20000100800 */
[----:B------:R-:W-:Y:S01]  /*11c40*/  IABS R238, R245 ;  /* 0x000000f500ee7213 */ /* 0x000fe20000000000 */
[--C-:B------:R-:W-:Y:S01]  /*11c50*/  @!P3 IMAD.IADD R239, R239, 0x1, -R168.reuse ;  /* 0x00000001efefb824 */ /* 0x100fe200078e0aa8 */
[----:B------:R-:W-:Y:S01]  /*11c60*/  ISETP.GE.AND P3, PT, R245, RZ, PT ;  /* 0x000000fff500720c */ /* 0x000fe20003f66270 */
[----:B------:R-:W-:Y:S01]  /*11c70*/  STL [R1+0x40c], R5 ;  /* 0x00040c0501007387 */ /* 0x000fe20000100800 */
[----:B------:R-:W-:Y:S01]  /*11c80*/  @!P1 IMAD.IADD R3, R3, 0x1, -R168 ;  /* 0x0000000103039824 */ /* 0x000fe200078e0aa8 */
[----:B------:R-:W-:Y:S01]  /*11c90*/  IABS R240, R243 ;  /* 0x000000f300f07213 */ /* 0x000fe20000000000 */
[----:B------:R-:W-:Y:S01]  /*11ca0*/  IMAD.HI.U32 R241, R0, R238, RZ ;  /* 0x000000ee00f17227 */ /* 0x000fe200078e00ff */
[----:B------:R-:W-:-:S03]  /*11cb0*/  ISETP.GE.AND P1, PT, R243, RZ, PT ;  /* 0x000000fff300720c */ /* 0x000fc60003f26270 */
[----:B0-----:R-:W-:Y:S02]  /*11cc0*/  IMAD.MOV.U32 R4, RZ, RZ, R242 ;  /* 0x000000ffff047224 */ /* 0x001fe400078e00f2 */
[----:B------:R-:W-:Y:S02]  /*11cd0*/  @!P2 IMAD.IADD R246, R246, 0x1, -R168 ;  /* 0x00000001f6f6a824 */ /* 0x000fe400078e0aa8 */
[----:B------:R-:W-:Y:S01]  /*11ce0*/  @!P0 IMAD.MOV R4, RZ, RZ, -R4 ;  /* 0x000000ffff048224 */ /* 0x000fe200078e0a04 */
[----:B------:R-:W-:Y:S01]  /*11cf0*/  ISETP.GE.AND P0, PT, R247, RZ, PT ;  /* 0x000000fff700720c */ /* 0x000fe20003f06270 */
[----:B------:R-:W-:Y:S01]  /*11d00*/  IMAD.HI.U32 R247, R0, R244, RZ ;  /* 0x000000f400f77227 */ /* 0x000fe200078e00ff */
[----:B------:R-:W-:Y:S02]  /*11d10*/  ISETP.GT.U32.AND P2, PT, R168, R246, PT ;  /* 0x000000f6a800720c */ /* 0x000fe40003f44070 */
[----:B------:R0:W-:Y:S01]  /*11d20*/  STL [R1+0x414], R4 ;  /* 0x0004140401007387 */ /* 0x0001e20000100800 */
[----:B------:R-:W-:-:S02]  /*11d30*/  IMAD.MOV R245, RZ, RZ, -R247 ;  /* 0x000000fffff57224 */ /* 0x000fc400078e0af7 */
[----:B------:R-:W-:Y:S02]  /*11d40*/  IMAD.MOV R241, RZ, RZ, -R241 ;  /* 0x000000fffff17224 */ /* 0x000fe400078e0af1 */
[C---:B------:R-:W-:Y:S02]  /*11d50*/  IMAD R243, R168.reuse, R245, R244 ;  /* 0x000000f5a8f37224 */ /* 0x040fe400078e02f4 */
[----:B------:R-:W-:Y:S02]  /*11d60*/  IMAD R241, R168, R241, R238 ;  /* 0x000000f1a8f17224 */ /* 0x000fe400078e02ee */
[----:B------:R-:W-:Y:S02]  /*11d70*/  VIADD R248, R2, 0x8a ;  /* 0x0000008a02f87836 */ /* 0x000fe40000000000 */
[----:B0-----:R-:W-:Y:S02]  /*11d80*/  IMAD.MOV.U32 R4, RZ, RZ, R239 ;  /* 0x000000ffff047224 */ /* 0x001fe400078e00ef */
[----:B------:R-:W-:Y:S01]  /*11d90*/  @!P2 IMAD.IADD R246, R246, 0x1, -R168 ;  /* 0x00000001f6f6a824 */ /* 0x000fe200078e0aa8 */
[C---:B------:R-:W-:Y:S01]  /*11da0*/  ISETP.GT.U32.AND P2, PT, R168.reuse, R241, PT ;  /* 0x000000f1a800720c */ /* 0x040fe20003f44070 */
[----:B------:R-:W-:Y:S01]  /*11db0*/  @!P5 IMAD.MOV R4, RZ, RZ, -R4 ;  /* 0x000000ffff04d224 */ /* 0x000fe200078e0a04 */
[----:B------:R-:W-:Y:S01]  /*11dc0*/  ISETP.GT.U32.AND P5, PT, R168, R243, PT ;  /* 0x000000f3a800720c */ /* 0x000fe20003fa4070 */
[----:B------:R-:W-:-:S02]  /*11dd0*/  IMAD.MOV.U32 R5, RZ, RZ, R3 ;  /* 0x000000ffff057224 */ /* 0x000fc400078e0003 */
[----:B------:R-:W-:Y:S01]  /*11de0*/  IMAD.HI.U32 R242, R0, R240, RZ ;  /* 0x000000f000f27227 */ /* 0x000fe200078e00ff */
[----:B------:R-:W-:Y:S03]  /*11df0*/  STL [R1+0x41c], R4 ;  /* 0x00041c0401007387 */ /* 0x000fe60000100800 */
[----:B------:R-:W-:Y:S01]  /*11e00*/  @!P4 IMAD.MOV R5, RZ, RZ, -R5 ;  /* 0x000000ffff05c224 */ /* 0x000fe200078e0a05 */
[----:B------:R-:W-:Y:S01]  /*11e10*/  ISETP.GE.AND P4, PT, R248, RZ, PT ;  /* 0x000000fff800720c */ /* 0x000fe20003f86270 */
[----:B------:R-:W-:Y:S01]  /*11e20*/  IMAD.MOV R242, RZ, RZ, -R242 ;  /* 0x000000fffff27224 */ /* 0x000fe200078e0af2 */
[----:B------:R-:W-:Y:S01]  /*11e30*/  IABS R248, R248 ;  /* 0x000000f800f87213 */ /* 0x000fe20000000000 */
[--C-:B------:R-:W-:Y:S01]  /*11e40*/  @!P2 IMAD.IADD R241, R241, 0x1, -R168.reuse ;  /* 0x00000001f1f1a824 */ /* 0x100fe200078e0aa8 */
[----:B------:R0:W-:Y:S01]  /*11e50*/  STL [R1+0x420], R5 ;  /* 0x0004200501007387 */ /* 0x0001e20000100800 */
[----:B------:R-:W-:-:S02]  /*11e60*/  @!P5 IMAD.IADD R243, R243, 0x1, -R168 ;  /* 0x00000001f3f3d824 */ /* 0x000fc400078e0aa8 */
[----:B------:R-:W-:Y:S01]  /*11e70*/  IMAD.HI.U32 R249, R0, R248, RZ ;  /* 0x000000f800f97227 */ /* 0x000fe200078e00ff */
[C---:B------:R-:W-:Y:S02]  /*11e80*/  ISETP.GT.U32.AND P2, PT, R168.reuse, R241, PT ;  /* 0x000000f1a800720c */ /* 0x040fe40003f44070 */
[----:B------:R-:W-:Y:S01]  /*11e90*/  ISETP.GT.U32.AND P5, PT, R168, R243, PT ;  /* 0x000000f3a800720c */ /* 0x000fe20003fa4070 */
[----:B------:R-:W-:Y:S02]  /*11ea0*/  VIADD R239, R2, 0x89 ;  /* 0x0000008902ef7836 */ /* 0x000fe40000000000 */
[----:B------:R-:W-:Y:S02]  /*11eb0*/  IMAD R240, R168, R242, R240 ;  /* 0x000000f2a8f07224 */ /* 0x000fe400078e02f0 */
[----:B------:R-:W-:Y:S01]  /*11ec0*/  VIADD R244, R2, 0x87 ;  /* 0x0000008702f47836 */ /* 0x000fe20000000000 */
[----:B------:R-:W-:Y:S01]  /*11ed0*/  IABS R238, R239 ;  /* 0x000000ef00ee7213 */ /* 0x000fe20000000000 */
[----:B------:R-:W-:-:S02]  /*11ee0*/  IMAD.MOV R249, RZ, RZ, -R249 ;  /* 0x000000fffff97224 */ /* 0x000fc400078e0af9 */
[----:B0-----:R-:W-:Y:S01]  /*11ef0*/  IMAD.MOV.U32 R5, RZ, RZ, R246 ;  /* 0x000000ffff057224 */ /* 0x001fe200078e00f6 */
[----:B------:R-:W-:Y:S01]  /*11f00*/  IABS R242, R244 ;  /* 0x000000f400f27213 */ /* 0x000fe20000000000 */
[--C-:B------:R-:W-:Y:S02]  /*11f10*/  @!P2 IMAD.IADD R241, R241, 0x1, -R168.reuse ;  /* 0x00000001f1f1a824 */ /* 0x100fe400078e0aa8 */
[----:B------:R-:W-:Y:S01]  /*11f20*/  @!P5 IMAD.IADD R243, R243, 0x1, -R168 ;  /* 0x00000001f3f3d824 */ /* 0x000fe200078e0aa8 */
[----:B------:R-:W-:Y:S01]  /*11f30*/  ISETP.GE.AND P5, PT, R239, RZ, PT ;  /* 0x000000ffef00720c */ /* 0x000fe20003fa6270 */
[----:B------:R-:W-:Y:S01]  /*11f40*/  @!P6 IMAD.MOV R5, RZ, RZ, -R5 ;  /* 0x000000ffff05e224 */ /* 0x000fe200078e0a05 */
[C---:B------:R-:W-:Y:S01]  /*11f50*/  ISETP.GT.U32.AND P6, PT, R168.reuse, R240, PT ;  /* 0x000000f0a800720c */ /* 0x040fe20003fc4070 */
[----:B------:R-:W-:Y:S02]  /*11f60*/  IMAD R239, R168, R249, R248 ;  /* 0x000000f9a8ef7224 */ /* 0x000fe400078e02f8 */
[----:B------:R-:W-:Y:S01]  /*11f70*/  VIADD R4, R2, 0x88 ;  /* 0x0000008802047836 */ /* 0x000fe20000000000 */
[----:B------:R0:W-:Y:S01]  /*11f80*/  STL [R1+0x410], R5 ;  /* 0x0004100501007387 */ /* 0x0001e20000100800 */
[----:B------:R-:W-:Y:S01]  /*11f90*/  IMAD.HI.U32 R247, R0, R238, RZ ;  /* 0x000000ee00f77227 */ /* 0x000fe200078e00ff */
[----:B------:R-:W-:-:S02]  /*11fa0*/  ISETP.GT.U32.AND P2, PT, R168, R239, PT ;  /* 0x000000efa800720c */ /* 0x000fc40003f44070 */
[----:B------:R-:W-:Y:S01]  /*11fb0*/  IABS R3, R4 ;  /* 0x0000000400037213 */ /* 0x000fe20000000000 */
[----:B------:R-:W-:-:S04]  /*11fc0*/  IMAD.HI.U32 R245, R0, R242, RZ ;  /* 0x000000f200f57227 */ /* 0x000fc800078e00ff */
[----:B------:R-:W-:Y:S02]  /*11fd0*/  IMAD.MOV R247, RZ, RZ, -R247 ;  /* 0x000000fffff77224 */ /* 0x000fe400078e0af7 */
[----:B------:R-:W-:Y:S02]  /*11fe0*/  IMAD.MOV R245, RZ, RZ, -R245 ;  /* 0x000000fffff57224 */ /* 0x000fe400078e0af5 */
[C---:B------:R-:W-:Y:S02]  /*11ff0*/  IMAD R238, R168.reuse, R247, R238 ;  /* 0x000000f7a8ee7224 */ /* 0x040fe400078e02ee */
[----:B------:R-:W-:Y:S02]  /*12000*/  IMAD R242, R168, R245, R242 ;  /* 0x000000f5a8f27224 */ /* 0x000fe400078e02f2 */
[----:B------:R-:W-:Y:S01]  /*12010*/  @!P6 IMAD.IADD R240, R240, 0x1, -R168 ;  /* 0x00000001f0f0e824 */ /* 0x000fe200078e0aa8 */
[----:B------:R-:W-:Y:S01]  /*12020*/  ISETP.GT.U32.AND P6, PT, R168, R238, PT ;  /* 0x000000eea800720c */ /* 0x000fe20003fc4070 */
[----:B------:R-:W-:-:S02]  /*12030*/  VIADD R245, R2, 0x86 ;  /* 0x0000008602f57836 */ /* 0x000fc40000000000 */
[----:B------:R-:W-:-:S03]  /*12040*/  IMAD.HI.U32 R250, R0, R3, RZ ;  /* 0x0000000300fa7227 */ /* 0x000fc600078e00ff */
[----:B------:R-:W-:Y:S01]  /*12050*/  IABS R249, R245 ;  /* 0x000000f500f97213 */ /* 0x000fe20000000000 */
[----:B0-----:R-:W-:Y:S02]  /*12060*/  IMAD.MOV.U32 R5, RZ, RZ, R243 ;  /* 0x000000ffff057224 */ /* 0x001fe400078e00f3 */
[----:B------:R-:W-:Y:S01]  /*12070*/  @!P2 IMAD.IADD R239, R239, 0x1, -R168 ;  /* 0x00000001efefa824 */ /* 0x000fe200078e0aa8 */
[C---:B------:R-:W-:Y:S01]  /*12080*/  ISETP.GT.U32.AND P2, PT, R168.reuse, R240, PT ;  /* 0x000000f0a800720c */ /* 0x040fe20003f44070 */
[----:B------:R-:W-:Y:S02]  /*12090*/  IMAD.MOV R246, RZ, RZ, -R250 ;  /* 0x000000fffff67224 */ /* 0x000fe400078e0afa */
[----:B------:R-:W-:Y:S01]  /*120a0*/  @!P0 IMAD.MOV R5, RZ, RZ, -R5 ;  /* 0x000000ffff058224 */ /* 0x000fe200078e0a05 */
[C---:B------:R-:W-:Y:S01]  /*120b0*/  ISETP.GT.U32.AND P0, PT, R168.reuse, R239, PT ;  /* 0x000000efa800720c */ /* 0x040fe20003f04070 */
[----:B------:R-:W-:Y:S02]  /*120c0*/  IMAD R3, R168, R246, R3 ;  /* 0x000000f6a8037224 */ /* 0x000fe400078e0203 */
[----:B------:R-:W-:Y:S01]  /*120d0*/  VIADD R246, R2, 0x85 ;  /* 0x0000008502f67836 */ /* 0x000fe20000000000 */
[----:B------:R0:W-:Y:S01]  /*120e0*/  STL [R1+0x3fc], R5 ;  /* 0x0003fc0501007387 */ /* 0x0001e20000100800 */
[----:B------:R-:W-:-:S03]  /*120f0*/  IMAD.HI.U32 R243, R0, R249, RZ ;  /* 0x000000f900f37227 */ /* 0x000fc600078e00ff */
[----:B------:R-:W-:Y:S01]  /*12100*/  IABS R250, R246 ;  /* 0x000000f600fa7213 */ /* 0x000fe20000000000 */
[----:B------:R-:W-:Y:S02]  /*12110*/  IMAD.MOV R243, RZ, RZ, -R243 ;  /* 0x000000fffff37224 */ /* 0x000fe400078e0af3 */
[----:B------:R-:W-:Y:S02]  /*12120*/  VIADD R248, R2, 0x83 ;  /* 0x0000008302f87836 */ /* 0x000fe40000000000 */
[--C-:B------:R-:W-:Y:S02]  /*12130*/  @!P6 IMAD.IADD R238, R238, 0x1, -R168.reuse ;  /* 0x00000001eeeee824 */ /* 0x100fe400078e0aa8 */
[----:B0-----:R-:W-:Y:S01]  /*12140*/  IMAD.MOV.U32 R5, RZ, RZ, R241 ;  /* 0x000000ffff057224 */ /* 0x001fe200078e00f1 */
[----:B------:R-:W-:Y:S01]  /*12150*/  IABS R252, R248 ;  /* 0x000000f800fc7213 */ /* 0x000fe20000000000 */
[--C-:B------:R-:W-:Y:S01]  /*12160*/  @!P2 IMAD.IADD R240, R240, 0x1, -R168.reuse ;  /* 0x00000001f0f0a824 */ /* 0x100fe200078e0aa8 */
[C---:B------:R-:W-:Y:S01]  /*12170*/  ISETP.GT.U32.AND P2, PT, R168.reuse, R242, PT ;  /* 0x000000f2a800720c */ /* 0x040fe20003f44070 */
[----:B------:R-:W-:Y:S01]  /*12180*/  @!P3 IMAD.MOV R5, RZ, RZ, -R5 ;  /* 0x000000ffff05b224 */ /* 0x000fe200078e0a05 */
[C---:B------:R-:W-:Y:S01]  /*12190*/  ISETP.GT.U32.AND P3, PT, R168.reuse, R3, PT ;  /* 0x00000003a800720c */ /* 0x040fe20003f64070 */
[C---:B------:R-:W-:Y:S01]  /*121a0*/  IMAD R249, R168.reuse, R243, R249 ;  /* 0x000000f3a8f97224 */ /* 0x040fe200078e02f9 */
[----:B------:R-:W-:Y:S01]  /*121b0*/  ISETP.GT.U32.AND P6, PT, R168, R238, PT ;  /* 0x000000eea800720c */ /* 0x000fe20003fc4070 */
[----:B------:R-:W-:Y:S01]  /*121c0*/  IMAD.HI.U32 R6, R0, R250, RZ ;  /* 0x000000fa00067227 */ /* 0x000fe200078e00ff */
[----:B------:R0:W-:Y:S03]  /*121d0*/  STL [R1+0x3f8], R5 ;  /* 0x0003f80501007387 */ /* 0x0001e60000100800 */
[----:B------:R-:W-:Y:S01]  /*121e0*/  @!P0 IMAD.IADD R239, R239, 0x1, -R168 ;  /* 0x00000001efef8824 */ /* 0x000fe200078e0aa8 */
[----:B------:R-:W-:Y:S01]  /*121f0*/  ISETP.GT.U32.AND P0, PT, R168, R249, PT ;  /* 0x000000f9a800720c */ /* 0x000fe20003f04070 */
[----:B------:R-:W-:-:S02]  /*12200*/  VIADD R247, R2, 0x84 ;  /* 0x0000008402f77836 */ /* 0x000fc40000000000 */
[----:B------:R-:W-:Y:S02]  /*12210*/  IMAD.MOV R241, RZ, RZ, -R6 ;  /* 0x000000fffff17224 */ /* 0x000fe400078e0a06 */
[----:B------:R-:W-:Y:S01]  /*12220*/  @!P3 IMAD.IADD R3, R3, 0x1, -R168 ;  /* 0x000000010303b824 */ /* 0x000fe200078e0aa8 */
[----:B------:R-:W-:Y:S01]  /*12230*/  IABS R251, R247 ;  /* 0x000000f700fb7213 */ /* 0x000fe20000000000 */
[----:B0-----:R-:W-:Y:S01]  /*12240*/  IMAD.HI.U32 R5, R0, R252, RZ ;  /* 0x000000fc00057227 */ /* 0x001fe200078e00ff */
[----:B------:R-:W-:-:S03]  /*12250*/  ISETP.GE.AND P3, PT, R4, RZ, PT ;  /* 0x000000ff0400720c */ /* 0x000fc60003f66270 */
[----:B------:R-:W-:Y:S02]  /*12260*/  IMAD R250, R168, R241, R250 ;  /* 0x000000f1a8fa7224 */ /* 0x000fe400078e02fa */
[----:B------:R-:W-:Y:S02]  /*12270*/  IMAD.MOV R241, RZ, RZ, -R5 ;  /* 0x000000fffff17224 */ /* 0x000fe400078e0a05 */
[----:B------:R-:W-:Y:S02]  /*12280*/  IMAD.MOV.U32 R5, RZ, RZ, R240 ;  /* 0x000000ffff057224 */ /* 0x000fe400078e00f0 */
[----:B------:R-:W-:Y:S01]  /*12290*/  @!P2 IMAD.IADD R242, R242, 0x1, -R168 ;  /* 0x00000001f2f2a824 */ /* 0x000fe200078e0aa8 */
[----:B------:R-:W-:Y:S01]  /*122a0*/  ISETP.GE.AND P2, PT, R244, RZ, PT ;  /* 0x000000fff400720c */ /* 0x000fe20003f46270 */
[----:B------:R-:W-:Y:S02]  /*122b0*/  IMAD.MOV.U32 R4, RZ, RZ, R239 ;  /* 0x000000ffff047224 */ /* 0x000fe400078e00ef */
[----:B------:R-:W-:-:S04]  /*122c0*/  IMAD.HI.U32 R243, R0, R251, RZ ;  /* 0x000000fb00f37227 */ /* 0x000fc800078e00ff */
[----:B------:R-:W-:Y:S01]  /*122d0*/  @!P1 IMAD.MOV R5, RZ, RZ, -R5 ;  /* 0x000000ffff059224 */ /* 0x000fe200078e0a05 */
[----:B------:R-:W-:Y:S01]  /*122e0*/  ISETP.GT.U32.AND P1, PT, R168, R242, PT ;  /* 0x000000f2a800720c */ /* 0x000fe20003f24070 */
[----:B------:R-:W-:Y:S01]  /*122f0*/  @!P6 IMAD.IADD R238, R238, 0x1, -R168 ;  /* 0x00000001eeeee824 */ /* 0x000fe200078e0aa8 */
[C---:B------:R-:W-:Y:S01]  /*12300*/  ISETP.GT.U32.AND P6, PT, R168.reuse, R250, PT ;  /* 0x000000faa800720c */ /* 0x040fe20003fc4070 */
[----:B------:R-:W-:Y:S01]  /*12310*/  @!P4 IMAD.MOV R4, RZ, RZ, -R4 ;  /* 0x000000ffff04c224 */ /* 0x000fe200078e0a04 */
[----:B------:R-:W-:Y:S01]  /*12320*/  STL [R1+0x3e4], R5 ;  /* 0x0003e40501007387 */ /* 0x000fe20000100800 */
[----:B------:R-:W-:Y:S01]  /*12330*/  @!P0 IMAD.IADD R249, R249, 0x1, -R168 ;  /* 0x00000001f9f98824 */ /* 0x000fe200078e0aa8 */
[C---:B------:R-:W-:Y:S01]  /*12340*/  ISETP.GT.U32.AND P0, PT, R168.reuse, R3, PT ;  /* 0x00000003a800720c */ /* 0x040fe20003f04070 */
[----:B------:R-:W-:Y:S01]  /*12350*/  IMAD.MOV R243, RZ, RZ, -R243 ;  /* 0x000000fffff37224 */ /* 0x000fe200078e0af3 */
[----:B------:R0:W-:Y:S01]  /*12360*/  STL [R1+0x3e0], R4 ;  /* 0x0003e00401007387 */ /* 0x0001e20000100800 */
[C---:B------:R-:W-:Y:S01]  /*12370*/  IMAD R241, R168.reuse, R241, R252 ;  /* 0x000000f1a8f17224 */ /* 0x040fe200078e02fc */
[C---:B------:R-:W-:Y:S01]  /*12380*/  ISETP.GT.U32.AND P4, PT, R168.reuse, R249, PT ;  /* 0x000000f9a800720c */ /* 0x040fe20003f84070 */
[----:B------:R-:W-:-:S02]  /*12390*/  IMAD R243, R168, R243, R251 ;  /* 0x000000f3a8f37224 */ /* 0x000fc400078e02fb */
[----:B------:R-:W-:Y:S02]  /*123a0*/  VIADD R251, R2, 0x82 ;  /* 0x0000008202fb7836 */ /* 0x000fe40000000000 */
[--C-:B------:R-:W-:Y:S02]  /*123b0*/  @!P6 IMAD.IADD R250, R250, 0x1, -R168.reuse ;  /* 0x00000001fafae824 */ /* 0x100fe400078e0aa8 */
[----:B------:R-:W-:Y:S01]  /*123c0*/  @!P1 IMAD.IADD R242, R242, 0x1, -R168 ;  /* 0x00000001f2f29824 */ /* 0x000fe200078e0aa8 */
[C---:B------:R-:W-:Y:S01]  /*123d0*/  ISETP.GT.U32.AND P1, PT, R168.reuse, R241, PT ;  /* 0x000000f1a800720c */ /* 0x040fe20003f24070 */
[----:B0-----:R-:W-:Y:S01]  /*123e0*/  IMAD.MOV.U32 R4, RZ, RZ, R238 ;  /* 0x000000ffff047224 */ /* 0x001fe200078e00ee */
[----:B------:R-:W-:Y:S01]  /*123f0*/  IABS R240, R251 ;  /* 0x000000fb00f07213 */ /* 0x000fe20000000000 */
[----:B------:R-:W-:Y:S01]  /*12400*/  @!P0 IMAD.IADD R3, R3, 0x1, -R168 ;  /* 0x0000000103038824 */ /* 0x000fe200078e0aa8 */
[C---:B------:R-:W-:Y:S01]  /*12410*/  ISETP.GT.U32.AND P6, PT, R168.reuse, R250, PT ;  /* 0x000000faa800720c */ /* 0x040fe20003fc4070 */
[----:B------:R-:W-:Y:S01]  /*12420*/  @!P5 IMAD.MOV R4, RZ, RZ, -R4 ;  /* 0x000000ffff04d224 */ /* 0x000fe200078e0a04 */
[----:B------:R-:W-:Y:S01]  /*12430*/  ISETP.GT.U32.AND P5, PT, R168, R243, PT ;  /* 0x000000f3a800720c */ /* 0x000fe20003fa4070 */
[----:B------:R-:W-:Y:S01]  /*12440*/  IMAD.MOV.U32 R5, RZ, RZ, R3 ;  /* 0x000000ffff057224 */ /* 0x000fe200078e0003 */
[----:B------:R-:W-:Y:S01]  /*12450*/  ISETP.GE.AND P0, PT, R245, RZ, PT ;  /* 0x000000fff500720c */ /* 0x000fe20003f06270 */
[----:B------:R-:W-:Y:S01]  /*12460*/  IMAD.HI.U32 R239, R0, R240, RZ ;  /* 0x000000f000ef7227 */ /* 0x000fe200078e00ff */
[----:B------:R0:W-:Y:S03]  /*12470*/  STL [R1+0x3d0], R4 ;  /* 0x0003d00401007387 */ /* 0x0001e60000100800 */
[----:B------:R-:W-:-:S02]  /*12480*/  VIADD R244, R2, 0x81 ;  /* 0x0000008102f47836 */ /* 0x000fc40000000000 */
[----:B------:R-:W-:Y:S01]  /*12490*/  @!P3 IMAD.MOV R5, RZ, RZ, -R5 ;  /* 0x000000ffff05b224 */ /* 0x000fe200078e0a05 */
[----:B------:R-:W-:Y:S01]  /*124a0*/  ISETP.GE.AND P3, PT, R251, RZ, PT ;  /* 0x000000fffb00720c */ /* 0x000fe20003f66270 */
[--C-:B------:R-:W-:Y:S01]  /*124b0*/  @!P4 IMAD.IADD R249, R249, 0x1, -R168.reuse ;  /* 0x00000001f9f9c824 */ /* 0x100fe200078e0aa8 */
[----:B------:R-:W-:Y:S01]  /*124c0*/  ISETP.GE.AND P4, PT, R246, RZ, PT ;  /* 0x000000fff600720c */ /* 0x000fe20003f86270 */
[----:B------:R-:W-:Y:S01]  /*124d0*/  @!P5 IMAD.IADD R243, R243, 0x1, -R168 ;  /* 0x00000001f3f3d824 */ /* 0x000fe200078e0aa8 */
[----:B------:R-:W-:Y:S01]  /*124e0*/  IABS R238, R244 ;  /* 0x000000f400ee7213 */ /* 0x000fe20000000000 */
[----:B------:R-:W-:Y:S01]  /*124f0*/  IMAD.MOV R239, RZ, RZ, -R239 ;  /* 0x000000ffffef7224 */ /* 0x000fe200078e0aef */
[----:B------:R1:W-:Y:S01]  /*12500*/  STL [R1+0x3cc], R5 ;  /* 0x0003cc0501007387 */ /* 0x0003e20000100800 */
[----:B0-----:R-:W-:Y:S01]  /*12510*/  IMAD.MOV.U32 R4, RZ, RZ, R242 ;  /* 0x000000ffff047224 */ /* 0x001fe200078e00f2 */
[----:B------:R-:W-:Y:S01]  /*12520*/  ISETP.GE.AND P5, PT, R248, RZ, PT ;  /* 0x000000fff800720c */ /* 0x000fe20003fa6270 */
[----:B------:R-:W-:Y:S01]  /*12530*/  @!P1 IMAD.IADD R241, R241, 0x1, -R168 ;  /* 0x00000001f1f19824 */ /* 0x000fe200078e0aa8 */
[C---:B------:R-:W-:Y:S01]  /*12540*/  ISETP.GT.U32.AND P1, PT, R168.reuse, R243, PT ;  /* 0x000000f3a800720c */ /* 0x040fe20003f24070 */
[----:B------:R-:W-:-:S02]  /*12550*/  IMAD R240, R168, R239, R240 ;  /* 0x000000efa8f07224 */ /* 0x000fc400078e02f0 */
[----:B------:R-:W-:Y:S01]  /*12560*/  @!P2 IMAD.MOV R4, RZ, RZ, -R4 ;  /* 0x000000ffff04a224 */ /* 0x000fe200078e0a04 */
[----:B------:R-:W-:Y:S01]  /*12570*/  ISETP.GT.U32.AND P2, PT, R168, R241, PT ;  /* 0x000000f1a800720c */ /* 0x000fe20003f44070 */
[----:B------:R-:W-:Y:S01]  /*12580*/  @!P6 IMAD.IADD R250, R250, 0x1, -R168 ;  /* 0x00000001fafae824 */ /* 0x000fe200078e0aa8 */
[----:B------:R-:W-:Y:S01]  /*12590*/  ISETP.GE.AND P6, PT, R247, RZ, PT ;  /* 0x000000fff700720c */ /* 0x000fe20003fc6270 */
[----:B-1----:R-:W-:Y:S01]  /*125a0*/  IMAD.MOV.U32 R5, RZ, RZ, R249 ;  /* 0x000000ffff057224 */ /* 0x002fe200078e00f9 */
[----:B------:R0:W-:Y:S01]  /*125b0*/  STL [R1+0x3c8], R4 ;  /* 0x0003c80401007387 */ /* 0x0001e20000100800 */
[----:B------:R-:W-:-:S04]  /*125c0*/  IMAD.HI.U32 R245, R0, R238, RZ ;  /* 0x000000ee00f57227 */ /* 0x000fc800078e00ff */
[----:B------:R-:W-:Y:S01]  /*125d0*/  @!P0 IMAD.MOV R5, RZ, RZ, -R5 ;  /* 0x000000ffff058224 */ /* 0x000fe200078e0a05 */
[----:B------:R-:W-:Y:S01]  /*125e0*/  ISETP.GT.U32.AND P0, PT, R168, R240, PT ;  /* 0x000000f0a800720c */ /* 0x000fe20003f04070 */
[----:B------:R-:W-:Y:S02]  /*125f0*/  IMAD.MOV R3, RZ, RZ, -R245 ;  /* 0x000000ffff037224 */ /* 0x000fe400078e0af5 */
[----:B------:R-:W-:Y:S01]  /*12600*/  @!P1 IMAD.IADD R243, R243, 0x1, -R168 ;  /* 0x00000001f3f39824 */ /* 0x000fe200078e0aa8 */
[----:B------:R-:W-:Y:S01]  /*12610*/  STL [R1+0x3c4], R5 ;  /* 0x0003c40501007387 */ /* 0x000fe20000100800 */
[----:B0-----:R-:W-:Y:S01]  /*12620*/  IMAD.MOV.U32 R4, RZ, RZ, R250 ;  /* 0x000000ffff047224 */ /* 0x001fe200078e00fa */
[----:B------:R-:W-:Y:S01]  /*12630*/  ISETP.GE.AND P1, PT, R244, RZ, PT ;  /* 0x000000fff400720c */ /* 0x000fe20003f26270 */
[----:B------:R-:W-:Y:S02]  /*12640*/  IMAD R238, R168, R3, R238 ;  /* 0x00000003a8ee7224 */ /* 0x000fe400078e02ee */
[----:B------:R-:W-:-:S02]  /*12650*/  @!P4 IMAD.MOV R4, RZ, RZ, -R4 ;  /* 0x000000ffff04c224 */ /* 0x000fc400078e0a04 */
        /* <DEDUP_REMOVED lines=10> */
[----:B------:R-:W-:Y:S01]  /*12700*/  IMAD.MOV.U32 R239, RZ, RZ, R242 ;  /* 0x000000ffffef7224 */ /* 0x000fe200078e00f2 */
[----:B------:R-:W-:Y:S01]  /*12710*/  ISETP.GE.AND P0, PT, R3, RZ, PT ;  /* 0x000000ff0300720c */ /* 0x000fe20003f06270 */
        /* <DEDUP_REMOVED lines=9> */
[----:B------:R-:W-:Y:S02]  /*127b0*/  VIADD R244, R2, 0x7c ;  /* 0x0000007c02f47836 */ /* 0x000fe40000000000 */
[----:B------:R-:W-:Y:S02]  /*127c0*/  IMAD R239, R168, R3, R239 ;  /* 0x00000003a8ef7224 */ /* 0x000fe400078e02ef */
[----:B------:R-:W-:Y:S02]  /*127d0*/  VIADD R3, R2, 0x7b ;  /* 0x0000007b02037836 */ /* 0x000fe40000000000 */
[----:B------:R-:W-:Y:S02]  /*127e0*/  @!P6 IMAD.IADD R240, R240, 0x1, -R168 ;  /* 0x00000001f0f0e824 */ /* 0x000fe400078e0aa8 */
[----:B0-----:R-:W-:Y:S01]  /*127f0*/  IMAD.MOV.U32 R4, RZ, RZ, R241 ;  /* 0x000000ffff047224 */ /* 0x001fe200078e00f1 */
[----:B------:R-:W-:Y:S01]  /*12800*/  IABS R243, R3 ;  /* 0x0000000300f37213 */ /* 0x000fe20000000000 */
[----:B------:R-:W-:-:S02]  /*12810*/  IMAD.MOV R241, RZ, RZ, -R242 ;  /* 0x000000fffff17224 */ /* 0x000fc400078e0af2 */
[----:B------:R-:W-:Y:S02]  /*12820*/  IMAD.MOV.U32 R5, RZ, RZ, R240 ;  /* 0x000000ffff057224 */ /* 0x000fe400078e00f0 */
        /* <DEDUP_REMOVED lines=11> */
[----:B------:R-:W-:Y:S01]  /*128e0*/  ISETP.GE.AND P4, PT, R242, RZ, PT ;  /* 0x000000fff200720c */ /* 0x000fe20003f86270 */
[----:B------:R-:W-:Y:S01]  /*128f0*/  IMAD.HI.U32 R241, R0, R245, RZ ;  /* 0x000000f500f17227 */ /* 0x000fe200078e00ff */
[----:B------:R-:W-:Y:S01]  /*12900*/  IABS R242, R242 ;  /* 0x000000f200f27213 */ /* 0x000fe20000000000 */
[----:B------:R-:W-:Y:S02]  /*12910*/  STL [R1+0x3a4], R5 ;  /* 0x0003a40501007387 */ /* 0x000fe40000100800 */
[----:B------:R-:W-:Y:S02]  /*12920*/  @!P6 IMAD.IADD R246, R246, 0x1, -R168 ;  /* 0x00000001f6f6e824 */ /* 0x000fe400078e0aa8 */
[----:B0-----:R-:W-:Y:S02]  /*12930*/  IMAD.MOV.U32 R4, RZ, RZ, R238 ;  /* 0x000000ffff047224 */ /* 0x001fe400078e00ee */
[----:B------:R-:W-:Y:S01]  /*12940*/  IMAD.MOV R240, RZ, RZ, -R241 ;  /* 0x000000fffff07224 */ /* 0x000fe200078e0af1 */
[----:B------:R-:W-:Y:S01]  /*12950*/  ISETP.GT.U32.AND P6, PT, R168, R246, PT ;  /* 0x000000f6a800720c */ /* 0x000fe20003fc4070 */
[----:B------:R-:W-:Y:S01]  /*12960*/  @!P1 IMAD.MOV R4, RZ, RZ, -R4 ;  /* 0x000000ffff049224 */ /* 0x000fe200078e0a04 */
[----:B------:R-:W-:Y:S01]  /*12970*/  ISETP.GE.AND P1, PT, R244, RZ, PT ;  /* 0x000000fff400720c */ /* 0x000fe20003f26270 */
[----:B------:R-:W-:Y:S01]  /*12980*/  @!P3 IMAD.IADD R239, R239, 0x1, -R168 ;  /* 0x00000001efefb824 */ /* 0x000fe200078e0aa8 */
[----:B------:R-:W-:Y:S01]  /*12990*/  IABS R244, R244 ;  /* 0x000000f400f47213 */ /* 0x000fe20000000000 */
[----:B------:R-:W-:Y:S01]  /*129a0*/  IMAD R245, R168, R240, R245 ;  /* 0x000000f0a8f57224 */ /* 0x000fe200078e02f5 */
[----:B------:R0:W-:Y:S01]  /*129b0*/  STL [R1+0x3b8], R4 ;  /* 0x0003b80401007387 */ /* 0x0001e20000100800 */
[----:B------:R-:W-:Y:S01]  /*129c0*/  IMAD.HI.U32 R238, R0, R242, RZ ;  /* 0x000000f200ee7227 */ /* 0x000fe200078e00ff */
[----:B------:R-:W-:-:S03]  /*129d0*/  ISETP.GT.U32.AND P3, PT, R168, R239, PT ;  /* 0x000000efa800720c */ /* 0x000fc60003f64070 */
[----:B------:R-:W-:-:S04]  /*129e0*/  IMAD.HI.U32 R240, R0, R244, RZ ;  /* 0x000000f400f07227 */ /* 0x000fc800078e00ff */
[----:B------:R-:W-:Y:S01]  /*129f0*/  @!P6 IMAD.IADD R246, R246, 0x1, -R168 ;  /* 0x00000001f6f6e824 */ /* 0x000fe200078e0aa8 */
[----:B------:R-:W-:Y:S01]  /*12a00*/  ISETP.GT.U32.AND P6, PT, R168, R245, PT ;  /* 0x000000f5a800720c */ /* 0x000fe20003fc4070 */
[----:B------:R-:W-:-:S04]  /*12a10*/  IMAD.HI.U32 R241, R0, R243, RZ ;  /* 0x000000f300f17227 */ /* 0x000fc800078e00ff */
[----:B------:R-:W-:Y:S02]  /*12a20*/  IMAD.MOV R240, RZ, RZ, -R240 ;  /* 0x000000fffff07224 */ /* 0x000fe400078e0af0 */
[----:B------:R-:W-:Y:S02]  /*12a30*/  IMAD.MOV R238, RZ, RZ, -R238 ;  /* 0x000000ffffee7224 */ /* 0x000fe400078e0aee */
[----:B------:R-:W-:Y:S02]  /*12a40*/  IMAD.MOV R241, RZ, RZ, -R241 ;  /* 0x000000fffff17224 */ /* 0x000fe400078e0af1 */
[C---:B------:R-:W-:Y:S02]  /*12a50*/  IMAD R244, R168.reuse, R240, R244 ;  /* 0x000000f0a8f47224 */ /* 0x040fe400078e02f4 */
[----:B------:R-:W-:Y:S01]  /*12a60*/  IMAD R242, R168, R238, R242 ;  /* 0x000000eea8f27224 */ /* 0x000fe200078e02f2 */
[----:B------:R-:W-:Y:S01]  /*12a70*/  IABS R238, R251 ;  /* 0x000000fb00ee7213 */ /* 0x000fe20000000000 */
[----:B0-----:R-:W-:-:S02]  /*12a80*/  IMAD.MOV.U32 R4, RZ, RZ, R246 ;  /* 0x000000ffff047224 */ /* 0x001fc400078e00f6 */
[C---:B------:R-:W-:Y:S02]  /*12a90*/  IMAD R243, R168.reuse, R241, R243 ;  /* 0x000000f1a8f37224 */ /* 0x040fe400078e02f3 */
[----:B------:R-:W-:Y:S01]  /*12aa0*/  @!P3 IMAD.IADD R239, R239, 0x1, -R168 ;  /* 0x00000001efefb824 */ /* 0x000fe200078e0aa8 */
[C---:B------:R-:W-:Y:S01]  /*12ab0*/  ISETP.GT.U32.AND P3, PT, R168.reuse, R244, PT ;  /* 0x000000f4a800720c */ /* 0x040fe20003f64070 */
[----:B------:R-:W-:Y:S01]  /*12ac0*/  @!P2 IMAD.MOV R4, RZ, RZ, -R4 ;  /* 0x000000ffff04a224 */ /* 0x000fe200078e0a04 */
[C---:B------:R-:W-:Y:S01]  /*12ad0*/  ISETP.GT.U32.AND P2, PT, R168.reuse, R242, PT ;  /* 0x000000f2a800720c */ /* 0x040fe20003f44070 */
[----:B------:R-:W-:Y:S01]  /*12ae0*/  @!P6 IMAD.IADD R245, R245, 0x1, -R168 ;  /* 0x00000001f5f5e824 */ /* 0x000fe200078e0aa8 */
[----:B------:R-:W-:Y:S01]  /*12af0*/  ISETP.GT.U32.AND P6, PT, R168, R243, PT ;  /* 0x000000f3a800720c */ /* 0x000fe20003fc4070 */
[----:B------:R-:W-:Y:S01]  /*12b00*/  VIADD R248, R2, 0x79 ;  /* 0x0000007902f87836 */ /* 0x000fe20000000000 */
[----:B------:R0:W-:Y:S01]  /*12b10*/  STL [R1+0x3ac], R4 ;  /* 0x0003ac0401007387 */ /* 0x0001e20000100800 */
[----:B------:R-:W-:-:S03]  /*12b20*/  IMAD.HI.U32 R240, R0, R238, RZ ;  /* 0x000000ee00f07227 */ /* 0x000fc600078e00ff */
[----:B------:R-:W-:Y:S01]  /*12b30*/  IABS R247, R248 ;  /* 0x000000f800f77213 */ /* 0x000fe20000000000 */
[----:B------:R-:W-:Y:S02]  /*12b40*/  IMAD.MOV R240, RZ, RZ, -R240 ;  /* 0x000000fffff07224 */ /* 0x000fe400078e0af0 */
[--C-:B------:R-:W-:Y:S02]  /*12b50*/  @!P3 IMAD.IADD R244, R244, 0x1, -R168.reuse ;  /* 0x00000001f4f4b824 */ /* 0x100fe400078e0aa8 */
[--C-:B------:R-:W-:Y:S01]  /*12b60*/  @!P2 IMAD.IADD R242, R242, 0x1, -R168.reuse ;  /* 0x00000001f2f2a824 */ /* 0x100fe200078e0aa8 */
[C---:B------:R-:W-:Y:S01]  /*12b70*/  ISETP.GT.U32.AND P2, PT, R168.reuse, R245, PT ;  /* 0x000000f5a800720c */ /* 0x040fe20003f44070 */
[----:B------:R-:W-:Y:S01]  /*12b80*/  @!P6 IMAD.IADD R243, R243, 0x1, -R168 ;  /* 0x00000001f3f3e824 */ /* 0x000fe200078e0aa8 */
[C---:B------:R-:W-:Y:S01]  /*12b90*/  ISETP.GT.U32.AND P6, PT, R168.reuse, R244, PT ;  /* 0x000000f4a800720c */ /* 0x040fe20003fc4070 */
[----:B0-----:R-:W-:Y:S01]  /*12ba0*/  IMAD.MOV.U32 R4, RZ, RZ, R239 ;  /* 0x000000ffff047224 */ /* 0x001fe200078e00ef */
[----:B------:R-:W-:Y:S01]  /*12bb0*/  ISETP.GT.U32.AND P3, PT, R168, R242, PT ;  /* 0x000000f2a800720c */ /* 0x000fe20003f64070 */
[----:B------:R-:W-:-:S04]  /*12bc0*/  IMAD.HI.U32 R239, R0, R247, RZ ;  /* 0x000000f700ef7227 */ /* 0x000fc800078e00ff */
[----:B------:R-:W-:Y:S02]  /*12bd0*/  IMAD.MOV R239, RZ, RZ, -R239 ;  /* 0x000000ffffef7224 */ /* 0x000fe400078e0aef */
[----:B------:R-:W-:Y:S01]  /*12be0*/  @!P0 IMAD.MOV R4, RZ, RZ, -R4 ;  /* 0x000000ffff048224 */ /* 0x000fe200078e0a04 */
[C---:B------:R-:W-:Y:S01]  /*12bf0*/  ISETP.GT.U32.AND P0, PT, R168.reuse, R243, PT ;  /* 0x000000f3a800720c */ /* 0x040fe20003f04070 */
[C---:B------:R-:W-:Y:S02]  /*12c00*/  IMAD R238, R168.reuse, R240, R238 ;  /* 0x000000f0a8ee7224 */ /* 0x040fe400078e02ee */
[C---:B------:R-:W-:Y:S01]  /*12c10*/  IMAD R247, R168.reuse, R239, R247 ;  /* 0x000000efa8f77224 */ /* 0x040fe200078e02f7 */
[----:B------:R0:W-:Y:S01]  /*12c20*/  STL [R1+0x3a8], R4 ;  /* 0x0003a80401007387 */ /* 0x0001e20000100800 */
[--C-:B------:R-:W-:Y:S01]  /*12c30*/  @!P2 IMAD.IADD R245, R245, 0x1, -R168.reuse ;  /* 0x00000001f5f5a824 */ /* 0x100fe200078e0aa8 */
[----:B------:R-:W-:Y:S01]  /*12c40*/  ISETP.GT.U32.AND P2, PT, R168, R238, PT ;  /* 0x000000eea800720c */ /* 0x000fe20003f44070 */
[----:B------:R-:W-:Y:S01]  /*12c50*/  @!P6 IMAD.IADD R244, R244, 0x1, -R168 ;  /* 0x00000001f4f4e824 */ /* 0x000fe200078e0aa8 */
[----:B------:R-:W-:Y:S01]  /*12c60*/  ISETP.GT.U32.AND P6, PT, R168, R247, PT ;  /* 0x000000f7a800720c */ /* 0x000fe20003fc4070 */
[----:B------:R-:W-:-:S02]  /*12c70*/  VIADD R239, R2, 0x76 ;  /* 0x0000007602ef7836 */ /* 0x000fc40000000000 */
[----:B------:R-:W-:Y:S02]  /*12c80*/  VIADD R241, R2, 0x78 ;  /* 0x0000007802f17836 */ /* 0x000fe40000000000 */
[--C-:B------:R-:W-:Y:S01]  /*12c90*/  @!P0 IMAD.IADD R243, R243, 0x1, -R168.reuse ;  /* 0x00000001f3f38824 */ /* 0x100fe200078e0aa8 */
[----:B------:R-:W-:Y:S01]  /*12ca0*/  ISETP.GE.AND P0, PT, R251, RZ, PT ;  /* 0x000000fffb00720c */ /* 0x000fe20003f06270 */
[--C-:B------:R-:W-:Y:S01]  /*12cb0*/  @!P3 IMAD.IADD R242, R242, 0x1, -R168.reuse ;  /* 0x00000001f2f2b824 */ /* 0x100fe200078e0aa8 */
[----:B------:R-:W-:Y:S01]  /*12cc0*/  IABS R251, R239 ;  /* 0x000000ef00fb7213 */ /* 0x000fe20000000000 */
[----:B------:R-:W-:Y:S01]  /*12cd0*/  VIADD R240, R2, 0x77 ;  /* 0x0000007702f07836 */ /* 0x000fe20000000000 */
[----:B------:R-:W-:Y:S01]  /*12ce0*/  IABS R250, R241 ;  /* 0x000000f100fa7213 */ /* 0x000fe20000000000 */
[--C-:B------:R-:W-:Y:S01]  /*12cf0*/  @!P2 IMAD.IADD R238, R238, 0x1, -R168.reuse ;  /* 0x00000001eeeea824 */ /* 0x100fe200078e0aa8 */
[----:B------:R-:W-:Y:S01]  /*12d00*/  ISETP.GE.AND P2, PT, R248, RZ, PT ;  /* 0x000000fff800720c */ /* 0x000fe20003f46270 */
[----:B------:R-:W-:Y:S01]  /*12d10*/  @!P6 IMAD.IADD R247, R247, 0x1, -R168 ;  /* 0x00000001f7f7e824 */ /* 0x000fe200078e0aa8 */
[----:B------:R-:W-:Y:S01]  /*12d20*/  IABS R249, R240 ;  /* 0x000000f000f97213 */ /* 0x000fe20000000000 */
[----:B0-----:R-:W-:Y:S01]  /*12d30*/  IMAD.MOV.U32 R4, RZ, RZ, R242 ;  /* 0x000000ffff047224 */ /* 0x001fe200078e00f2 */
[----:B------:R-:W-:Y:S01]  /*12d40*/  ISETP.GE.AND P3, PT, R3, RZ, PT ;  /* 0x000000ff0300720c */ /* 0x000fe20003f66270 */
[----:B------:R-:W-:-:S02]  /*12d50*/  IMAD.MOV.U32 R248, RZ, RZ, R251 ;  /* 0x000000fffff87224 */ /* 0x000fc400078e00fb */
[----:B------:R-:W-:Y:S01]  /*12d60*/  @!P4 IMAD.MOV R4, RZ, RZ, -R4 ;  /* 0x000000ffff04c224 */ /* 0x000fe200078e0a04 */
[----:B------:R-:W-:Y:S01]  /*12d70*/  ISETP.GT.U32.AND P4, PT, R168, R247, PT ;  /* 0x000000f7a800720c */ /* 0x000fe20003f84070 */
[----:B------:R-:W-:-:S04]  /*12d80*/  IMAD.HI.U32 R246, R0, R250, RZ ;  /* 0x000000fa00f67227 */ /* 0x000fc800078e00ff */
[----:B------:R-:W-:Y:S02]  /*12d90*/  IMAD.MOV.U32 R5, RZ, RZ, R245 ;  /* 0x000000ffff057224 */ /* 0x000fe400078e00f5 */
[----:B------:R-:W-:-:S04]  /*12da0*/  IMAD.HI.U32 R245, R0, R248, RZ ;  /* 0x000000f800f57227 */ /* 0x000fc800078e00ff */
[----:B------:R-:W-:Y:S02]  /*12db0*/  IMAD.MOV R246, RZ, RZ, -R246 ;  /* 0x000000fffff67224 */ /* 0x000fe400078e0af6 */
[----:B------:R-:W-:Y:S02]  /*12dc0*/  IMAD.MOV R242, RZ, RZ, -R245 ;  /* 0x000000fffff27224 */ /* 0x000fe400078e0af5 */
[----:B------:R-:W-:Y:S01]  /*12dd0*/  @!P5 IMAD.MOV R5, RZ, RZ, -R5 ;  /* 0x000000ffff05d224 */ /* 0x000fe200078e0a05 */
[C---:B------:R-:W-:Y:S01]  /*12de0*/  ISETP.GT.U32.AND P5, PT, R168.reuse, R238, PT ;  /* 0x000000eea800720c */ /* 0x040fe20003fa4070 */
[C---:B------:R-:W-:Y:S02]  /*12df0*/  IMAD R250, R168.reuse, R246, R250 ;  /* 0x000000f6a8fa7224 */ /* 0x040fe400078e02fa */
[----:B------:R-:W-:Y:S01]  /*12e00*/  IMAD R248, R168, R242, R248 ;  /* 0x000000f2a8f87224 */ /* 0x000fe200078e02f8 */
[----:B------:R-:W-:Y:S01]  /*12e10*/  STL [R1+0x370], R5 ;  /* 0x0003700501007387 */ /* 0x000fe20000100800 */
[----:B------:R-:W-:Y:S01]  /*12e20*/  IMAD.HI.U32 R3, R0, R249, RZ ;  /* 0x000000f900037227 */ /* 0x000fe200078e00ff */
[----:B------:R-:W-:-:S02]  /*12e30*/  ISETP.GT.U32.AND P6, PT, R168, R250, PT ;  /* 0x000000faa800720c */ /* 0x000fc40003fc4070 */
[----:B------:R0:W-:Y:S01]  /*12e40*/  STL [R1+0x374], R4 ;  /* 0x0003740401007387 */ /* 0x0001e20000100800 */
[--C-:B------:R-:W-:Y:S01]  /*12e50*/  @!P4 IMAD.IADD R247, R247, 0x1, -R168.reuse ;  /* 0x00000001f7f7c824 */ /* 0x100fe200078e0aa8 */
[----:B------:R-:W-:Y:S01]  /*12e60*/  ISETP.GT.U32.AND P4, PT, R168, R248, PT ;  /* 0x000000f8a800720c */ /* 0x000fe20003f84070 */
[----:B------:R-:W-:Y:S02]  /*12e70*/  IMAD.MOV R3, RZ, RZ, -R3 ;  /* 0x000000ffff037224 */ /* 0x000fe400078e0a03 */
[----:B------:R-:W-:Y:S01]  /*12e80*/  @!P5 IMAD.IADD R238, R238, 0x1, -R168 ;  /* 0x00000001eeeed824 */ /* 0x000fe200078e0aa8 */
[----:B------:R-:W-:Y:S01]  /*12e90*/  ISETP.GE.AND P5, PT, R240, RZ, PT ;  /* 0x000000fff000720c */ /* 0x000fe20003fa6270 */
[----:B------:R-:W-:Y:S02]  /*12ea0*/  IMAD R249, R168, R3, R249 ;  /* 0x00000003a8f97224 */ /* 0x000fe400078e02f9 */
[----:B------:R-:W-:Y:S02]  /*12eb0*/  VIADD R240, R2, 0x74 ;  /* 0x0000007402f07836 */ /* 0x000fe40000000000 */
[----:B0-----:R-:W-:-:S02]  /*12ec0*/  IMAD.MOV.U32 R4, RZ, RZ, R243 ;  /* 0x000000ffff047224 */ /* 0x001fc400078e00f3 */
[----:B------:R-:W-:Y:S01]  /*12ed0*/  @!P6 IMAD.IADD R250, R250, 0x1, -R168 ;  /* 0x00000001fafae824 */ /* 0x000fe200078e0aa8 */
[----:B------:R-:W-:Y:S01]  /*12ee0*/  ISETP.GE.AND P6, PT, R239, RZ, PT ;  /* 0x000000ffef00720c */ /* 0x000fe20003fc6270 */
[----:B------:R-:W-:Y:S01]  /*12ef0*/  @!P3 IMAD.MOV R4, RZ, RZ, -R4 ;  /* 0x000000ffff04b224 */ /* 0x000fe200078e0a04 */
[----:B------:R-:W-:Y:S01]  /*12f00*/  ISETP.GT.U32.AND P3, PT, R168, R249, PT ;  /* 0x000000f9a800720c */ /* 0x000fe20003f64070 */
[----:B------:R-:W-:Y:S01]  /*12f10*/  IMAD.MOV.U32 R5, RZ, RZ, R244 ;  /* 0x000000ffff057224 */ /* 0x000fe200078e00f4 */
[----:B------:R-:W-:Y:S01]  /*12f20*/  IABS R239, R240 ;  /* 0x000000f000ef7213 */ /* 0x000fe20000000000 */
[----:B------:R-:W-:Y:S02]  /*12f30*/  @!P4 IMAD.IADD R248, R248, 0x1, -R168 ;  /* 0x00000001f8f8c824 */ /* 0x000fe400078e0aa8 */
[----:B------:R-:W-:Y:S02]  /*12f40*/  VIADD R3, R2, 0x75 ;  /* 0x0000007502037836 */ /* 0x000fe40000000000 */
[----:B------:R-:W-:Y:S01]  /*12f50*/  @!P1 IMAD.MOV R5, RZ, RZ, -R5 ;  /* 0x000000ffff059224 */ /* 0x000fe200078e0a05 */
[----:B------:R-:W-:Y:S01]  /*12f60*/  ISETP.GE.AND P1, PT, R241, RZ, PT ;  /* 0x000000fff100720c */ /* 0x000fe20003f26270 */
[----:B------:R-:W-:Y:S01]  /*12f70*/  IMAD.HI.U32 R241, R0, R239, RZ ;  /* 0x000000ef00f17227 */ /* 0x000fe200078e00ff */
[----:B------:R-:W-:-:S02]  /*12f80*/  ISETP.GT.U32.AND P4, PT, R168, R248, PT ;  /* 0x000000f8a800720c */ /* 0x000fc40003f84070 */
[----:B------:R-:W-:Y:S01]  /*12f90*/  IABS R245, R3 ;  /* 0x0000000300f57213 */ /* 0x000fe20000000000 */
[----:B------:R-:W-:Y:S01]  /*12fa0*/  @!P3 IMAD.IADD R249, R249, 0x1, -R168 ;  /* 0x00000001f9f9b824 */ /* 0x000fe200078e0aa8 */
[----:B------:R-:W-:Y:S01]  /*12fb0*/  ISETP.GT.U32.AND P3, PT, R168, R250, PT ;  /* 0x000000faa800720c */ /* 0x000fe20003f64070 */
[----:B------:R-:W-:Y:S01]  /*12fc0*/  IMAD.MOV R241, RZ, RZ, -R241 ;  /* 0x000000fffff17224 */ /* 0x000fe200078e0af1 */
[----:B------:R-:W-:Y:S01]  /*12fd0*/  STL [R1+0x37c], R5 ;  /* 0x00037c0501007387 */ /* 0x000fe20000100800 */
[----:B------:R-:W-:-:S03]  /*12fe0*/  IMAD.HI.U32 R242, R0, R245, RZ ;  /* 0x000000f500f27227 */ /* 0x000fc600078e00ff */
[----:B------:R0:W-:Y:S01]  /*12ff0*/  STL [R1+0x380], R4 ;  /* 0x0003800401007387 */ /* 0x0001e20000100800 */
[----:B------:R-:W-:Y:S02]  /*13000*/  IMAD R239, R168, R241, R239 ;  /* 0x000000f1a8ef7224 */ /* 0x000fe400078e02ef */
[----:B------:R-:W-:Y:S02]  /*13010*/  IMAD.MOV R242, RZ, RZ, -R242 ;  /* 0x000000fffff27224 */ /* 0x000fe400078e0af2 */
[--C-:B------:R-:W-:Y:S01]  /*13020*/  @!P4 IMAD.IADD R248, R248, 0x1, -R168.reuse ;  /* 0x00000001f8f8c824 */ /* 0x100fe200078e0aa8 */
[C---:B------:R-:W-:Y:S01]  /*13030*/  ISETP.GT.U32.AND P4, PT, R168.reuse, R239, PT ;  /* 0x000000efa800720c */ /* 0x040fe20003f84070 */
[----:B------:R-:W-:Y:S02]  /*13040*/  IMAD R245, R168, R242, R245 ;  /* 0x000000f2a8f57224 */ /* 0x000fe400078e02f5 */
[----:B------:R-:W-:Y:S02]  /*13050*/  @!P3 IMAD.IADD R250, R250, 0x1, -R168 ;  /* 0x00000001fafab824 */ /* 0x000fe400078e0aa8 */
[----:B0-----:R-:W-:Y:S01]  /*13060*/  IMAD.MOV.U32 R4, RZ, RZ, R238 ;  /* 0x000000ffff047224 */ /* 0x001fe200078e00ee */
[----:B------:R-:W-:Y:S01]  /*13070*/  ISETP.GT.U32.AND P3, PT, R168, R245, PT ;  /* 0x000000f5a800720c */ /* 0x000fe20003f64070 */
[----:B------:R-:W-:-:S02]  /*13080*/  VIADD R241, R2, 0x71 ;  /* 0x0000007102f17836 */ /* 0x000fc40000000000 */
[----:B------:R-:W-:Y:S01]  /*13090*/  @!P0 IMAD.MOV R4, RZ, RZ, -R4 ;  /* 0x000000ffff048224 */ /* 0x000fe200078e0a04 */
[----:B------:R-:W-:Y:S01]  /*130a0*/  ISETP.GT.U32.AND P0, PT, R168, R249, PT ;  /* 0x000000f9a800720c */ /* 0x000fe20003f04070 */
[C---:B------:R-:W-:Y:S01]  /*130b0*/  VIADD R243, R2.reuse, 0x73 ;  /* 0x0000007302f37836 */ /* 0x040fe20000000000 */
[----:B------:R-:W-:Y:S01]  /*130c0*/  IABS R244, R241 ;  /* 0x000000f100f47213 */ /* 0x000fe20000000000 */
[----:B------:R-:W-:Y:S01]  /*130d0*/  IMAD.MOV.U32 R5, RZ, RZ, R247 ;  /* 0x000000ffff057224 */ /* 0x000fe200078e00f7 */
[----:B------:R0:W-:Y:S01]  /*130e0*/  STL [R1+0x384], R4 ;  /* 0x0003840401007387 */ /* 0x0001e20000100800 */
[--C-:B------:R-:W-:Y:S01]  /*130f0*/  @!P4 IMAD.IADD R239, R239, 0x1, -R168.reuse ;  /* 0x00000001efefc824 */ /* 0x100fe200078e0aa8 */
[----:B------:R-:W-:Y:S01]  /*13100*/  IABS R246, R243 ;  /* 0x000000f300f67213 */ /* 0x000fe20000000000 */
[----:B------:R-:W-:Y:S02]  /*13110*/  VIADD R238, R2, 0x72 ;  /* 0x0000007202ee7836 */ /* 0x000fe40000000000 */
[----:B------:R-:W-:Y:S01]  /*13120*/  @!P2 IMAD.MOV R5, RZ, RZ, -R5 ;  /* 0x000000ffff05a224 */ /* 0x000fe200078e0a05 */
[----:B------:R-:W-:Y:S01]  /*13130*/  ISETP.GT.U32.AND P4, PT, R168, R239, PT ;  /* 0x000000efa800720c */ /* 0x000fe20003f84070 */
[--C-:B------:R-:W-:Y:S01]  /*13140*/  @!P3 IMAD.IADD R245, R245, 0x1, -R168.reuse ;  /* 0x00000001f5f5b824 */ /* 0x100fe200078e0aa8 */
[----:B------:R-:W-:Y:S01]  /*13150*/  IABS R242, R238 ;  /* 0x000000ee00f27213 */ /* 0x000fe20000000000 */
[----:B------:R-:W-:Y:S01]  /*13160*/  @!P0 IMAD.IADD R249, R249, 0x1, -R168 ;  /* 0x00000001f9f98824 */ /* 0x000fe200078e0aa8 */
[----:B------:R1:W-:Y:S01]  /*13170*/  STL [R1+0x2b4], R5 ;  /* 0x0002b40501007387 */ /* 0x0003e20000100800 */
[----:B------:R-:W-:Y:S01]  /*13180*/  IMAD.HI.U32 R247, R0, R244, RZ ;  /* 0x000000f400f77227 */ /* 0x000fe200078e00ff */
[----:B------:R-:W-:-:S02]  /*13190*/  ISETP.GT.U32.AND P2, PT, R168, R245, PT ;  /* 0x000000f5a800720c */ /* 0x000fc40003f44070 */
[----:B------:R-:W-:Y:S01]  /*131a0*/  ISETP.GE.AND P0, PT, R3, RZ, PT ;  /* 0x000000ff0300720c */ /* 0x000fe20003f06270 */
[----:B0-----:R-:W-:Y:S01]  /*131b0*/  IMAD.MOV.U32 R4, RZ, RZ, R250 ;  /* 0x000000ffff047224 */ /* 0x001fe200078e00fa */
[----:B------:R-:W-:Y:S01]  /*131c0*/  ISETP.GE.AND P3, PT, R240, RZ, PT ;  /* 0x000000fff000720c */ /* 0x000fe20003f66270 */
[----:B------:R-:W-:-:S04]  /*131d0*/  IMAD.HI.U32 R251, R0, R246, RZ ;  /* 0x000000f600fb7227 */ /* 0x000fc800078e00ff */
[----:B-1----:R-:W-:Y:S02]  /*131e0*/  IMAD.MOV.U32 R5, RZ, RZ, R249 ;  /* 0x000000ffff057224 */ /* 0x002fe400078e00f9 */
[----:B------:R-:W-:Y:S02]  /*131f0*/  IMAD.MOV R247, RZ, RZ, -R247 ;  /* 0x000000fffff77224 */ /* 0x000fe400078e0af7 */
[----:B------:R-:W-:Y:S02]  /*13200*/  @!P1 IMAD.MOV R4, RZ, RZ, -R4 ;  /* 0x000000ffff049224 */ /* 0x000fe400078e0a04 */
[----:B------:R-:W-:-:S03]  /*13210*/  IMAD.HI.U32 R3, R0, R242, RZ ;  /* 0x000000f200037227 */ /* 0x000fc600078e00ff */
[----:B------:R0:W-:Y:S01]  /*13220*/  STL [R1+0x2b8], R4 ;  /* 0x0002b80401007387 */ /* 0x0001e20000100800 */
[----:B------:R-:W-:Y:S02]  /*13230*/  IMAD.MOV R251, RZ, RZ, -R251 ;  /* 0x000000fffffb7224 */ /* 0x000fe400078e0afb */
[----:B------:R-:W-:Y:S01]  /*13240*/  @!P5 IMAD.MOV R5, RZ, RZ, -R5 ;  /* 0x000000ffff05d224 */ /* 0x000fe200078e0a05 */
[----:B------:R-:W-:Y:S01]  /*13250*/  ISETP.GE.AND P5, PT, R243, RZ, PT ;  /* 0x000000fff300720c */ /* 0x000fe20003fa6270 */
[C---:B------:R-:W-:Y:S02]  /*13260*/  IMAD R243, R168.reuse, R247, R244 ;  /* 0x000000f7a8f37224 */ /* 0x040fe400078e02f4 */
[----:B------:R-:W-:Y:S01]  /*13270*/  IMAD.MOV R3, RZ, RZ, -R3 ;  /* 0x000000ffff037224 */ /* 0x000fe200078e0a03 */
[----:B------:R-:W-:Y:S01]  /*13280*/  STL [R1+0x2d4], R5 ;  /* 0x0002d40501007387 */ /* 0x000fe20000100800 */
[----:B------:R-:W-:Y:S02]  /*13290*/  IMAD R246, R168, R251, R246 ;  /* 0x000000fba8f67224 */ /* 0x000fe400078e02f6 */
[----:B0-----:R-:W-:-:S02]  /*132a0*/  IMAD.MOV.U32 R4, RZ, RZ, R248 ;  /* 0x000000ffff047224 */ /* 0x001fc400078e00f8 */
        /* <DEDUP_REMOVED lines=36> */
[----:B------:R-:W-:Y:S01]  /*134f0*/  @!P0 IMAD.IADD R242, R242, 0x1, -R168 ;  /* 0x00000001f2f28824 */ /* 0x000fe200078e0aa8 */
[----:B------:R-:W-:Y:S01]  /*13500*/  ISETP.GE.AND P0, PT, R238, RZ, PT ;  /* 0x000000ffee00720c */ /* 0x000fe20003f06270 */
[----:B------:R-:W-:Y:S02]  /*13510*/  IMAD R245, R168, R239, R245 ;  /* 0x000000efa8f57224 */ /* 0x000fe400078e02f5 */
[----:B------:R-:W-:Y:S01]  /*13520*/  @!P3 IMAD.MOV R4, RZ, RZ, -R4 ;  /* 0x000000ffff04b224 */ /* 0x000fe200078e0a04 */
[----:B------:R-:W-:Y:S01]  /*13530*/  ISETP.GE.AND P3, PT, R240, RZ, PT ;  /* 0x000000fff000720c */ /* 0x000fe20003f66270 */
[----:B------:R-:W-:Y:S01]  /*13540*/  VIADD R238, R2, 0x6d ;  /* 0x0000006d02ee7836 */ /* 0x000fe20000000000 */
[C---:B------:R-:W-:Y:S01]  /*13550*/  ISETP.GT.U32.AND P4, PT, R168.reuse, R245, PT ;  /* 0x000000f5a800720c */ /* 0x040fe20003f84070 */
[----:B------:R-:W-:Y:S01]  /*13560*/  IMAD.MOV R248, RZ, RZ, -R248 ;  /* 0x000000fffff87224 */ /* 0x000fe200078e0af8 */
[----:B------:R0:W-:Y:S01]  /*13570*/  STL [R1+0x360], R4 ;  /* 0x0003600401007387 */ /* 0x0001e20000100800 */
[----:B------:R-:W-:Y:S01]  /*13580*/  @!P6 IMAD.IADD R3, R3, 0x1, -R168 ;  /* 0x000000010303e824 */ /* 0x000fe200078e0aa8 */
[----:B------:R-:W-:Y:S01]  /*13590*/  IABS R240, R238 ;  /* 0x000000ee00f07213 */ /* 0x000fe20000000000 */
[----:B------:R-:W-:Y:S01]  /*135a0*/  IMAD R244, R168, R248, R244 ;  /* 0x000000f8a8f47224 */ /* 0x000fe200078e02f4 */
[----:B------:R-:W-:Y:S01]  /*135b0*/  ISETP.GE.AND P6, PT, R241, RZ, PT ;  /* 0x000000fff100720c */ /* 0x000fe20003fc6270 */
[----:B------:R-:W-:-:S02]  /*135c0*/  IMAD.MOV.U32 R5, RZ, RZ, R242 ;  /* 0x000000ffff057224 */ /* 0x000fc400078e00f2 */
[----:B------:R-:W-:Y:S02]  /*135d0*/  VIADD R239, R2, 0x6c ;  /* 0x0000006c02ef7836 */ /* 0x000fe40000000000 */
[----:B------:R-:W-:-:S03]  /*135e0*/  IMAD.HI.U32 R241, R0, R240, RZ ;  /* 0x000000f000f17227 */ /* 0x000fc600078e00ff */
[----:B------:R-:W-:Y:S01]  /*135f0*/  IABS R247, R239 ;  /* 0x000000ef00f77213 */ /* 0x000fe20000000000 */
[----:B------:R-:W-:Y:S02]  /*13600*/  @!P4 IMAD.IADD R245, R245, 0x1, -R168 ;  /* 0x00000001f5f5c824 */ /* 0x000fe400078e0aa8 */
[----:B0-----:R-:W-:Y:S02]  /*13610*/  IMAD.MOV.U32 R4, RZ, RZ, R246 ;  /* 0x000000ffff047224 */ /* 0x001fe400078e00f6 */
[----:B------:R-:W-:Y:S01]  /*13620*/  @!P2 IMAD.MOV R5, RZ, RZ, -R5 ;  /* 0x000000ffff05a224 */ /* 0x000fe200078e0a05 */
[C---:B------:R-:W-:Y:S01]  /*13630*/  ISETP.GT.U32.AND P4, PT, R168.reuse, R245, PT ;  /* 0x000000f5a800720c */ /* 0x040fe20003f84070 */
[----:B------:R-:W-:Y:S01]  /*13640*/  @!P5 IMAD.MOV R4, RZ, RZ, -R4 ;  /* 0x000000ffff04d224 */ /* 0x000fe200078e0a04 */
[C---:B------:R-:W-:Y:S01]  /*13650*/  ISETP.GT.U32.AND P5, PT, R168.reuse, R3, PT ;  /* 0x00000003a800720c */ /* 0x040fe20003fa4070 */
[----:B------:R-:W-:Y:S01]  /*13660*/  IMAD.MOV R241, RZ, RZ, -R241 ;  /* 0x000000fffff17224 */ /* 0x000fe200078e0af1 */
[----:B------:R-:W-:Y:S01]  /*13670*/  ISETP.GT.U32.AND P2, PT, R168, R244, PT ;  /* 0x000000f4a800720c */ /* 0x000fe20003f44070 */
[----:B------:R-:W-:Y:S01]  /*13680*/  IMAD.HI.U32 R242, R0, R247, RZ ;  /* 0x000000f700f27227 */ /* 0x000fe200078e00ff */
[----:B------:R0:W-:Y:S03]  /*13690*/  STL [R1+0x358], R4 ;  /* 0x0003580401007387 */ /* 0x0001e60000100800 */
[----:B------:R-:W-:Y:S01]  /*136a0*/  IMAD R240, R168, R241, R240 ;  /* 0x000000f1a8f07224 */ /* 0x000fe200078e02f0 */
[----:B------:R1:W-:Y:S01]  /*136b0*/  STL [R1+0x320], R5 ;  /* 0x0003200501007387 */ /* 0x0003e20000100800 */
[----:B------:R-:W-:-:S02]  /*136c0*/  IMAD.MOV R242, RZ, RZ, -R242 ;  /* 0x000000fffff27224 */ /* 0x000fc400078e0af2 */
[--C-:B------:R-:W-:Y:S01]  /*136d0*/  @!P4 IMAD.IADD R245, R245, 0x1, -R168.reuse ;  /* 0x00000001f5f5c824 */ /* 0x100fe200078e0aa8 */
[----:B------:R-:W-:Y:S01]  /*136e0*/  ISETP.GT.U32.AND P4, PT, R168, R240, PT ;  /* 0x000000f0a800720c */ /* 0x000fe20003f84070 */
[--C-:B------:R-:W-:Y:S01]  /*136f0*/  @!P5 IMAD.IADD R3, R3, 0x1, -R168.reuse ;  /* 0x000000010303d824 */ /* 0x100fe200078e0aa8 */
[----:B------:R-:W-:Y:S01]  /*13700*/  ISETP.GE.AND P5, PT, R239, RZ, PT ;  /* 0x000000ffef00720c */ /* 0x000fe20003fa6270 */
[----:B------:R-:W-:Y:S02]  /*13710*/  @!P2 IMAD.IADD R244, R244, 0x1, -R168 ;  /* 0x00000001f4f4a824 */ /* 0x000fe400078e0aa8 */
[----:B0-----:R-:W-:Y:S02]  /*13720*/  IMAD.MOV.U32 R4, RZ, RZ, R243 ;  /* 0x000000ffff047224 */ /* 0x001fe400078e00f3 */
[C---:B------:R-:W-:Y:S01]  /*13730*/  IMAD R247, R168.reuse, R242, R247 ;  /* 0x000000f2a8f77224 */ /* 0x040fe200078e02f7 */
[----:B------:R-:W-:Y:S01]  /*13740*/  ISETP.GT.U32.AND P2, PT, R168, R244, PT ;  /* 0x000000f4a800720c */ /* 0x000fe20003f44070 */
[----:B-1----:R-:W-:-:S02]  /*13750*/  IMAD.MOV.U32 R5, RZ, RZ, R3 ;  /* 0x000000ffff057224 */ /* 0x002fc400078e0003 */
[----:B------:R-:W-:Y:S01]  /*13760*/  @!P1 IMAD.MOV R4, RZ, RZ, -R4 ;  /* 0x000000ffff049224 */ /* 0x000fe200078e0a04 */
[----:B------:R-:W-:Y:S01]  /*13770*/  ISETP.GE.AND P1, PT, R238, RZ, PT ;  /* 0x000000ffee00720c */ /* 0x000fe20003f26270 */
[----:B------:R-:W-:Y:S01]  /*13780*/  @!P3 IMAD.MOV R5, RZ, RZ, -R5 ;  /* 0x000000ffff05b224 */ /* 0x000fe200078e0a05 */
[----:B------:R-:W-:Y:S01]  /*13790*/  ISETP.GT.U32.AND P3, PT, R168, R247, PT ;  /* 0x000000f7a800720c */ /* 0x000fe20003f64070 */
[--C-:B------:R-:W-:Y:S01]  /*137a0*/  @!P4 IMAD.IADD R240, R240, 0x1, -R168.reuse ;  /* 0x00000001f0f0c824 */ /* 0x100fe200078e0aa8 */
[----:B------:R0:W-:Y:S01]  /*137b0*/  STL [R1+0x324], R4 ;  /* 0x0003240401007387 */ /* 0x0001e20000100800 */
[C---:B------:R-:W-:Y:S02]  /*137c0*/  VIADD R243, R2.reuse, 0x6b ;  /* 0x0000006b02f37836 */ /* 0x040fe40000000000 */
[----:B------:R-:W-:Y:S01]  /*137d0*/  VIADD R242, R2, 0x6a ;  /* 0x0000006a02f27836 */ /* 0x000fe20000000000 */
[----:B------:R-:W-:Y:S01]  /*137e0*/  ISETP.GT.U32.AND P4, PT, R168, R240, PT ;  /* 0x000000f0a800720c */ /* 0x000fe20003f84070 */
[----:B------:R-:W-:Y:S01]  /*137f0*/  @!P2 IMAD.IADD R244, R244, 0x1, -R168 ;  /* 0x00000001f4f4a824 */ /* 0x000fe200078e0aa8 */
[----:B------:R-:W-:Y:S01]  /*13800*/  IABS R239, R243 ;  /* 0x000000f300ef7213 */ /* 0x000fe20000000000 */
[----:B------:R-:W-:Y:S01]  /*13810*/  STL [R1+0x344], R5 ;  /* 0x0003440501007387 */ /* 0x000fe20000100800 */
[----:B------:R-:W-:Y:S01]  /*13820*/  IABS R241, R242 ;  /* 0x000000f200f17213 */ /* 0x000fe20000000000 */
[----:B------:R-:W-:Y:S01]  /*13830*/  VIADD R238, R2, 0x69 ;  /* 0x0000006902ee7836 */ /* 0x000fe20000000000 */
[----:B------:R-:W-:Y:S01]  /*13840*/  ISETP.GE.AND P2, PT, R242, RZ, PT ;  /* 0x000000fff200720c */ /* 0x000fe20003f46270 */
[----:B0-----:R-:W-:-:S02]  /*13850*/  IMAD.MOV.U32 R4, RZ, RZ, R245 ;  /* 0x000000ffff047224 */ /* 0x001fc400078e00f5 */
[----:B------:R-:W-:Y:S01]  /*13860*/  @!P3 IMAD.IADD R247, R247, 0x1, -R168 ;  /* 0x00000001f7f7b824 */ /* 0x000fe200078e0aa8 */
[----:B------:R-:W-:Y:S01]  /*13870*/  IABS R3, R238 ;  /* 0x000000ee00037213 */ /* 0x000fe20000000000 */
[----:B------:R-:W-:Y:S01]  /*13880*/  @!P0 IMAD.MOV R4, RZ, RZ, -R4 ;  /* 0x000000ffff048224 */ /* 0x000fe200078e0a04 */
[----:B------:R-:W-:Y:S01]  /*13890*/  ISETP.GE.AND P0, PT, R243, RZ, PT ;  /* 0x000000fff300720c */ /* 0x000fe20003f06270 */
[----:B------:R-:W-:Y:S01]  /*138a0*/  IMAD.HI.U32 R245, R0, R239, RZ ;  /* 0x000000ef00f57227 */ /* 0x000fe200078e00ff */
[----:B------:R-:W-:Y:S02]  /*138b0*/  ISETP.GT.U32.AND P3, PT, R168, R247, PT ;  /* 0x000000f7a800720c */ /* 0x000fe40003f64070 */
        /* <DEDUP_REMOVED lines=47> */
[C---:B------:R-:W-:Y:S01]  /*13bb0*/  ISETP.GT.U32.AND P1, PT, R168.reuse, R247, PT ;  /* 0x000000f7a800720c */ /* 0x040fe20003f24070 */
[----:B------:R-:W-:Y:S01]  /*13bc0*/  IMAD.MOV R248, RZ, RZ, -R248 ;  /* 0x000000fffff87224 */ /* 0x000fe200078e0af8 */
[----:B------:R-:W-:Y:S01]  /*13bd0*/  ISETP.GT.U32.AND P5, PT, R168, R3, PT ;  /* 0x00000003a800720c */ /* 0x000fe20003fa4070 */
[----:B0-----:R-:W-:-:S02]  /*13be0*/  IMAD.MOV.U32 R4, RZ, RZ, R238 ;  /* 0x000000ffff047224 */ /* 0x001fc400078e00ee */
[----:B------:R-:W-:-:S04]  /*13bf0*/  IMAD.HI.U32 R240, R0, R246, RZ ;  /* 0x000000f600f07227 */ /* 0x000fc800078e00ff */
[----:B------:R-:W-:Y:S02]  /*13c00*/  @!P0 IMAD.MOV R5, RZ, RZ, -R5 ;  /* 0x000000ffff058224 */ /* 0x000fe400078e0a05 */
[----:B------:R-:W-:Y:S01]  /*13c10*/  @!P2 IMAD.MOV R4, RZ, RZ, -R4 ;  /* 0x000000ffff04a224 */ /* 0x000fe200078e0a04 */
[----:B------:R-:W-:Y:S01]  /*13c20*/  ISETP.GE.AND P2, PT, R241, RZ, PT ;  /* 0x000000fff100720c */ /* 0x000fe20003f46270 */
[C---:B------:R-:W-:Y:S01]  /*13c30*/  IMAD R244, R168.reuse, R248, R244 ;  /* 0x000000f8a8f47224 */ /* 0x040fe200078e02f4 */
[----:B------:R-:W-:Y:S01]  /*13c40*/  STL [R1+0x318], R5 ;  /* 0x0003180501007387 */ /* 0x000fe20000100800 */
[----:B------:R-:W-:Y:S02]  /*13c50*/  IMAD.MOV R239, RZ, RZ, -R240 ;  /* 0x000000ffffef7224 */ /* 0x000fe400078e0af0 */
[----:B------:R-:W-:Y:S01]  /*13c60*/  @!P5 IMAD.IADD R3, R3, 0x1, -R168 ;  /* 0x000000010303d824 */ /* 0x000fe200078e0aa8 */
[----:B------:R0:W-:Y:S01]  /*13c70*/  STL [R1+0x310], R4 ;  /* 0x0003100401007387 */ /* 0x0001e20000100800 */
[C---:B------:R-:W-:Y:S01]  /*13c80*/  IMAD R246, R168.reuse, R239, R246 ;  /* 0x000000efa8f67224 */ /* 0x040fe200078e02f6 */
[----:B------:R-:W-:Y:S01]  /*13c90*/  ISETP.GT.U32.AND P0, PT, R168, R244, PT ;  /* 0x000000f4a800720c */ /* 0x000fe20003f04070 */
[----:B------:R-:W-:-:S04]  /*13ca0*/  IMAD.HI.U32 R249, R0, R245, RZ ;  /* 0x000000f500f97227 */ /* 0x000fc800078e00ff */
[----:B------:R-:W-:Y:S02]  /*13cb0*/  @!P1 IMAD.IADD R247, R247, 0x1, -R168 ;  /* 0x00000001f7f79824 */ /* 0x000fe400078e0aa8 */
[----:B------:R-:W-:Y:S02]  /*13cc0*/  IMAD.MOV R249, RZ, RZ, -R249 ;  /* 0x000000fffff97224 */ /* 0x000fe400078e0af9 */
[----:B0-----:R-:W-:Y:S01]  /*13cd0*/  IMAD.MOV.U32 R4, RZ, RZ, R3 ;  /* 0x000000ffff047224 */ /* 0x001fe200078e0003 */
[C---:B------:R-:W-:Y:S01]  /*13ce0*/  ISETP.GT.U32.AND P1, PT, R168.reuse, R247, PT ;  /* 0x000000f7a800720c */ /* 0x040fe20003f24070 */
[C---:B------:R-:W-:Y:S02]  /*13cf0*/  IMAD R245, R168.reuse, R249, R245 ;  /* 0x000000f9a8f57224 */ /* 0x040fe400078e02f5 */
        /* <DEDUP_REMOVED lines=8> */
[----:B------:R-:W-:Y:S01]  /*13d80*/  VIADD R240, R2, 0x62 ;  /* 0x0000006202f07836 */ /* 0x000fe20000000000 */
[----:B------:R-:W-:Y:S01]  /*13d90*/  IABS R241, R239 ;  /* 0x000000ef00f17213 */ /* 0x000fe20000000000 */
[----:B------:R-:W-:Y:S01]  /*13da0*/  @!P1 IMAD.IADD R247, R247, 0x1, -R168 ;  /* 0x00000001f7f79824 */ /* 0x000fe200078e0aa8 */
        /* <DEDUP_REMOVED lines=8> */
[----:B------:R-:W-:Y:S02]  /*13e30*/  @!P5 IMAD.IADD R245, R245, 0x1, -R168 ;  /* 0x00000001f5f5d824 */ /* 0x000fe400078e0aa8 */
[C---:B------:R-:W-:Y:S02]  /*13e40*/  IMAD R243, R168.reuse, R248, R243 ;  /* 0x000000f8a8f37224 */ /* 0x040fe400078e02f3 */
[----:B------:R-:W-:Y:S01]  /*13e50*/  IMAD.MOV R242, RZ, RZ, -R242 ;  /* 0x000000fffff27224 */ /* 0x000fe200078e0af2 */
[----:B------:R-:W-:Y:S01]  /*13e60*/  ISETP.GT.U32.AND P5, PT, R168, R245, PT ;  /* 0x000000f5a800720c */ /* 0x000fe20003fa4070 */
[----:B------:R-:W-:Y:S01]  /*13e70*/  @!P0 IMAD.IADD R244, R244, 0x1, -R168 ;  /* 0x00000001f4f48824 */ /* 0x000fe200078e0aa8 */
[C---:B------:R-:W-:Y:S01]  /*13e80*/  ISETP.GT.U32.AND P0, PT, R168.reuse, R243, PT ;  /* 0x000000f3a800720c */ /* 0x040fe20003f04070 */
[----:B------:R-:W-:Y:S02]  /*13e90*/  IMAD R241, R168, R242, R241 ;  /* 0x000000f2a8f17224 */ /* 0x000fe400078e02f1 */
        /* <DEDUP_REMOVED lines=11> */
[----:B------:R-:W-:Y:S01]  /*13f50*/  @!P0 IMAD.IADD R243, R243, 0x1, -R168 ;  /* 0x00000001f3f38824 */ /* 0x000fe200078e0aa8 */
[----:B------:R-:W-:Y:S01]  /*13f60*/  ISETP.GE.AND P5, PT, R240, RZ, PT ;  /* 0x000000fff000720c */ /* 0x000fe20003fa6270 */
[----:B------:R-:W-:-:S02]  /*13f70*/  VIADD R3, R2, 0x61 ;  /* 0x0000006102037836 */ /* 0x000fc40000000000 */
[----:B------:R-:W-:Y:S01]  /*13f80*/  VIADD R238, R2, 0x60 ;  /* 0x0000006002ee7836 */ /* 0x000fe20000000000 */
[----:B------:R-:W-:Y:S01]  /*13f90*/  ISETP.GT.U32.AND P0, PT, R168, R243, PT ;  /* 0x000000f3a800720c */ /* 0x000fe20003f04070 */
[----:B------:R-:W-:Y:S02]  /*13fa0*/  @!P6 IMAD.IADD R241, R241, 0x1, -R168 ;  /* 0x00000001f1f1e824 */ /* 0x000fe400078e0aa8 */
[----:B------:R-:W-:Y:S01]  /*13fb0*/  @!P4 IMAD.MOV R4, RZ, RZ, -R4 ;  /* 0x000000ffff04c224 */ /* 0x000fe200078e0a04 */
[----:B------:R-:W-:Y:S01]  /*13fc0*/  IABS R250, R238 ;  /* 0x000000ee00fa7213 */ /* 0x000fe20000000000 */
[----:B0-----:R-:W-:Y:S01]  /*13fd0*/  IMAD.MOV.U32 R5, RZ, RZ, R245 ;  /* 0x000000ffff057224 */ /* 0x001fe200078e00f5 */
[----:B------:R-:W-:Y:S01]  /*13fe0*/  IABS R245, R3 ;  /* 0x0000000300f57213 */ /* 0x000fe20000000000 */
[----:B------:R-:W-:Y:S01]  /*13ff0*/  VIADD R249, R2, 0x5c ;  /* 0x0000005c02f97836 */ /* 0x000fe20000000000 */
[----:B------:R-:W-:Y:S01]  /*14000*/  ISETP.GT.U32.AND P6, PT, R168, R241, PT ;  /* 0x000000f1a800720c */ /* 0x000fe20003fc4070 */
[----:B------:R-:W-:Y:S01]  /*14010*/  @!P2 IMAD.MOV R5, RZ, RZ, -R5 ;  /* 0x000000ffff05a224 */ /* 0x000fe200078e0a05 */
[----:B------:R-:W-:Y:S01]  /*14020*/  ISETP.GE.AND P2, PT, R3, RZ, PT ;  /* 0x000000ff0300720c */ /* 0x000fe20003f46270 */
[----:B------:R-:W-:Y:S01]  /*14030*/  IMAD.HI.U32 R240, R0, R245, RZ ;  /* 0x000000f500f07227 */ /* 0x000fe200078e00ff */
[----:B------:R-:W-:Y:S01]  /*14040*/  STL [R1+0x2d8], R4 ;  /* 0x0002d80401007387 */ /* 0x000fe20000100800 */
[----:B------:R-:W-:-:S02]  /*14050*/  ISETP.GE.AND P4, PT, R239, RZ, PT ;  /* 0x000000ffef00720c */ /* 0x000fc40003f86270 */
[----:B------:R-:W-:Y:S01]  /*14060*/  IMAD.HI.U32 R3, R0, R250, RZ ;  /* 0x000000fa00037227 */ /* 0x000fe200078e00ff */
[----:B------:R0:W-:Y:S03]  /*14070*/  STL [R1+0x2f4], R5 ;  /* 0x0002f40501007387 */ /* 0x0001e60000100800 */
[----:B------:R-:W-:Y:S02]  /*14080*/  IMAD.MOV R240, RZ, RZ, -R240 ;  /* 0x000000fffff07224 */ /* 0x000fe400078e0af0 */
[----:B------:R-:W-:Y:S01]  /*14090*/  @!P0 IMAD.IADD R243, R243, 0x1, -R168 ;  /* 0x00000001f3f38824 */ /* 0x000fe200078e0aa8 */
[C---:B------:R-:W-:Y:S01]  /*140a0*/  ISETP.GT.U32.AND P0, PT, R168.reuse, R244, PT ;  /* 0x000000f4a800720c */ /* 0x040fe20003f04070 */
[----:B------:R-:W-:Y:S02]  /*140b0*/  IMAD.MOV R3, RZ, RZ, -R3 ;  /* 0x000000ffff037224 */ /* 0x000fe400078e0a03 */
[----:B------:R-:W-:-:S02]  /*140c0*/  IMAD R245, R168, R240, R245 ;  /* 0x000000f0a8f57224 */ /* 0x000fc400078e02f5 */
[C---:B------:R-:W-:Y:S02]  /*140d0*/  IMAD R250, R168.reuse, R3, R250 ;  /* 0x00000003a8fa7224 */ /* 0x040fe400078e02fa */
[----:B------:R-:W-:Y:S01]  /*140e0*/  @!P6 IMAD.IADD R241, R241, 0x1, -R168 ;  /* 0x00000001f1f1e824 */ /* 0x000fe200078e0aa8 */
[C---:B------:R-:W-:Y:S01]  /*140f0*/  ISETP.GT.U32.AND P6, PT, R168.reuse, R245, PT ;  /* 0x000000f5a800720c */ /* 0x040fe20003fc4070 */
[----:B0-----:R-:W-:Y:S02]  /*14100*/  IMAD.MOV.U32 R5, RZ, RZ, R243 ;  /* 0x000000ffff057224 */ /* 0x001fe400078e00f3 */
[----:B------:R-:W-:Y:S02]  /*14110*/  IMAD.MOV.U32 R4, RZ, RZ, R246 ;  /* 0x000000ffff047224 */ /* 0x000fe400078e00f6 */
[----:B------:R-:W-:Y:S01]  /*14120*/  @!P3 IMAD.MOV R5, RZ, RZ, -R5 ;  /* 0x000000ffff05b224 */ /* 0x000fe200078e0a05 */
[----:B------:R-:W-:Y:S01]  /*14130*/  ISETP.GT.U32.AND P3, PT, R168, R250, PT ;  /* 0x000000faa800720c */ /* 0x000fe20003f64070 */
[----:B------:R-:W-:Y:S01]  /*14140*/  @!P1 IMAD.MOV R4, RZ, RZ, -R4 ;  /* 0x000000ffff049224 */ /* 0x000fe200078e0a04 */
[----:B------:R-:W-:Y:S01]  /*14150*/  ISETP.GE.AND P1, PT, R238, RZ, PT ;  /* 0x000000ffee00720c */ /* 0x000fe20003f26270 */
[----:B------:R-:W-:-:S02]  /*14160*/  VIADD R238, R2, 0x5f ;  /* 0x0000005f02ee7836 */ /* 0x000fc40000000000 */
[----:B------:R-:W-:Y:S01]  /*14170*/  VIADD R239, R2, 0x5e ;  /* 0x0000005e02ef7836 */ /* 0x000fe20000000000 */
[----:B------:R0:W-:Y:S01]  /*14180*/  STL [R1+0x2f8], R4 ;  /* 0x0002f80401007387 */ /* 0x0001e20000100800 */
[--C-:B------:R-:W-:Y:S01]  /*14190*/  @!P6 IMAD.IADD R245, R245, 0x1, -R168.reuse ;  /* 0x00000001f5f5e824 */ /* 0x100fe200078e0aa8 */
[----:B------:R-:W-:Y:S01]  /*141a0*/  IABS R247, R238 ;  /* 0x000000ee00f77213 */ /* 0x000fe20000000000 */
[--C-:B------:R-:W-:Y:S01]  /*141b0*/  @!P0 IMAD.IADD R244, R244, 0x1, -R168.reuse ;  /* 0x00000001f4f48824 */ /* 0x100fe200078e0aa8 */
[----:B------:R-:W-:Y:S01]  /*141c0*/  IABS R242, R239 ;  /* 0x000000ef00f27213 */ /* 0x000fe20000000000 */
[----:B------:R-:W-:Y:S01]  /*141d0*/  STL [R1+0x2dc], R5 ;  /* 0x0002dc0501007387 */ /* 0x000fe20000100800 */
[----:B------:R-:W-:Y:S01]  /*141e0*/  ISETP.GT.U32.AND P6, PT, R168, R245, PT ;  /* 0x000000f5a800720c */ /* 0x000fe20003fc4070 */
[----:B------:R-:W-:Y:S01]  /*141f0*/  @!P3 IMAD.IADD R250, R250, 0x1, -R168 ;  /* 0x00000001fafab824 */ /* 0x000fe200078e0aa8 */
[----:B------:R-:W-:Y:S01]  /*14200*/  ISETP.GT.U32.AND P0, PT, R168, R244, PT ;  /* 0x000000f4a800720c */ /* 0x000fe20003f04070 */
[----:B------:R-:W-:-:S03]  /*14210*/  IMAD.HI.U32 R240, R0, R247, RZ ;  /* 0x000000f700f07227 */ /* 0x000fc600078e00ff */
[----:B------:R-:W-:Y:S01]  /*14220*/  ISETP.GT.U32.AND P3, PT, R168, R250, PT ;  /* 0x000000faa800720c */ /* 0x000fe20003f64070 */
[----:B0-----:R-:W-:Y:S02]  /*14230*/  IMAD.MOV.U32 R4, RZ, RZ, R241 ;  /* 0x000000ffff047224 */ /* 0x001fe400078e00f1 */
[----:B------:R-:W-:-:S04]  /*14240*/  IMAD.HI.U32 R3, R0, R242, RZ ;  /* 0x000000f200037227 */ /* 0x000fc800078e00ff */
[----:B------:R-:W-:Y:S02]  /*14250*/  IMAD.MOV R240, RZ, RZ, -R240 ;  /* 0x000000fffff07224 */ /* 0x000fe400078e0af0 */
[----:B------:R-:W-:Y:S01]  /*14260*/  @!P4 IMAD.MOV R4, RZ, RZ, -R4 ;  /* 0x000000ffff04c224 */ /* 0x000fe200078e0a04 */
[----:B------:R-:W-:Y:S01]  /*14270*/  ISETP.GE.AND P4, PT, R238, RZ, PT ;  /* 0x000000ffee00720c */ /* 0x000fe20003f86270 */
[----:B------:R-:W-:Y:S01]  /*14280*/  IMAD.MOV R3, RZ, RZ, -R3 ;  /* 0x000000ffff037224 */ /* 0x000fe200078e0a03 */
[----:B------:R-:W-:Y:S01]  /*14290*/  IABS R238, R252 ;  /* 0x000000fc00ee7213 */ /* 0x000fe20000000000 */
[C---:B------:R-:W-:Y:S01]  /*142a0*/  IMAD R247, R168.reuse, R240, R247 ;  /* 0x000000f0a8f77224 */ /* 0x040fe200078e02f7 */
[----:B------:R0:W-:Y:S01]  /*142b0*/  STL [R1+0x2e4], R4 ;  /* 0x0002e40401007387 */ /* 0x0001e20000100800 */
[----:B------:R-:W-:Y:S01]  /*142c0*/  IMAD R242, R168, R3, R242 ;  /* 0x00000003a8f27224 */ /* 0x000fe200078e02f2 */
[----:B------:R-:W-:Y:S01]  /*142d0*/  IABS R3, R249 ;  /* 0x000000f900037213 */ /* 0x000fe20000000000 */
[----:B------:R-:W-:-:S02]  /*142e0*/  VIADD R241, R2, 0x59 ;  /* 0x0000005902f17836 */ /* 0x000fc40000000000 */
[----:B------:R-:W-:-:S03]  /*142f0*/  IMAD.HI.U32 R240, R0, R238, RZ ;  /* 0x000000ee00f07227 */ /* 0x000fc600078e00ff */
[----:B------:R-:W-:Y:S01]  /*14300*/  IABS R246, R241 ;  /* 0x000000f100f67213 */ /* 0x000fe20000000000 */
[----:B------:R-:W-:Y:S01]  /*14310*/  @!P6 IMAD.IADD R245, R245, 0x1, -R168 ;  /* 0x00000001f5f5e824 */ /* 0x000fe200078e0aa8 */
[----:B------:R-:W-:Y:S01]  /*14320*/  ISETP.GT.U32.AND P6, PT, R168, R247, PT ;  /* 0x000000f7a800720c */ /* 0x000fe20003fc4070 */
[----:B------:R-:W-:Y:S02]  /*14330*/  IMAD.MOV R240, RZ, RZ, -R240 ;  /* 0x000000fffff07224 */ /* 0x000fe400078e0af0 */
[----:B0-----:R-:W-:-:S04]  /*14340*/  IMAD.HI.U32 R4, R0, R3, RZ ;  /* 0x0000000300047227 */ /* 0x001fc800078e00ff */
[----:B------:R-:W-:Y:S01]  /*14350*/  @!P3 IMAD.IADD R250, R250, 0x1, -R168 ;  /* 0x00000001fafab824 */ /* 0x000fe200078e0aa8 */
[C---:B------:R-:W-:Y:S01]  /*14360*/  ISETP.GT.U32.AND P3, PT, R168.reuse, R242, PT ;  /* 0x000000f2a800720c */ /* 0x040fe20003f64070 */
        /* <DEDUP_REMOVED lines=11> */
[----:B------:R-:W-:Y:S01]  /*14420*/  @!P3 IMAD.IADD R242, R242, 0x1, -R168 ;  /* 0x00000001f2f2b824 */ /* 0x000fe200078e0aa8 */
[----:B------:R-:W-:Y:S01]  /*14430*/  ISETP.GT.U32.AND P3, PT, R168, R3, PT ;  /* 0x00000003a800720c */ /* 0x000fe20003f64070 */
[----:B------:R-:W-:-:S02]  /*14440*/  IMAD.MOV.U32 R4, RZ, RZ, R244 ;  /* 0x000000ffff047224 */ /* 0x000fc400078e00f4 */
[----:B------:R-:W-:Y:S02]  /*14450*/  VIADD R248, R2, 0x5b ;  /* 0x0000005b02f87836 */ /* 0x000fe40000000000 */
[----:B------:R-:W-:Y:S01]  /*14460*/  @!P5 IMAD.MOV R4, RZ, RZ, -R4 ;  /* 0x000000ffff04d224 */ /* 0x000fe200078e0a04 */
[----:B------:R-:W-:Y:S01]  /*14470*/  ISETP.GT.U32.AND P5, PT, R168, R247, PT ;  /* 0x000000f7a800720c */ /* 0x000fe20003fa4070 */
[----:B------:R-:W-:Y:S01]  /*14480*/  IMAD.HI.U32 R6, R0, R239, RZ ;  /* 0x000000ef00067227 */ /* 0x000fe200078e00ff */
[----:B------:R-:W-:Y:S02]  /*14490*/  IABS R243, R248 ;  /* 0x000000f800f37213 */ /* 0x000fe40000000000 */
[----:B------:R0:W-:Y:S01]  /*144a0*/  STL [R1+0x2c4], R4 ;  /* 0x0002c40401007387 */ /* 0x0001e20000100800 */
[----:B------:R-:W-:Y:S01]  /*144b0*/  @!P6 IMAD.IADD R238, R238, 0x1, -R168 ;  /* 0x00000001eeeee824 */ /* 0x000fe200078e0aa8 */
[----:B------:R-:W-:Y:S01]  /*144c0*/  ISETP.GT.U32.AND P6, PT, R168, R242, PT ;  /* 0x000000f2a800720c */ /* 0x000fe20003fc4070 */
[----:B------:R-:W-:-:S04]  /*144d0*/  IMAD.HI.U32 R5, R0, R243, RZ ;  /* 0x000000f300057227 */ /* 0x000fc800078e00ff */
[----:B------:R-:W-:Y:S02]  /*144e0*/  IMAD.MOV R240, RZ, RZ, -R6 ;  /* 0x000000fffff07224 */ /* 0x000fe400078e0a06 */
[----:B------:R-:W-:Y:S01]  /*144f0*/  @!P3 IMAD.IADD R3, R3, 0x1, -R168 ;  /* 0x000000010303b824 */ /* 0x000fe200078e0aa8 */
[C---:B------:R-:W-:Y:S01]  /*14500*/  ISETP.GT.U32.AND P3, PT, R168.reuse, R238, PT ;  /* 0x000000eea800720c */ /* 0x040fe20003f64070 */
[----:B0-----:R-:W-:Y:S02]  /*14510*/  IMAD.MOV.U32 R4, RZ, RZ, R245 ;  /* 0x000000ffff047224 */ /* 0x001fe400078e00f5 */
[----:B------:R-:W-:Y:S02]  /*14520*/  IMAD.MOV R5, RZ, RZ, -R5 ;  /* 0x000000ffff057224 */ /* 0x000fe400078e0a05 */
[----:B------:R-:W-:Y:S01]  /*14530*/  @!P2 IMAD.MOV R4, RZ, RZ, -R4 ;  /* 0x000000ffff04a224 */ /* 0x000fe200078e0a04 */
[C---:B------:R-:W-:Y:S01]  /*14540*/  ISETP.GT.U32.AND P2, PT, R168.reuse, R3, PT ;  /* 0x00000003a800720c */ /* 0x040fe20003f44070 */
[----:B------:R-:W-:-:S02]  /*14550*/  IMAD R239, R168, R240, R239 ;  /* 0x000000f0a8ef7224 */ /* 0x000fc400078e02ef */
[----:B------:R-:W-:Y:S01]  /*14560*/  VIADD R240, R2, 0x58 ;  /* 0x0000005802f07836 */ /* 0x000fe20000000000 */
[----:B------:R0:W-:Y:S01]  /*14570*/  STL [R1+0x2c0], R4 ;  /* 0x0002c00401007387 */ /* 0x0001e20000100800 */
[----:B------:R-:W-:Y:S02]  /*14580*/  IMAD R243, R168, R5, R243 ;  /* 0x00000005a8f37224 */ /* 0x000fe400078e02f3 */
[--C-:B------:R-:W-:Y:S01]  /*14590*/  @!P5 IMAD.IADD R247, R247, 0x1, -R168.reuse ;  /* 0x00000001f7f7d824 */ /* 0x100fe200078e0aa8 */
[----:B------:R-:W-:Y:S01]  /*145a0*/  IABS R5, R240 ;  /* 0x000000f000057213 */ /* 0x000fe20000000000 */
[--C-:B------:R-:W-:Y:S01]  /*145b0*/  @!P3 IMAD.IADD R238, R238, 0x1, -R168.reuse ;  /* 0x00000001eeeeb824 */ /* 0x100fe200078e0aa8 */
[----:B------:R-:W-:Y:S01]  /*145c0*/  ISETP.GT.U32.AND P5, PT, R168, R239, PT ;  /* 0x000000efa800720c */ /* 0x000fe20003fa4070 */
        /* <DEDUP_REMOVED lines=9> */
[----:B------:R-:W-:Y:S02]  /*14660*/  IMAD.MOV.U32 R5, RZ, RZ, R247 ;  /* 0x000000ffff057224 */ /* 0x000fe400078e00f7 */
[----:B------:R-:W-:Y:S01]  /*14670*/  VIADD R244, R2, 0x57 ;  /* 0x0000005702f47836 */ /* 0x000fe20000000000 */
[----:B------:R0:W-:Y:S01]  /*14680*/  STL [R1+0x2bc], R4 ;  /* 0x0002bc0401007387 */ /* 0x0001e20000100800 */
[--C-:B------:R-:W-:Y:S01]  /*14690*/  @!P5 IMAD.IADD R239, R239, 0x1, -R168.reuse ;  /* 0x00000001efefd824 */ /* 0x100fe200078e0aa8 */
[----:B------:R-:W-:Y:S01]  /*146a0*/  ISETP.GE.AND P5, PT, R251, RZ, PT ;  /* 0x000000fffb00720c */ /* 0x000fe20003fa6270 */
[----:B------:R-:W-:Y:S01]  /*146b0*/  @!P4 IMAD.MOV R5, RZ, RZ, -R5 ;  /* 0x000000ffff05c224 */ /* 0x000fe200078e0a05 */
[----:B------:R-:W-:Y:S01]  /*146c0*/  IABS R245, R244 ;  /* 0x000000f400f57213 */ /* 0x000fe20000000000 */
[--C-:B------:R-:W-:Y:S01]  /*146d0*/  @!P3 IMAD.IADD R246, R246, 0x1, -R168.reuse ;  /* 0x00000001f6f6b824 */ /* 0x100fe200078e0aa8 */
[----:B------:R-:W-:Y:S01]  /*146e0*/  ISETP.GT.U32.AND P4, PT, R168, R239, PT ;  /* 0x000000efa800720c */ /* 0x000fe20003f84070 */
[----:B------:R-:W-:Y:S01]  /*146f0*/  @!P2 IMAD.MOV R3, RZ, RZ, -R3 ;  /* 0x000000ffff03a224 */ /* 0x000fe200078e0a03 */
[----:B------:R1:W-:Y:S01]  /*14700*/  STL [R1+0x2ac], R5 ;  /* 0x0002ac0501007387 */ /* 0x0003e20000100800 */
[----:B------:R-:W-:Y:S01]  /*14710*/  @!P1 IMAD.IADD R243, R243, 0x1, -R168 ;  /* 0x00000001f3f39824 */ /* 0x000fe200078e0aa8 */
[----:B------:R-:W-:Y:S01]  /*14720*/  ISETP.GE.AND P1, PT, R248, RZ, PT ;  /* 0x000000fff800720c */ /* 0x000fe20003f26270 */
[----:B0-----:R-:W-:Y:S01]  /*14730*/  IMAD.HI.U32 R4, R0, R250, RZ ;  /* 0x000000fa00047227 */ /* 0x001fe200078e00ff */
[----:B------:R-:W-:-:S02]  /*14740*/  ISETP.GE.AND P2, PT, R241, RZ, PT ;  /* 0x000000fff100720c */ /* 0x000fc40003f46270 */
[----:B------:R-:W-:Y:S01]  /*14750*/  ISETP.GT.U32.AND P3, PT, R168, R243, PT ;  /* 0x000000f3a800720c */ /* 0x000fe20003f64070 */
[----:B------:R-:W-:Y:S02]  /*14760*/  IMAD.MOV R249, RZ, RZ, -R4 ;  /* 0x000000fffff97224 */ /* 0x000fe400078e0a04 */
[----:B------:R-:W-:Y:S02]  /*14770*/  IMAD.MOV.U32 R4, RZ, RZ, R242 ;  /* 0x000000ffff047224 */ /* 0x000fe400078e00f2 */
[----:B------:R-:W-:-:S04]  /*14780*/  IMAD.HI.U32 R252, R0, R245, RZ ;  /* 0x000000f500fc7227 */ /* 0x000fc800078e00ff */
[----:B------:R-:W-:Y:S01]  /*14790*/  @!P0 IMAD.MOV R4, RZ, RZ, -R4 ;  /* 0x000000ffff048224 */ /* 0x000fe200078e0a04 */
[C---:B------:R-:W-:Y:S01]  /*147a0*/  ISETP.GT.U32.AND P0, PT, R168.reuse, R246, PT ;  /* 0x000000f6a800720c */ /* 0x040fe20003f04070 */
[----:B------:R-:W-:Y:S02]  /*147b0*/  IMAD R250, R168, R249, R250 ;  /* 0x000000f9a8fa7224 */ /* 0x000fe400078e02fa */
[----:B------:R-:W-:Y:S01]  /*147c0*/  IMAD.MOV R252, RZ, RZ, -R252 ;  /* 0x000000fffffc7224 */ /* 0x000fe200078e0afc */
[----:B------:R0:W-:Y:S01]  /*147d0*/  STL [R1+0x2a4], R4 ;  /* 0x0002a40401007387 */ /* 0x0001e20000100800 */
[----:B------:R-:W-:Y:S02]  /*147e0*/  VIADD R247, R2, 0x56 ;  /* 0x0000005602f77836 */ /* 0x000fe40000000000 */
[----:B------:R-:W-:Y:S02]  /*147f0*/  @!P3 IMAD.IADD R243, R243, 0x1, -R168 ;  /* 0x00000001f3f3b824 */ /* 0x000fe400078e0aa8 */
[----:B------:R-:W-:-:S02]  /*14800*/  IMAD R245, R168, R252, R245 ;  /* 0x000000fca8f57224 */ /* 0x000fc400078e02f5 */
[----:B------:R-:W-:Y:S01]  /*14810*/  @!P4 IMAD.IADD R239, R239, 0x1, -R168 ;  /* 0x00000001efefc824 */ /* 0x000fe200078e0aa8 */
[----:B------:R-:W-:Y:S01]  /*14820*/  ISETP.GE.AND P4, PT, R240, RZ, PT ;  /* 0x000000fff000720c */ /* 0x000fe20003f86270 */
[----:B-1----:R-:W-:Y:S01]  /*14830*/  IMAD.MOV.U32 R5, RZ, RZ, R243 ;  /* 0x000000ffff057224 */ /* 0x002fe200078e00f3 */
[C---:B------:R-:W-:Y:S01]  /*14840*/  ISETP.GT.U32.AND P3, PT, R168.reuse, R245, PT ;  /* 0x000000f5a800720c */ /* 0x040fe20003f64070 */
[----:B0-----:R-:W-:Y:S02]  /*14850*/  IMAD.MOV.U32 R4, RZ, RZ, R238 ;  /* 0x000000ffff047224 */ /* 0x001fe400078e00ee */
[----:B------:R-:W-:Y:S02]  /*14860*/  @!P1 IMAD.MOV R5, RZ, RZ, -R5 ;  /* 0x000000ffff059224 */ /* 0x000fe400078e0a05 */
[----:B------:R-:W-:Y:S01]  /*14870*/  @!P6 IMAD.MOV R4, RZ, RZ, -R4 ;  /* 0x000000ffff04e224 */ /* 0x000fe200078e0a04 */
[----:B------:R-:W-:Y:S01]  /*14880*/  ISETP.GT.U32.AND P6, PT, R168, R250, PT ;  /* 0x000000faa800720c */ /* 0x000fe20003fc4070 */
[--C-:B------:R-:W-:Y:S01]  /*14890*/  @!P0 IMAD.IADD R246, R246, 0x1, -R168.reuse ;  /* 0x00000001f6f68824 */ /* 0x100fe200078e0aa8 */
[----:B------:R-:W-:Y:S01]  /*148a0*/  ISETP.GE.AND P0, PT, R244, RZ, PT ;  /* 0x000000fff400720c */ /* 0x000fe20003f06270 */
[----:B------:R-:W-:Y:S01]  /*148b0*/  VIADD R238, R2, 0x55 ;  /* 0x0000005502ee7836 */ /* 0x000fe20000000000 */
[----:B------:R0:W-:Y:S03]  /*148c0*/  STL [R1+0x29c], R4 ;  /* 0x00029c0401007387 */ /* 0x0001e60000100800 */
[----:B------:R-:W-:Y:S01]  /*148d0*/  @!P3 IMAD.IADD R245, R245, 0x1, -R168 ;  /* 0x00000001f5f5b824 */ /* 0x000fe200078e0aa8 */
[----:B------:R1:W-:Y:S01]  /*148e0*/  STL [R1+0x298], R3 ;  /* 0x0002980301007387 */ /* 0x0003e20000100800 */
[----:B------:R-:W-:-:S03]  /*148f0*/  IABS R249, R238 ;  /* 0x000000ee00f97213 */ /* 0x000fc60000000000 */
[----:B------:R-:W-:Y:S01]  /*14900*/  STL [R1+0x288], R5 ;  /* 0x0002880501007387 */ /* 0x000fe20000100800 */
[----:B------:R-:W-:Y:S01]  /*14910*/  @!P6 IMAD.IADD R250, R250, 0x1, -R168 ;  /* 0x00000001fafae824 */ /* 0x000fe200078e0aa8 */
[----:B------:R-:W-:Y:S01]  /*14920*/  ISETP.GT.U32.AND P3, PT, R168, R245, PT ;  /* 0x000000f5a800720c */ /* 0x000fe20003f64070 */
[----:B0-----:R-:W-:Y:S01]  /*14930*/  IMAD.MOV.U32 R4, RZ, RZ, R239 ;  /* 0x000000ffff047224 */ /* 0x001fe200078e00ef */
[----:B------:R-:W-:Y:S01]  /*14940*/  ISETP.GE.AND P6, PT, R247, RZ, PT ;  /* 0x000000fff700720c */ /* 0x000fe20003fc6270 */
[----:B------:R-:W-:Y:S01]  /*14950*/  IMAD.HI.U32 R240, R0, R249, RZ ;  /* 0x000000f900f07227 */ /* 0x000fe200078e00ff */
[----:B-1----:R-:W-:Y:S02]  /*14960*/  IABS R3, R247 ;  /* 0x000000f700037213 */ /* 0x002fe40000000000 */
[----:B------:R-:W-:Y:S01]  /*14970*/  ISETP.GT.U32.AND P1, PT, R168, R250, PT ;  /* 0x000000faa800720c */ /* 0x000fe20003f24070 */
[----:B------:R-:W-:Y:S01]  /*14980*/  @!P5 IMAD.MOV R4, RZ, RZ, -R4 ;  /* 0x000000ffff04d224 */ /* 0x000fe200078e0a04 */
[----:B------:R-:W-:Y:S01]  /*14990*/  ISETP.GE.AND P5, PT, R238, RZ, PT ;  /* 0x000000ffee00720c */ /* 0x000fe20003fa6270 */
[----:B------:R-:W-:-:S03]  /*149a0*/  IMAD.HI.U32 R241, R0, R3, RZ ;  /* 0x0000000300f17227 */ /* 0x000fc600078e00ff */
[----:B------:R0:W-:Y:S01]  /*149b0*/  STL [R1+0x284], R4 ;  /* 0x0002840401007387 */ /* 0x0001e20000100800 */
[----:B------:R-:W-:Y:S02]  /*149c0*/  IMAD.MOV R241, RZ, RZ, -R241 ;  /* 0x000000fffff17224 */ /* 0x000fe400078e0af1 */
[----:B------:R-:W-:Y:S02]  /*149d0*/  IMAD.MOV R240, RZ, RZ, -R240 ;  /* 0x000000fffff07224 */ /* 0x000fe400078e0af0 */
[----:B------:R-:W-:Y:S02]  /*149e0*/  IMAD R244, R168, R241, R3 ;  /* 0x000000f1a8f47224 */ /* 0x000fe400078e0203 */
[----:B------:R-:W-:Y:S02]  /*149f0*/  @!P1 IMAD.IADD R250, R250, 0x1, -R168 ;  /* 0x00000001fafa9824 */ /* 0x000fe400078e0aa8 */
[----:B------:R-:W-:Y:S02]  /*14a00*/  IMAD R249, R168, R240, R249 ;  /* 0x000000f0a8f97224 */ /* 0x000fe400078e02f9 */
[----:B0-----:R-:W-:-:S02]  /*14a10*/  IMAD.MOV.U32 R4, RZ, RZ, R246 ;  /* 0x000000ffff047224 */ /* 0x001fc400078e00f6 */
[----:B------:R-:W-:Y:S02]  /*14a20*/  VIADD R246, R2, 0x54 ;  /* 0x0000005402f67836 */ /* 0x000fe40000000000 */
[----:B------:R-:W-:Y:S01]  /*14a30*/  @!P2 IMAD.MOV R4, RZ, RZ, -R4 ;  /* 0x000000ffff04a224 */ /* 0x000fe200078e0a04 */
[----:B------:R-:W-:Y:S01]  /*14a40*/  ISETP.GT.U32.AND P2, PT, R168, R244, PT ;  /* 0x000000f4a800720c */ /* 0x000fe20003f44070 */
[----:B------:R-:W-:Y:S01]  /*14a50*/  @!P3 IMAD.IADD R245, R245, 0x1, -R168 ;  /* 0x00000001f5f5b824 */ /* 0x000fe200078e0aa8 */
[----:B------:R-:W-:Y:S01]  /*14a60*/  ISETP.GE.AND P1, PT, R246, RZ, PT ;  /* 0x000000fff600720c */ /* 0x000fe20003f26270 */
[----:B------:R-:W-:Y:S01]  /*14a70*/  VIADD R238, R2, 0x53 ;  /* 0x0000005302ee7836 */ /* 0x000fe20000000000 */
[----:B------:R-:W-:Y:S01]  /*14a80*/  IABS R246, R246 ;  /* 0x000000f600f67213 */ /* 0x000fe20000000000 */
[----:B------:R0:W-:Y:S01]  /*14a90*/  STL [R1+0x118], R4 ;  /* 0x0001180401007387 */ /* 0x0001e20000100800 */
[----:B------:R-:W-:Y:S01]  /*14aa0*/  ISETP.GT.U32.AND P3, PT, R168, R249, PT ;  /* 0x000000f9a800720c */ /* 0x000fe20003f64070 */
[----:B------:R-:W-:Y:S01]  /*14ab0*/  VIADD R3, R2, 0x52 ;  /* 0x0000005202037836 */ /* 0x000fe20000000000 */
[----:B------:R-:W-:Y:S01]  /*14ac0*/  IABS R242, R238 ;  /* 0x000000ee00f27213 */ /* 0x000fe20000000000 */
[----:B------:R-:W-:-:S03]  /*14ad0*/  IMAD.HI.U32 R240, R0, R246, RZ ;  /* 0x000000f600f07227 */ /* 0x000fc600078e00ff */
[----:B------:R-:W-:Y:S01]  /*14ae0*/  IABS R241, R3 ;  /* 0x0000000300f17213 */ /* 0x000fe20000000000 */
[----:B------:R-:W-:Y:S02]  /*14af0*/  @!P2 IMAD.IADD R244, R244, 0x1, -R168 ;  /* 0x00000001f4f4a824 */ /* 0x000fe400078e0aa8 */
[----:B0-----:R-:W-:Y:S02]  /*14b00*/  IMAD.MOV.U32 R4, RZ, RZ, R250 ;  /* 0x000000ffff047224 */ /* 0x001fe400078e00fa */
[----:B------:R-:W-:Y:S01]  /*14b10*/  IMAD.MOV R240, RZ, RZ, -R240 ;  /* 0x000000fffff07224 */ /* 0x000fe200078e0af0 */
[----:B------:R-:W-:Y:S01]  /*14b20*/  ISETP.GT.U32.AND P2, PT, R168, R244, PT ;  /* 0x000000f4a800720c */ /* 0x000fe20003f44070 */
[----:B------:R-:W-:Y:S01]  /*14b30*/  @!P4 IMAD.MOV R4, RZ, RZ, -R4 ;  /* 0x000000ffff04c224 */ /* 0x000fe200078e0a04 */
[----:B------:R-:W-:Y:S01]  /*14b40*/  ISETP.GE.AND P4, PT, R238, RZ, PT ;  /* 0x000000ffee00720c */ /* 0x000fe20003f86270 */
[----:B------:R-:W-:Y:S02]  /*14b50*/  IMAD R246, R168, R240, R246 ;  /* 0x000000f0a8f67224 */ /* 0x000fe400078e02f6 */
[----:B------:R-:W-:Y:S01]  /*14b60*/  @!P3 IMAD.IADD R249, R249, 0x1, -R168 ;  /* 0x00000001f9f9b824 */ /* 0x000fe200078e0aa8 */
[----:B------:R0:W-:Y:S01]  /*14b70*/  STL [R1+0x190], R4 ;  /* 0x0001900401007387 */ /* 0x0001e20000100800 */
[----:B------:R-:W-:-:S03]  /*14b80*/  IMAD.HI.U32 R239, R0, R242, RZ ;  /* 0x000000f200ef7227 */ /* 0x000fc600078e00ff */
[----:B------:R-:W-:Y:S01]  /*14b90*/  ISETP.GT.U32.AND P3, PT, R168, R249, PT ;  /* 0x000000f9a800720c */ /* 0x000fe20003f64070 */
[----:B------:R-:W-:-:S04]  /*14ba0*/  IMAD.HI.U32 R238, R0, R241, RZ ;  /* 0x000000f100ee7227 */ /* 0x000fc800078e00ff */
[----:B------:R-:W-:Y:S01]  /*14bb0*/  @!P2 IMAD.IADD R244, R244, 0x1, -R168 ;  /* 0x00000001f4f4a824 */ /* 0x000fe200078e0aa8 */
[----:B------:R-:W-:Y:S01]  /*14bc0*/  ISETP.GT.U32.AND P2, PT, R168, R246, PT ;  /* 0x000000f6a800720c */ /* 0x000fe20003f44070 */
[----:B0-----:R-:W-:Y:S02]  /*14bd0*/  IMAD.MOV.U32 R4, RZ, RZ, R245 ;  /* 0x000000ffff047224 */ /* 0x001fe400078e00f5 */
[----:B------:R-:W-:Y:S02]  /*14be0*/  IMAD.MOV R239, RZ, RZ, -R239 ;  /* 0x000000ffffef7224 */ /* 0x000fe400078e0aef */
[----:B------:R-:W-:Y:S01]  /*14bf0*/  @!P0 IMAD.MOV R4, RZ, RZ, -R4 ;  /* 0x000000ffff048224 */ /* 0x000fe200078e0a04 */
[----:B------:R-:W-:Y:S01]  /*14c00*/  ISETP.GE.AND P0, PT, R3, RZ, PT ;  /* 0x000000ff0300720c */ /* 0x000fe20003f06270 */
[----:B------:R-:W-:Y:S02]  /*14c10*/  VIADD R3, R2, 0x51 ;  /* 0x0000005102037836 */ /* 0x000fe40000000000 */
[----:B------:R-:W-:Y:S01]  /*14c20*/  IMAD.MOV R238, RZ, RZ, -R238 ;  /* 0x000000ffffee7224 */ /* 0x000fe200078e0aee */
[----:B------:R0:W-:Y:S01]  /*14c30*/  STL [R1+0x280], R4 ;  /* 0x0002800401007387 */ /* 0x0001e20000100800 */
[----:B------:R-:W-:Y:S01]  /*14c40*/  IMAD R242, R168, R239, R242 ;  /* 0x000000efa8f27224 */ /* 0x000fe200078e02f2 */
[----:B------:R-:W-:Y:S01]  /*14c50*/  IABS R240, R3 ;  /* 0x0000000300f07213 */ /* 0x000fe20000000000 */
[----:B------:R-:W-:-:S02]  /*14c60*/  @!P2 IMAD.IADD R246, R246, 0x1, -R168 ;  /* 0x00000001f6f6a824 */ /* 0x000fc400078e0aa8 */
[C---:B------:R-:W-:Y:S02]  /*14c70*/  IMAD R241, R168.reuse, R238, R241 ;  /* 0x000000eea8f17224 */ /* 0x040fe400078e02f1 */
[----:B------:R-:W-:Y:S01]  /*14c80*/  @!P3 IMAD.IADD R249, R249, 0x1, -R168 ;  /* 0x00000001f9f9b824 */ /* 0x000fe200078e0aa8 */
[----:B------:R-:W-:Y:S01]  /*14c90*/  ISETP.GT.U32.AND P2, PT, R168, R246, PT ;  /* 0x000000f6a800720c */ /* 0x000fe20003f44070 */
[----:B------:R-:W-:Y:S01]  /*14ca0*/  VIADD R239, R2, 0x4f ;  /* 0x0000004f02ef7836 */ /* 0x000fe20000000000 */
[----:B------:R-:W-:Y:S01]  /*14cb0*/  ISETP.GT.U32.AND P3, PT, R168, R242, PT ;  /* 0x000000f2a800720c */ /* 0x000fe20003f64070 */
[----:B0-----:R-:W-:Y:S02]  /*14cc0*/  IMAD.MOV.U32 R4, RZ, RZ, R244 ;  /* 0x000000ffff047224 */ /* 0x001fe400078e00f4 */
[----:B------:R-:W-:Y:S01]  /*14cd0*/  IMAD.HI.U32 R244, R0, R240, RZ ;  /* 0x000000f000f47227 */ /* 0x000fe200078e00ff */
[----:B------:R-:W-:-:S03]  /*14ce0*/  IABS R247, R239 ;  /* 0x000000ef00f77213 */ /* 0x000fc60000000000 */
[----:B------:R-:W-:Y:S01]  /*14cf0*/  @!P6 IMAD.MOV R4, RZ, RZ, -R4 ;  /* 0x000000ffff04e224 */ /* 0x000fe200078e0a04 */
[----:B------:R-:W-:Y:S01]  /*14d00*/  ISETP.GT.U32.AND P6, PT, R168, R241, PT ;  /* 0x000000f1a800720c */ /* 0x000fe20003fc4070 */
[----:B------:R-:W-:Y:S02]  /*14d10*/  IMAD.MOV R244, RZ, RZ, -R244 ;  /* 0x000000fffff47224 */ /* 0x000fe400078e0af4 */
[--C-:B------:R-:W-:Y:S01]  /*14d20*/  @!P2 IMAD.IADD R246, R246, 0x1, -R168.reuse ;  /* 0x00000001f6f6a824 */ /* 0x100fe200078e0aa8 */
[----:B------:R0:W-:Y:S01]  /*14d30*/  STL [R1+0x218], R4 ;  /* 0x0002180401007387 */ /* 0x0001e20000100800 */
[----:B------:R-:W-:Y:S02]  /*14d40*/  @!P3 IMAD.IADD R242, R242, 0x1, -R168 ;  /* 0x00000001f2f2b824 */ /* 0x000fe400078e0aa8 */
[C---:B------:R-:W-:Y:S02]  /*14d50*/  VIADD R245, R2.reuse, 0x50 ;  /* 0x0000005002f57836 */ /* 0x040fe40000000000 */
[----:B------:R-:W-:Y:S01]  /*14d60*/  VIADD R238, R2, 0x4e ;  /* 0x0000004e02ee7836 */ /* 0x000fe20000000000 */
[----:B------:R-:W-:-:S02]  /*14d70*/  ISETP.GT.U32.AND P3, PT, R168, R242, PT ;  /* 0x000000f2a800720c */ /* 0x000fc40003f64070 */
[----:B------:R-:W-:Y:S01]  /*14d80*/  IABS R248, R245 ;  /* 0x000000f500f87213 */ /* 0x000fe20000000000 */
[----:B------:R-:W-:Y:S01]  /*14d90*/  @!P6 IMAD.IADD R241, R241, 0x1, -R168 ;  /* 0x00000001f1f1e824 */ /* 0x000fe200078e0aa8 */
[----:B------:R-:W-:Y:S01]  /*14da0*/  IABS R243, R238 ;  /* 0x000000ee00f37213 */ /* 0x000fe20000000000 */
[----:B0-----:R-:W-:Y:S02]  /*14db0*/  IMAD.MOV.U32 R4, RZ, RZ, R249 ;  /* 0x000000ffff047224 */ /* 0x001fe400078e00f9 */
[----:B------:R-:W-:Y:S01]  /*14dc0*/  IMAD.HI.U32 R249, R0, R248, RZ ;  /* 0x000000f800f97227 */ /* 0x000fe200078e00ff */
[----:B------:R-:W-:-:S03]  /*14dd0*/  ISETP.GT.U32.AND P6, PT, R168, R241, PT ;  /* 0x000000f1a800720c */ /* 0x000fc60003fc4070 */
[----:B------:R-:W-:Y:S01]  /*14de0*/  @!P5 IMAD.MOV R4, RZ, RZ, -R4 ;  /* 0x000000ffff04d224 */ /* 0x000fe200078e0a04 */
[----:B------:R-:W-:Y:S01]  /*14df0*/  ISETP.GE.AND P5, PT, R3, RZ, PT ;  /* 0x000000ff0300720c */ /* 0x000fe20003fa6270 */
[----:B------:R-:W-:Y:S02]  /*14e00*/  IMAD R3, R168, R244, R240 ;  /* 0x000000f4a8037224 */ /* 0x000fe400078e02f0 */
[----:B------:R-:W-:Y:S01]  /*14e10*/  IMAD.HI.U32 R240, R0, R247, RZ ;  /* 0x000000f700f07227 */ /* 0x000fe200078e00ff */
[----:B------:R0:W-:Y:S02]  /*14e20*/  STL [R1+0x278], R4 ;  /* 0x0002780401007387 */ /* 0x0001e40000100800 */
[----:B------:R-:W-:Y:S01]  /*14e30*/  ISETP.GT.U32.AND P2, PT, R168, R3, PT ;  /* 0x00000003a800720c */ /* 0x000fe20003f44070 */
[----:B------:R-:W-:Y:S02]  /*14e40*/  IMAD.MOV R240, RZ, RZ, -R240 ;  /* 0x000000fffff07224 */ /* 0x000fe400078e0af0 */
[----:B------:R-:W-:-:S02]  /*14e50*/  IMAD.MOV R249, RZ, RZ, -R249 ;  /* 0x000000fffff97224 */ /* 0x000fc400078e0af9 */
[----:B------:R-:W-:Y:S02]  /*14e60*/  IMAD R247, R168, R240, R247 ;  /* 0x000000f0a8f77224 */ /* 0x000fe400078e02f7 */
[----:B------:R-:W-:Y:S01]  /*14e70*/  @!P3 IMAD.IADD R242, R242, 0x1, -R168 ;  /* 0x00000001f2f2b824 */ /* 0x000fe200078e0aa8 */
[----:B------:R-:W-:Y:S01]  /*14e80*/  ISETP.GE.AND P3, PT, R245, RZ, PT ;  /* 0x000000fff500720c */ /* 0x000fe20003f66270 */
[----:B0-----:R-:W-:Y:S02]  /*14e90*/  IMAD.MOV.U32 R4, RZ, RZ, R246 ;  /* 0x000000ffff047224 */ /* 0x001fe400078e00f6 */
[C---:B------:R-:W-:Y:S02]  /*14ea0*/  IMAD R245, R168.reuse, R249, R248 ;  /* 0x000000f9a8f57224 */ /* 0x040fe400078e02f8 */
[----:B------:R-:W-:Y:S02]  /*14eb0*/  @!P2 IMAD.IADD R3, R3, 0x1, -R168 ;  /* 0x000000010303a824 */ /* 0x000fe400078e0aa8 */
[----:B------:R-:W-:Y:S01]  /*14ec0*/  @!P1 IMAD.MOV R4, RZ, RZ, -R4 ;  /* 0x000000ffff049224 */ /* 0x000fe200078e0a04 */
[C---:B------:R-:W-:Y:S01]  /*14ed0*/  ISETP.GT.U32.AND P2, PT, R168.reuse, R245, PT ;  /* 0x000000f5a800720c */ /* 0x040fe20003f44070 */
[----:B------:R-:W-:Y:S01]  /*14ee0*/  @!P6 IMAD.IADD R241, R241, 0x1, -R168 ;  /* 0x00000001f1f1e824 */ /* 0x000fe200078e0aa8 */
[----:B------:R-:W-:Y:S01]  /*14ef0*/  ISETP.GT.U32.AND P1, PT, R168, R3, PT ;  /* 0x00000003a800720c */ /* 0x000fe20003f24070 */
[----:B------:R-:W-:Y:S01]  /*14f00*/  IMAD.HI.U32 R244, R0, R243, RZ ;  /* 0x000000f300f47227 */ /* 0x000fe200078e00ff */
[----:B------:R-:W-:Y:S01]  /*14f10*/  ISETP.GT.U32.AND P6, PT, R168, R247, PT ;  /* 0x000000f7a800720c */ /* 0x000fe20003fc4070 */
[----:B------:R0:W-:Y:S02]  /*14f20*/  STL [R1+0x250], R4 ;  /* 0x0002500401007387 */ /* 0x0001e40000100800 */
[----:B------:R-:W-:-:S02]  /*14f30*/  IMAD.MOV.U32 R5, RZ, RZ, R242 ;  /* 0x000000ffff057224 */ /* 0x000fc400078e00f2 */
[----:B------:R-:W-:Y:S02]  /*14f40*/  IMAD.MOV R244, RZ, RZ, -R244 ;  /* 0x000000fffff47224 */ /* 0x000fe400078e0af4 */
[----:B------:R-:W-:Y:S01]  /*14f50*/  @!P4 IMAD.MOV R5, RZ, RZ, -R5 ;  /* 0x000000ffff05c224 */ /* 0x000fe200078e0a05 */
[----:B------:R-:W-:Y:S01]  /*14f60*/  ISETP.GE.AND P4, PT, R239, RZ, PT ;  /* 0x000000ffef00720c */ /* 0x000fe20003f86270 */
[----:B------:R-:W-:Y:S02]  /*14f70*/  IMAD R243, R168, R244, R243 ;  /* 0x000000f4a8f37224 */ /* 0x000fe400078e02f3 */
[----:B0-----:R-:W-:Y:S01]  /*14f80*/  IMAD.MOV.U32 R4, RZ, RZ, R241 ;  /* 0x000000ffff047224 */ /* 0x001fe200078e00f1 */
[----:B------:R-:W-:Y:S01]  /*14f90*/  STL [R1+0x25c], R5 ;  /* 0x00025c0501007387 */ /* 0x000fe20000100800 */
[----:B------:R-:W-:Y:S02]  /*14fa0*/  VIADD R239, R2, 0x4c ;  /* 0x0000004c02ef7836 */ /* 0x000fe40000000000 */
[----:B------:R-:W-:Y:S01]  /*14fb0*/  @!P0 IMAD.MOV R4, RZ, RZ, -R4 ;  /* 0x000000ffff048224 */ /* 0x000fe200078e0a04 */
[----:B------:R-:W-:Y:S01]  /*14fc0*/  ISETP.GT.U32.AND P0, PT, R168, R243, PT ;  /* 0x000000f3a800720c */ /* 0x000fe20003f04070 */
[--C-:B------:R-:W-:Y:S01]  /*14fd0*/  @!P1 IMAD.IADD R3, R3, 0x1, -R168.reuse ;  /* 0x0000000103039824 */ /* 0x100fe200078e0aa8 */
[----:B------:R-:W-:Y:S01]  /*14fe0*/  IABS R242, R239 ;  /* 0x000000ef00f27213 */ /* 0x000fe20000000000 */
[----:B------:R-:W-:Y:S01]  /*14ff0*/  VIADD R240, R2, 0x4d ;  /* 0x0000004d02f07836 */ /* 0x000fe20000000000 */
[----:B------:R0:W-:Y:S01]  /*15000*/  STL [R1+0x260], R4 ;  /* 0x0002600401007387 */ /* 0x0001e20000100800 */
[--C-:B------:R-:W-:Y:S01]  /*15010*/  @!P6 IMAD.IADD R247, R247, 0x1, -R168.reuse ;  /* 0x00000001f7f7e824 */ /* 0x100fe200078e0aa8 */
[----:B------:R-:W-:Y:S01]  /*15020*/  ISETP.GE.AND P1, PT, R238, RZ, PT ;  /* 0x000000ffee00720c */ /* 0x000fe20003f26270 */
        /* <DEDUP_REMOVED lines=8> */
[----:B------:R-:W-:-:S04]  /*150b0*/  IMAD.HI.U32 R241, R0, R246, RZ ;  /* 0x000000f600f17227 */ /* 0x000fc800078e00ff */
[----:B------:R-:W-:Y:S01]  /*150c0*/  @!P5 IMAD.MOV R4, RZ, RZ, -R4 ;  /* 0x000000ffff04d224 */ /* 0x000fe200078e0a04 */
[C---:B------:R-:W-:Y:S01]  /*150d0*/  ISETP.GT.U32.AND P5, PT, R168.reuse, R247, PT ;  /* 0x000000f7a800720c */ /* 0x040fe20003fa4070 */
[----:B------:R-:W-:Y:S02]  /*150e0*/  IMAD.MOV R240, RZ, RZ, -R240 ;  /* 0x000000fffff07224 */ /* 0x000fe400078e0af0 */
[----:B------:R-:W-:Y:S01]  /*150f0*/  IMAD.MOV R241, RZ, RZ, -R241 ;  /* 0x000000fffff17224 */ /* 0x000fe200078e0af1 */
[----:B------:R0:W-:Y:S01]  /*15100*/  STL [R1+0x264], R4 ;  /* 0x0002640401007387 */ /* 0x0001e20000100800 */
[----:B------:R-:W-:Y:S02]  /*15110*/  @!P0 IMAD.IADD R243, R243, 0x1, -R168 ;  /* 0x00000001f3f38824 */ /* 0x000fe400078e0aa8 */
[C---:B------:R-:W-:Y:S02]  /*15120*/  IMAD R242, R168.reuse, R240, R242 ;  /* 0x000000f0a8f27224 */ /* 0x040fe400078e02f2 */
[C---:B------:R-:W-:Y:S01]  /*15130*/  IMAD R246, R168.reuse, R241, R246 ;  /* 0x000000f1a8f67224 */ /* 0x040fe200078e02f6 */
[----:B------:R-:W-:Y:S01]  /*15140*/  ISETP.GT.U32.AND P0, PT, R168, R243, PT ;  /* 0x000000f3a800720c */ /* 0x000fe20003f04070 */
[----:B------:R-:W-:-:S02]  /*15150*/  @!P6 IMAD.IADD R245, R245, 0x1, -R168 ;  /* 0x00000001f5f5e824 */ /* 0x000fc400078e0aa8 */
[--C-:B------:R-:W-:Y:S01]  /*15160*/  @!P5 IMAD.IADD R247, R247, 0x1, -R168.reuse ;  /* 0x00000001f7f7d824 */ /* 0x100fe200078e0aa8 */
[----:B------:R-:W-:Y:S01]  /*15170*/  ISETP.GT.U32.AND P5, PT, R168, R242, PT ;  /* 0x000000f2a800720c */ /* 0x000fe20003fa4070 */
[----:B------:R-:W-:Y:S01]  /*15180*/  VIADD R3, R2, 0x4a ;  /* 0x0000004a02037836 */ /* 0x000fe20000000000 */
[----:B------:R-:W-:Y:S01]  /*15190*/  ISETP.GT.U32.AND P6, PT, R168, R246, PT ;  /* 0x000000f6a800720c */ /* 0x000fe20003fc4070 */
[----:B------:R-:W-:Y:S02]  /*151a0*/  VIADD R238, R2, 0x4b ;  /* 0x0000004b02ee7836 */ /* 0x000fe40000000000 */
[----:B0-----:R-:W-:Y:S01]  /*151b0*/  IMAD.MOV.U32 R4, RZ, RZ, R245 ;  /* 0x000000ffff047224 */ /* 0x001fe200078e00f5 */
[----:B------:R-:W-:Y:S01]  /*151c0*/  IABS R240, R3 ;  /* 0x0000000300f07213 */ /* 0x000fe20000000000 */
[----:B------:R-:W-:Y:S01]  /*151d0*/  IMAD.MOV.U32 R5, RZ, RZ, R247 ;  /* 0x000000ffff057224 */ /* 0x000fe200078e00f7 */
[----:B------:R-:W-:Y:S01]  /*151e0*/  IABS R241, R238 ;  /* 0x000000ee00f17213 */ /* 0x000fe20000000000 */
[----:B------:R-:W-:Y:S01]  /*151f0*/  @!P0 IMAD.IADD R243, R243, 0x1, -R168 ;  /* 0x00000001f3f38824 */ /* 0x000fe200078e0aa8 */
[----:B------:R-:W-:Y:S01]  /*15200*/  ISETP.GE.AND P0, PT, R239, RZ, PT ;  /* 0x000000ffef00720c */ /* 0x000fe20003f06270 */
[----:B------:R-:W-:-:S02]  /*15210*/  IMAD.MOV.U32 R239, RZ, RZ, R248 ;  /* 0x000000ffffef7224 */ /* 0x000fc400078e00f8 */
[----:B------:R-:W-:Y:S02]  /*15220*/  @!P5 IMAD.IADD R242, R242, 0x1, -R168 ;  /* 0x00000001f2f2d824 */ /* 0x000fe400078e0aa8 */
[----:B------:R-:W-:-:S04]  /*15230*/  IMAD.HI.U32 R249, R0, R240, RZ ;  /* 0x000000f000f97227 */ /* 0x000fc800078e00ff */
[----:B------:R-:W-:Y:S01]  /*15240*/  @!P6 IMAD.IADD R246, R246, 0x1, -R168 ;  /* 0x00000001f6f6e824 */ /* 0x000fe200078e0aa8 */
[----:B------:R-:W-:Y:S01]  /*15250*/  ISETP.GE.AND P6, PT, R238, RZ, PT ;  /* 0x000000ffee00720c */ /* 0x000fe20003fc6270 */
[----:B------:R-:W-:Y:S01]  /*15260*/  @!P3 IMAD.MOV R4, RZ, RZ, -R4 ;  /* 0x000000ffff04b224 */ /* 0x000fe200078e0a04 */
[----:B------:R-:W-:Y:S01]  /*15270*/  ISETP.GT.U32.AND P3, PT, R168, R242, PT ;  /* 0x000000f2a800720c */ /* 0x000fe20003f64070 */
[----:B------:R-:W-:Y:S01]  /*15280*/  IMAD.HI.U32 R238, R0, R239, RZ ;  /* 0x000000ef00ee7227 */ /* 0x000fe200078e00ff */
[----:B------:R-:W-:Y:S02]  /*15290*/  ISETP.GT.U32.AND P5, PT, R168, R246, PT ;  /* 0x000000f6a800720c */ /* 0x000fe40003fa4070 */
[----:B------:R0:W-:Y:S01]  /*152a0*/  STL [R1+0x254], R4 ;  /* 0x0002540401007387 */ /* 0x0001e20000100800 */
[----:B------:R-:W-:Y:S02]  /*152b0*/  IMAD.MOV R245, RZ, RZ, -R249 ;  /* 0x000000fffff57224 */ /* 0x000fe400078e0af9 */
[----:B------:R-:W-:-:S02]  /*152c0*/  IMAD.MOV R238, RZ, RZ, -R238 ;  /* 0x000000ffffee7224 */ /* 0x000fc400078e0aee */
[C---:B------:R-:W-:Y:S02]  /*152d0*/  IMAD R240, R168.reuse, R245, R240 ;  /* 0x000000f5a8f07224 */ /* 0x040fe400078e02f0 */
[----:B------:R-:W-:Y:S02]  /*152e0*/  IMAD R239, R168, R238, R239 ;  /* 0x000000eea8ef7224 */ /* 0x000fe400078e02ef */
[----:B------:R-:W-:-:S04]  /*152f0*/  IMAD.HI.U32 R248, R0, R241, RZ ;  /* 0x000000f100f87227 */ /* 0x000fc800078e00ff */
[----:B0-----:R-:W-:Y:S02]  /*15300*/  IMAD.MOV.U32 R4, RZ, RZ, R243 ;  /* 0x000000ffff047224 */ /* 0x001fe400078e00f3 */
[----:B------:R-:W-:Y:S01]  /*15310*/  @!P3 IMAD.IADD R242, R242, 0x1, -R168 ;  /* 0x00000001f2f2b824 */ /* 0x000fe200078e0aa8 */
[C---:B------:R-:W-:Y:S01]  /*15320*/  ISETP.GT.U32.AND P3, PT, R168.reuse, R239, PT ;  /* 0x000000efa800720c */ /* 0x040fe20003f64070 */
[----:B------:R-:W-:Y:S01]  /*15330*/  @!P1 IMAD.MOV R4, RZ, RZ, -R4 ;  /* 0x000000ffff049224 */ /* 0x000fe200078e0a04 */
[----:B------:R-:W-:Y:S01]  /*15340*/  ISETP.GT.U32.AND P1, PT, R168, R240, PT ;  /* 0x000000f0a800720c */ /* 0x000fe20003f24070 */
[----:B------:R-:W-:Y:S02]  /*15350*/  IMAD.MOV R248, RZ, RZ, -R248 ;  /* 0x000000fffff87224 */ /* 0x000fe400078e0af8 */
[----:B------:R-:W-:Y:S02]  /*15360*/  VIADD R243, R2, 0x47 ;  /* 0x0000004702f37836 */ /* 0x000fe40000000000 */
[----:B------:R-:W-:-:S02]  /*15370*/  IMAD R241, R168, R248, R241 ;  /* 0x000000f8a8f17224 */ /* 0x000fc400078e02f1 */
[--C-:B------:R-:W-:Y:S01]  /*15380*/  @!P5 IMAD.IADD R246, R246, 0x1, -R168.reuse ;  /* 0x00000001f6f6d824 */ /* 0x100fe200078e0aa8 */
[----:B------:R-:W-:Y:S01]  /*15390*/  ISETP.GE.AND P5, PT, R3, RZ, PT ;  /* 0x000000ff0300720c */ /* 0x000fe20003fa6270 */
[----:B------:R-:W-:Y:S01]  /*153a0*/  @!P4 IMAD.MOV R5, RZ, RZ, -R5 ;  /* 0x000000ffff05c224 */ /* 0x000fe200078e0a05 */
[----:B------:R-:W-:Y:S01]  /*153b0*/  IABS R3, R243 ;  /* 0x000000f300037213 */ /* 0x000fe20000000000 */
[--C-:B------:R-:W-:Y:S01]  /*153c0*/  @!P3 IMAD.IADD R239, R239, 0x1, -R168.reuse ;  /* 0x00000001efefb824 */ /* 0x100fe200078e0aa8 */
[----:B------:R-:W-:Y:S01]  /*153d0*/  ISETP.GT.U32.AND P4, PT, R168, R241, PT ;  /* 0x000000f1a800720c */ /* 0x000fe20003f84070 */
[----:B------:R-:W-:Y:S01]  /*153e0*/  @!P1 IMAD.IADD R240, R240, 0x1, -R168 ;  /* 0x00000001f0f09824 */ /* 0x000fe200078e0aa8 */
[----:B------:R-:W-:Y:S01]  /*153f0*/  STL [R1+0x238], R5 ;  /* 0x0002380501007387 */ /* 0x000fe20000100800 */
[----:B------:R-:W-:-:S03]  /*15400*/  IMAD.HI.U32 R247, R0, R3, RZ ;  /* 0x0000000300f77227 */ /* 0x000fc600078e00ff */
[----:B------:R-:W-:Y:S01]  /*15410*/  ISETP.GT.U32.AND P3, PT, R168, R240, PT ;  /* 0x000000f0a800720c */ /* 0x000fe20003f64070 */
[----:B------:R-:W-:Y:S01]  /*15420*/  VIADD R249, R2, 0x48 ;  /* 0x0000004802f97836 */ /* 0x000fe20000000000 */
[----:B------:R0:W-:Y:S01]  /*15430*/  STL [R1+0x240], R4 ;  /* 0x0002400401007387 */ /* 0x0001e20000100800 */
[----:B------:R-:W-:-:S03]  /*15440*/  IMAD.MOV R247, RZ, RZ, -R247 ;  /* 0x000000fffff77224 */ /* 0x000fc600078e0af7 */
[----:B------:R-:W-:Y:S01]  /*15450*/  IABS R238, R249 ;  /* 0x000000f900ee7213 */ /* 0x000fe20000000000 */
[----:B------:R-:W-:Y:S02]  /*15460*/  IMAD R3, R168, R247, R3 ;  /* 0x000000f7a8037224 */ /* 0x000fe400078e0203 */
[----:B------:R-:W-:Y:S01]  /*15470*/  @!P4 IMAD.IADD R241, R241, 0x1, -R168 ;  /* 0x00000001f1f1c824 */ /* 0x000fe200078e0aa8 */
[----:B------:R-:W-:Y:S01]  /*15480*/  ISETP.GE.AND P4, PT, R244, RZ, PT ;  /* 0x000000fff400720c */ /* 0x000fe20003f86270 */
[----:B------:R-:W-:-:S03]  /*15490*/  IMAD.HI.U32 R245, R0, R238, RZ ;  /* 0x000000ee00f57227 */ /* 0x000fc600078e00ff */
[----:B------:R-:W-:Y:S01]  /*154a0*/  ISETP.GT.U32.AND P1, PT, R168, R241, PT ;  /* 0x000000f1a800720c */ /* 0x000fe20003f24070 */
[----:B0-----:R-:W-:Y:S02]  /*154b0*/  IMAD.MOV.U32 R4, RZ, RZ, R246 ;  /* 0x000000ffff047224 */ /* 0x001fe400078e00f6 */
[----:B------:R-:W-:Y:S01]  /*154c0*/  @!P3 IMAD.IADD R240, R240, 0x1, -R168 ;  /* 0x00000001f0f0b824 */ /* 0x000fe200078e0aa8 */
[C---:B------:R-:W-:Y:S01]  /*154d0*/  ISETP.GT.U32.AND P3, PT, R168.reuse, R3, PT ;  /* 0x00000003a800720c */ /* 0x040fe20003f64070 */
[----:B------:R-:W-:Y:S01]  /*154e0*/  @!P2 IMAD.MOV R4, RZ, RZ, -R4 ;  /* 0x000000ffff04a224 */ /* 0x000fe200078e0a04 */
[----:B------:R-:W-:Y:S01]  /*154f0*/  ISETP.GT.U32.AND P2, PT, R168, R239, PT ;  /* 0x000000efa800720c */ /* 0x000fe20003f44070 */
[C---:B------:R-:W-:Y:S02]  /*15500*/  VIADD R244, R2.reuse, 0x46 ;  /* 0x0000004602f47836 */ /* 0x040fe40000000000 */
[----:B------:R-:W-:Y:S01]  /*15510*/  IMAD.MOV R245, RZ, RZ, -R245 ;  /* 0x000000fffff57224 */ /* 0x000fe200078e0af5 */
[----:B------:R0:W-:Y:S01]  /*15520*/  STL [R1+0x244], R4 ;  /* 0x0002440401007387 */ /* 0x0001e20000100800 */
[----:B------:R-:W-:Y:S01]  /*15530*/  VIADD R247, R2, 0x44 ;  /* 0x0000004402f77836 */ /* 0x000fe20000000000 */
[----:B------:R-:W-:Y:S01]  /*15540*/  IABS R246, R244 ;  /* 0x000000f400f67213 */ /* 0x000fe20000000000 */
[----:B------:R-:W-:-:S02]  /*15550*/  IMAD R238, R168, R245, R238 ;  /* 0x000000f5a8ee7224 */ /* 0x000fc400078e02ee */
[----:B------:R-:W-:Y:S02]  /*15560*/  VIADD R245, R2, 0x45 ;  /* 0x0000004502f57836 */ /* 0x000fe40000000000 */
[----:B------:R-:W-:-:S03]  /*15570*/  IMAD.HI.U32 R250, R0, R246, RZ ;  /* 0x000000f600fa7227 */ /* 0x000fc600078e00ff */
[----:B------:R-:W-:Y:S01]  /*15580*/  IABS R248, R245 ;  /* 0x000000f500f87213 */ /* 0x000fe20000000000 */
[----:B0-----:R-:W-:Y:S02]  /*15590*/  IMAD.MOV.U32 R4, RZ, RZ, R242 ;  /* 0x000000ffff047224 */ /* 0x001fe400078e00f2 */
[--C-:B------:R-:W-:Y:S02]  /*155a0*/  @!P3 IMAD.IADD R3, R3, 0x1, -R168.reuse ;  /* 0x000000010303b824 */ /* 0x100fe400078e0aa8 */
[--C-:B------:R-:W-:Y:S01]  /*155b0*/  @!P1 IMAD.IADD R241, R241, 0x1, -R168.reuse ;  /* 0x00000001f1f19824 */ /* 0x100fe200078e0aa8 */
[C---:B------:R-:W-:Y:S01]  /*155c0*/  ISETP.GT.U32.AND P1, PT, R168.reuse, R238, PT ;  /* 0x000000eea800720c */ /* 0x040fe20003f24070 */
[----:B------:R-:W-:Y:S01]  /*155d0*/  @!P2 IMAD.IADD R239, R239, 0x1, -R168 ;  /* 0x00000001efefa824 */ /* 0x000fe200078e0aa8 */
[----:B------:R-:W-:Y:S01]  /*155e0*/  ISETP.GE.AND P2, PT, R249, RZ, PT ;  /* 0x000000fff900720c */ /* 0x000fe20003f46270 */
[----:B------:R-:W-:Y:S01]  /*155f0*/  IMAD.MOV R249, RZ, RZ, -R250 ;  /* 0x000000fffff97224 */ /* 0x000fe200078e0afa */
[----:B------:R-:W-:Y:S01]  /*15600*/  IABS R250, R247 ;  /* 0x000000f700fa7213 */ /* 0x000fe20000000000 */
[----:B------:R-:W-:Y:S01]  /*15610*/  @!P0 IMAD.MOV R4, RZ, RZ, -R4 ;  /* 0x000000ffff048224 */ /* 0x000fe200078e0a04 */
[----:B------:R-:W-:Y:S01]  /*15620*/  ISETP.GT.U32.AND P0, PT, R168, R3, PT ;  /* 0x00000003a800720c */ /* 0x000fe20003f04070 */
[----:B------:R-:W-:-:S03]  /*15630*/  IMAD.HI.U32 R251, R0, R248, RZ ;  /* 0x000000f800fb7227 */ /* 0x000fc600078e00ff */
[----:B------:R0:W-:Y:S01]  /*15640*/  STL [R1+0x230], R4 ;  /* 0x0002300401007387 */ /* 0x0001e20000100800 */
[C---:B------:R-:W-:Y:S02]  /*15650*/  IMAD R246, R168.reuse, R249, R246 ;  /* 0x000000f9a8f67224 */ /* 0x040fe400078e02f6 */
[----:B------:R-:W-:Y:S02]  /*15660*/  IMAD.MOV.U32 R6, RZ, RZ, R241 ;  /* 0x000000ffff067224 */ /* 0x000fe400078e00f1 */
[----:B------:R-:W-:Y:S02]  /*15670*/  IMAD.MOV R251, RZ, RZ, -R251 ;  /* 0x000000fffffb7224 */ /* 0x000fe400078e0afb */
[----:B------:R-:W-:Y:S01]  /*15680*/  @!P6 IMAD.MOV R6, RZ, RZ, -R6 ;  /* 0x000000ffff06e224 */ /* 0x000fe200078e0a06 */
[C---:B------:R-:W-:Y:S01]  /*15690*/  ISETP.GT.U32.AND P6, PT, R168.reuse, R246, PT ;  /* 0x000000f6a800720c */ /* 0x040fe20003fc4070 */
[----:B------:R-:W-:Y:S02]  /*156a0*/  IMAD R248, R168, R251, R248 ;  /* 0x000000fba8f87224 */ /* 0x000fe400078e02f8 */
[----:B------:R-:W-:Y:S01]  /*156b0*/  @!P1 IMAD.IADD R238, R238, 0x1, -R168 ;  /* 0x00000001eeee9824 */ /* 0x000fe200078e0aa8 */
[----:B------:R-:W-:Y:S01]  /*156c0*/  ISETP.GE.AND P1, PT, R243, RZ, PT ;  /* 0x000000fff300720c */ /* 0x000fe20003f26270 */
[----:B------:R-:W-:Y:S01]  /*156d0*/  IMAD.MOV.U32 R5, RZ, RZ, R240 ;  /* 0x000000ffff057224 */ /* 0x000fe200078e00f0 */
[----:B------:R-:W-:Y:S01]  /*156e0*/  STL [R1+0x228], R6 ;  /* 0x0002280601007387 */ /* 0x000fe20000100800 */
[----:B0-----:R-:W-:Y:S01]  /*156f0*/  IMAD.MOV.U32 R4, RZ, RZ, R239 ;  /* 0x000000ffff047224 */ /* 0x001fe200078e00ef */
[C---:B------:R-:W-:Y:S01]  /*15700*/  ISETP.GT.U32.AND P3, PT, R168.reuse, R238, PT ;  /* 0x000000eea800720c */ /* 0x040fe20003f64070 */
[----:B------:R-:W-:Y:S01]  /*15710*/  @!P0 IMAD.IADD R3, R3, 0x1, -R168 ;  /* 0x0000000103038824 */ /* 0x000fe200078e0aa8 */
[----:B------:R-:W-:Y:S01]  /*15720*/  ISETP.GT.U32.AND P0, PT, R168, R248, PT ;  /* 0x000000f8a800720c */ /* 0x000fe20003f04070 */
[----:B------:R-:W-:-:S04]  /*15730*/  IMAD.HI.U32 R240, R0, R250, RZ ;  /* 0x000000fa00f07227 */ /* 0x000fc800078e00ff */
[----:B------:R-:W-:Y:S01]  /*15740*/  @!P5 IMAD.MOV R5, RZ, RZ, -R5 ;  /* 0x000000ffff05d224 */ /* 0x000fe200078e0a05 */
[----:B------:R-:W-:Y:S01]  /*15750*/  ISETP.GE.AND P5, PT, R244, RZ, PT ;  /* 0x000000fff400720c */ /* 0x000fe20003fa6270 */
[----:B------:R-:W-:Y:S01]  /*15760*/  @!P4 IMAD.MOV R4, RZ, RZ, -R4 ;  /* 0x000000ffff04c224 */ /* 0x000fe200078e0a04 */
[----:B------:R-:W-:Y:S01]  /*15770*/  ISETP.GE.AND P4, PT, R245, RZ, PT ;  /* 0x000000fff500720c */ /* 0x000fe20003f86270 */
[----:B------:R-:W-:Y:S01]  /*15780*/  IMAD.MOV R240, RZ, RZ, -R240 ;  /* 0x000000fffff07224 */ /* 0x000fe200078e0af0 */
[----:B------:R0:W-:Y:S01]  /*15790*/  STL [R1+0x224], R5 ;  /* 0x0002240501007387 */ /* 0x0001e20000100800 */
[----:B------:R-:W-:Y:S02]  /*157a0*/  @!P6 IMAD.IADD R246, R246, 0x1, -R168 ;  /* 0x00000001f6f6e824 */ /* 0x000fe400078e0aa8 */
[----:B------:R-:W-:Y:S01]  /*157b0*/  VIADD R239, R2, 0x43 ;  /* 0x0000004302ef7836 */ /* 0x000fe20000000000 */
[----:B------:R1:W-:Y:S01]  /*157c0*/  STL [R1+0x220], R4 ;  /* 0x0002200401007387 */ /* 0x0003e20000100800 */
[C---:B------:R-:W-:Y:S01]  /*157d0*/  IMAD R240, R168.reuse, R240, R250 ;  /* 0x000000f0a8f07224 */ /* 0x040fe200078e02fa */
[----:B------:R-:W-:Y:S01]  /*157e0*/  ISETP.GT.U32.AND P6, PT, R168, R246, PT ;  /* 0x000000f6a800720c */ /* 0x000fe20003fc4070 */
[--C-:B------:R-:W-:Y:S01]  /*157f0*/  @!P0 IMAD.IADD R248, R248, 0x1, -R168.reuse ;  /* 0x00000001f8f88824 */ /* 0x100fe200078e0aa8 */
[----:B------:R-:W-:Y:S01]  /*15800*/  IABS R243, R239 ;  /* 0x000000ef00f37213 */ /* 0x000fe20000000000 */
[----:B------:R-:W-:Y:S01]  /*15810*/  @!P3 IMAD.IADD R238, R238, 0x1, -R168 ;  /* 0x00000001eeeeb824 */ /* 0x000fe200078e0aa8 */
[----:B------:R-:W-:Y:S01]  /*15820*/  ISETP.GE.AND P3, PT, R247, RZ, PT ;  /* 0x000000fff700720c */ /* 0x000fe20003f66270 */
[----:B------:R-:W-:Y:S01]  /*15830*/  VIADD R244, R2, 0x41 ;  /* 0x0000004102f47836 */ /* 0x000fe20000000000 */
[----:B------:R-:W-:Y:S01]  /*15840*/  ISETP.GT.U32.AND P0, PT, R168, R248, PT ;  /* 0x000000f8a800720c */ /* 0x000fe20003f04070 */
[----:B0-----:R-:W-:-:S02]  /*15850*/  IMAD.MOV.U32 R5, RZ, RZ, R238 ;  /* 0x000000ffff057224 */ /* 0x001fc400078e00ee */
[----:B-1----:R-:W-:Y:S01]  /*15860*/  IMAD.MOV.U32 R4, RZ, RZ, R3 ;  /* 0x000000ffff047224 */ /* 0x002fe200078e0003 */
[----:B------:R-:W-:Y:S01]  /*15870*/  IABS R241, R244 ;  /* 0x000000f400f17213 */ /* 0x000fe20000000000 */
[----:B------:R-:W-:-:S04]  /*15880*/  IMAD.HI.U32 R3, R0, R243, RZ ;  /* 0x000000f300037227 */ /* 0x000fc800078e00ff */
[----:B------:R-:W-:Y:S01]  /*15890*/  @!P1 IMAD.MOV R4, RZ, RZ, -R4 ;  /* 0x000000ffff049224 */ /* 0x000fe200078e0a04 */
[----:B------:R-:W-:Y:S01]  /*158a0*/  ISETP.GT.U32.AND P1, PT, R168, R240, PT ;  /* 0x000000f0a800720c */ /* 0x000fe20003f24070 */
[----:B------:R-:W-:Y:S01]  /*158b0*/  @!P2 IMAD.MOV R5, RZ, RZ, -R5 ;  /* 0x000000ffff05a224 */ /* 0x000fe200078e0a05 */
[----:B------:R-:W-:Y:S01]  /*158c0*/  ISETP.GE.AND P2, PT, R239, RZ, PT ;  /* 0x000000ffef00720c */ /* 0x000fe20003f46270 */
[----:B------:R-:W-:Y:S02]  /*158d0*/  VIADD R238, R2, 0x42 ;  /* 0x0000004202ee7836 */ /* 0x000fe40000000000 */
[----:B------:R-:W-:Y:S01]  /*158e0*/  IMAD.MOV R3, RZ, RZ, -R3 ;  /* 0x000000ffff037224 */ /* 0x000fe200078e0a03 */
[----:B------:R-:W-:Y:S01]  /*158f0*/  STL [R1+0x1dc], R5 ;  /* 0x0001dc0501007387 */ /* 0x000fe20000100800 */
[--C-:B------:R-:W-:Y:S01]  /*15900*/  @!P6 IMAD.IADD R246, R246, 0x1, -R168.reuse ;  /* 0x00000001f6f6e824 */ /* 0x100fe200078e0aa8 */
[----:B------:R-:W-:Y:S01]  /*15910*/  IABS R239, R238 ;  /* 0x000000ee00ef7213 */ /* 0x000fe20000000000 */
[----:B------:R-:W-:Y:S01]  /*15920*/  IMAD R243, R168, R3, R243 ;  /* 0x00000003a8f37224 */ /* 0x000fe200078e02f3 */
[----:B------:R0:W-:Y:S01]  /*15930*/  STL [R1+0x19c], R4 ;  /* 0x00019c0401007387 */ /* 0x0001e20000100800 */
[--C-:B------:R-:W-:Y:S01]  /*15940*/  @!P0 IMAD.IADD R248, R248, 0x1, -R168.reuse ;  /* 0x00000001f8f88824 */ /* 0x100fe200078e0aa8 */
[----:B------:R-:W-:Y:S01]  /*15950*/  ISETP.GE.AND P6, PT, R238, RZ, PT ;  /* 0x000000ffee00720c */ /* 0x000fe20003fc6270 */
[----:B------:R-:W-:Y:S01]  /*15960*/  @!P1 IMAD.IADD R240, R240, 0x1, -R168 ;  /* 0x00000001f0f09824 */ /* 0x000fe200078e0aa8 */
[----:B------:R-:W-:Y:S01]  /*15970*/  ISETP.GT.U32.AND P0, PT, R168, R243, PT ;  /* 0x000000f3a800720c */ /* 0x000fe20003f04070 */
[----:B------:R-:W-:-:S03]  /*15980*/  IMAD.HI.U32 R242, R0, R239, RZ ;  /* 0x000000ef00f27227 */ /* 0x000fc600078e00ff */
[----:B------:R-:W-:Y:S01]  /*15990*/  ISETP.GT.U32.AND P1, PT, R168, R240, PT ;  /* 0x000000f0a800720c */ /* 0x000fe20003f24070 */
[----:B------:R-:W-:Y:S02]  /*159a0*/  IMAD.MOV R242, RZ, RZ, -R242 ;  /* 0x000000fffff27224 */ /* 0x000fe400078e0af2 */
[----:B0-----:R-:W-:Y:S02]  /*159b0*/  IMAD.MOV.U32 R4, RZ, RZ, R246 ;  /* 0x000000ffff047224 */ /* 0x001fe400078e00f6 */
[----:B------:R-:W-:Y:S02]  /*159c0*/  VIADD R238, R2, 0x40 ;  /* 0x0000004002ee7836 */ /* 0x000fe40000000000 */
[----:B------:R-:W-:Y:S01]  /*159d0*/  @!P5 IMAD.MOV R4, RZ, RZ, -R4 ;  /* 0x000000ffff04d224 */ /* 0x000fe200078e0a04 */
[----:B------:R-:W-:Y:S01]  /*159e0*/  ISETP.GE.AND P5, PT, R244, RZ, PT ;  /* 0x000000fff400720c */ /* 0x000fe20003fa6270 */
[----:B------:R-:W-:Y:S01]  /*159f0*/  IMAD.HI.U32 R245, R0, R241, RZ ;  /* 0x000000f100f57227 */ /* 0x000fe200078e00ff */
[----:B------:R-:W-:-:S02]  /*15a00*/  IABS R3, R238 ;  /* 0x000000ee00037213 */ /* 0x000fc40000000000 */
[----:B------:R0:W-:Y:S01]  /*15a10*/  STL [R1+0x1a0], R4 ;  /* 0x0001a00401007387 */ /* 0x0001e20000100800 */
[----:B------:R-:W-:Y:S02]  /*15a20*/  IMAD R239, R168, R242, R239 ;  /* 0x000000f2a8ef7224 */ /* 0x000fe400078e02ef */
[----:B------:R-:W-:Y:S02]  /*15a30*/  IMAD.MOV R245, RZ, RZ, -R245 ;  /* 0x000000fffff57224 */ /* 0x000fe400078e0af5 */
[--C-:B------:R-:W-:Y:S01]  /*15a40*/  @!P1 IMAD.IADD R240, R240, 0x1, -R168.reuse ;  /* 0x00000001f0f09824 */ /* 0x100fe200078e0aa8 */
[----:B------:R-:W-:Y:S01]  /*15a50*/  ISETP.GT.U32.AND P1, PT, R168, R239, PT ;  /* 0x000000efa800720c */ /* 0x000fe20003f24070 */
[----:B------:R-:W-:Y:S02]  /*15a60*/  @!P0 IMAD.IADD R243, R243, 0x1, -R168 ;  /* 0x00000001f3f38824 */ /* 0x000fe400078e0aa8 */
[----:B------:R-:W-:Y:S02]  /*15a70*/  VIADD R249, R2, 0x31 ;  /* 0x0000003102f97836 */ /* 0x000fe40000000000 */
[----:B0-----:R-:W-:Y:S01]  /*15a80*/  IMAD.MOV.U32 R4, RZ, RZ, R248 ;  /* 0x000000ffff047224 */ /* 0x001fe200078e00f8 */
[----:B------:R-:W-:Y:S01]  /*15a90*/  ISETP.GT.U32.AND P0, PT, R168, R243, PT ;  /* 0x000000f3a800720c */ /* 0x000fe20003f04070 */
[----:B------:R-:W-:-:S02]  /*15aa0*/  VIADD R6, R2, 0x14 ;  /* 0x0000001402067836 */ /* 0x000fc40000000000 */
[----:B------:R-:W-:Y:S01]  /*15ab0*/  @!P4 IMAD.MOV R4, RZ, RZ, -R4 ;  /* 0x000000ffff04c224 */ /* 0x000fe200078e0a04 */
[----:B------:R-:W-:Y:S01]  /*15ac0*/  ISETP.GE.AND P4, PT, R238, RZ, PT ;  /* 0x000000ffee00720c */ /* 0x000fe20003f86270 */
[----:B------:R-:W-:Y:S02]  /*15ad0*/  IMAD R238, R168, R245, R241 ;  /* 0x000000f5a8ee7224 */ /* 0x000fe400078e02f1 */
[----:B------:R-:W-:Y:S01]  /*15ae0*/  IMAD.HI.U32 R241, R0, R3, RZ ;  /* 0x0000000300f17227 */ /* 0x000fe200078e00ff */
[----:B------:R0:W-:Y:S03]  /*15af0*/  STL [R1+0x200], R4 ;  /* 0x0002000401007387 */ /* 0x0001e60000100800 */
[----:B------:R-:W-:Y:S02]  /*15b00*/  @!P1 IMAD.IADD R239, R239, 0x1, -R168 ;  /* 0x00000001efef9824 */ /* 0x000fe400078e0aa8 */
[----:B------:R-:W-:-:S02]  /*15b10*/  VIADD R245, R2, 0x3f ;  /* 0x0000003f02f57836 */ /* 0x000fc40000000000 */
[----:B------:R-:W-:Y:S01]  /*15b20*/  @!P0 IMAD.IADD R243, R243, 0x1, -R168 ;  /* 0x00000001f3f38824 */ /* 0x000fe200078e0aa8 */
[C---:B------:R-:W-:Y:S01]  /*15b30*/  ISETP.GT.U32.AND P1, PT, R168.reuse, R239, PT ;  /* 0x000000efa800720c */ /* 0x040fe20003f24070 */
[----:B0-----:R-:W-:Y:S01]  /*15b40*/  IMAD.MOV.U32 R4, RZ, RZ, R240 ;  /* 0x000000ffff047224 */ /* 0x001fe200078e00f0 */
[----:B------:R-:W-:Y:S01]  /*15b50*/  IABS R242, R245 ;  /* 0x000000f500f27213 */ /* 0x000fe20000000000 */
[----:B------:R-:W-:Y:S02]  /*15b60*/  IMAD.MOV R240, RZ, RZ, -R241 ;  /* 0x000000fffff07224 */ /* 0x000fe400078e0af1 */
        /* <DEDUP_REMOVED lines=8> */
[----:B------:R-:W-:Y:S02]  /*15bf0*/  IMAD.MOV R244, RZ, RZ, -R244 ;  /* 0x000000fffff47224 */ /* 0x000fe400078e0af4 */
[--C-:B------:R-:W-:Y:S01]  /*15c00*/  @!P1 IMAD.IADD R239, R239, 0x1, -R168.reuse ;  /* 0x00000001efef9824 */ /* 0x100fe200078e0aa8 */
[----:B------:R-:W-:Y:S01]  /*15c10*/  ISETP.GE.AND P1, PT, R241, RZ, PT ;  /* 0x000000fff100720c */ /* 0x000fe20003f26270 */
[----:B------:R-:W-:Y:S02]  /*15c20*/  @!P3 IMAD.IADD R238, R238, 0x1, -R168 ;  /* 0x00000001eeeeb824 */ /* 0x000fe400078e0aa8 */
[----:B0-----:R-:W-:Y:S02]  /*15c30*/  IMAD.MOV.U32 R4, RZ, RZ, R243 ;  /* 0x000000ffff047224 */ /* 0x001fe400078e00f3 */
[----:B------:R-:W-:Y:S01]  /*15c40*/  IMAD.HI.U32 R243, R0, R247, RZ ;  /* 0x000000f700f37227 */ /* 0x000fe200078e00ff */
[----:B------:R-:W-:-:S03]  /*15c50*/  ISETP.GT.U32.AND P3, PT, R168, R238, PT ;  /* 0x000000eea800720c */ /* 0x000fc60003f64070 */
[----:B------:R-:W-:Y:S02]  /*15c60*/  IMAD.MOV R243, RZ, RZ, -R243 ;  /* 0x000000fffff37224 */ /* 0x000fe400078e0af3 */
[----:B------:R-:W-:Y:S02]  /*15c70*/  @!P0 IMAD.IADD R240, R240, 0x1, -R168 ;  /* 0x00000001f0f08824 */ /* 0x000fe400078e0aa8 */
[----:B------:R-:W-:Y:S02]  /*15c80*/  VIADD R3, R2, 0x3d ;  /* 0x0000003d02037836 */ /* 0x000fe40000000000 */
[C---:B------:R-:W-:Y:S01]  /*15c90*/  IMAD R242, R168.reuse, R244, R242 ;  /* 0x000000f4a8f27224 */ /* 0x040fe200078e02f2 */
[C---:B------:R-:W-:Y:S01]  /*15ca0*/  ISETP.GT.U32.AND P0, PT, R168.reuse, R240, PT ;  /* 0x000000f0a800720c */ /* 0x040fe20003f04070 */
[----:B------:R-:W-:Y:S01]  /*15cb0*/  IMAD R247, R168, R243, R247 ;  /* 0x000000f3a8f77224 */ /* 0x000fe200078e02f7 */
[----:B------:R-:W-:Y:S01]  /*15cc0*/  IABS R246, R3 ;  /* 0x0000000300f67213 */ /* 0x000fe20000000000 */
[----:B------:R-:W-:-:S02]  /*15cd0*/  IMAD.MOV.U32 R5, RZ, RZ, R239 ;  /* 0x000000ffff057224 */ /* 0x000fc400078e00ef */
[----:B------:R-:W-:Y:S01]  /*15ce0*/  @!P2 IMAD.MOV R4, RZ, RZ, -R4 ;  /* 0x000000ffff04a224 */ /* 0x000fe200078e0a04 */
[----:B------:R-:W-:Y:S01]  /*15cf0*/  ISETP.GE.AND P2, PT, R245, RZ, PT ;  /* 0x000000fff500720c */ /* 0x000fe20003f46270 */
[----:B------:R-:W-:Y:S01]  /*15d00*/  @!P3 IMAD.IADD R238, R238, 0x1, -R168 ;  /* 0x00000001eeeeb824 */ /* 0x000fe200078e0aa8 */
[C---:B------:R-:W-:Y:S01]  /*15d10*/  ISETP.GT.U32.AND P3, PT, R168.reuse, R242, PT ;  /* 0x000000f2a800720c */ /* 0x040fe20003f64070 */
[----:B------:R-:W-:Y:S01]  /*15d20*/  @!P6 IMAD.MOV R5, RZ, RZ, -R5 ;  /* 0x000000ffff05e224 */ /* 0x000fe200078e0a05 */
[----:B------:R-:W-:Y:S01]  /*15d30*/  ISETP.GT.U32.AND P6, PT, R168, R247, PT ;  /* 0x000000f7a800720c */ /* 0x000fe20003fc4070 */
[----:B------:R0:W-:Y:S01]  /*15d40*/  STL [R1+0x204], R4 ;  /* 0x0002040401007387 */ /* 0x0001e20000100800 */
[----:B------:R-:W-:-:S03]  /*15d50*/  IMAD.HI.U32 R245, R0, R246, RZ ;  /* 0x000000f600f57227 */ /* 0x000fc600078e00ff */
[----:B------:R-:W-:Y:S01]  /*15d60*/  STL [R1+0x1e0], R5 ;  /* 0x0001e00501007387 */ /* 0x000fe20000100800 */
[----:B------:R-:W-:Y:S02]  /*15d70*/  IMAD.MOV R241, RZ, RZ, -R245 ;  /* 0x000000fffff17224 */ /* 0x000fe400078e0af5 */
[C---:B------:R-:W-:Y:S02]  /*15d80*/  VIADD R239, R2.reuse, 0x3c ;  /* 0x0000003c02ef7836 */ /* 0x040fe40000000000 */
[----:B------:R-:W-:Y:S02]  /*15d90*/  VIADD R245, R2, 0x3b ;  /* 0x0000003b02f57836 */ /* 0x000fe40000000000 */
[----:B0-----:R-:W-:Y:S01]  /*15da0*/  IMAD.MOV.U32 R4, RZ, RZ, R238 ;  /* 0x000000ffff047224 */ /* 0x001fe200078e00ee */
[----:B------:R-:W-:Y:S01]  /*15db0*/  IABS R238, R239 ;  /* 0x000000ef00ee7213 */ /* 0x000fe20000000000 */
[----:B------:R-:W-:Y:S02]  /*15dc0*/  @!P0 IMAD.IADD R240, R240, 0x1, -R168 ;  /* 0x00000001f0f08824 */ /* 0x000fe400078e0aa8 */
[----:B------:R-:W-:Y:S01]  /*15dd0*/  @!P5 IMAD.MOV R4, RZ, RZ, -R4 ;  /* 0x000000ffff04d224 */ /* 0x000fe200078e0a04 */
[----:B------:R-:W-:Y:S01]  /*15de0*/  ISETP.GE.AND P5, PT, R3, RZ, PT ;  /* 0x000000ff0300720c */ /* 0x000fe20003fa6270 */
[--C-:B------:R-:W-:Y:S01]  /*15df0*/  @!P3 IMAD.IADD R242, R242, 0x1, -R168.reuse ;  /* 0x00000001f2f2b824 */ /* 0x100fe200078e0aa8 */
[----:B------:R-:W-:Y:S01]  /*15e00*/  IABS R3, R245 ;  /* 0x000000f500037213 */ /* 0x000fe20000000000 */
[----:B------:R-:W-:Y:S01]  /*15e10*/  @!P6 IMAD.IADD R247, R247, 0x1, -R168 ;  /* 0x00000001f7f7e824 */ /* 0x000fe200078e0aa8 */
[----:B------:R0:W-:Y:S01]  /*15e20*/  STL [R1+0x1ec], R4 ;  /* 0x0001ec0401007387 */ /* 0x0001e20000100800 */
[----:B------:R-:W-:Y:S01]  /*15e30*/  IMAD R246, R168, R241, R246 ;  /* 0x000000f1a8f67224 */ /* 0x000fe200078e02f6 */
[----:B------:R-:W-:Y:S01]  /*15e40*/  ISETP.GE.AND P3, PT, R239, RZ, PT ;  /* 0x000000ffef00720c */ /* 0x000fe20003f66270 */
[----:B------:R-:W-:Y:S01]  /*15e50*/  IMAD.HI.U32 R239, R0, R238, RZ ;  /* 0x000000ee00ef7227 */ /* 0x000fe200078e00ff */
[----:B------:R-:W-:-:S02]  /*15e60*/  ISETP.GT.U32.AND P6, PT, R168, R242, PT ;  /* 0x000000f2a800720c */ /* 0x000fc40003fc4070 */
[----:B------:R-:W-:Y:S01]  /*15e70*/  ISETP.GT.U32.AND P0, PT, R168, R246, PT ;  /* 0x000000f6a800720c */ /* 0x000fe20003f04070 */
[----:B------:R-:W-:Y:S02]  /*15e80*/  IMAD.MOV R239, RZ, RZ, -R239 ;  /* 0x000000ffffef7224 */ /* 0x000fe400078e0aef */
[----:B------:R-:W-:Y:S02]  /*15e90*/  VIADD R244, R2, 0x3a ;  /* 0x0000003a02f47836 */ /* 0x000fe40000000000 */
[----:B0-----:R-:W-:Y:S02]  /*15ea0*/  IMAD.MOV.U32 R4, RZ, RZ, R240 ;  /* 0x000000ffff047224 */ /* 0x001fe400078e00f0 */
[----:B------:R-:W-:Y:S01]  /*15eb0*/  IMAD.HI.U32 R240, R0, R3, RZ ;  /* 0x0000000300f07227 */ /* 0x000fe200078e00ff */
[----:B------:R-:W-:-:S03]  /*15ec0*/  IABS R241, R244 ;  /* 0x000000f400f17213 */ /* 0x000fc60000000000 */
[----:B------:R-:W-:Y:S01]  /*15ed0*/  @!P4 IMAD.MOV R4, RZ, RZ, -R4 ;  /* 0x000000ffff04c224 */ /* 0x000fe200078e0a04 */
[C---:B------:R-:W-:Y:S01]  /*15ee0*/  ISETP.GT.U32.AND P4, PT, R168.reuse, R247, PT ;  /* 0x000000f7a800720c */ /* 0x040fe20003f84070 */
[----:B------:R-:W-:Y:S02]  /*15ef0*/  IMAD.MOV R240, RZ, RZ, -R240 ;  /* 0x000000fffff07224 */ /* 0x000fe400078e0af0 */
[C---:B------:R-:W-:Y:S01]  /*15f00*/  IMAD R238, R168.reuse, R239, R238 ;  /* 0x000000efa8ee7224 */ /* 0x040fe200078e02ee */
[----:B------:R0:W-:Y:S01]  /*15f10*/  STL [R1+0x1f4], R4 ;  /* 0x0001f40401007387 */ /* 0x0001e20000100800 */
[----:B------:R-:W-:Y:S02]  /*15f20*/  IMAD R3, R168, R240, R3 ;  /* 0x000000f0a8037224 */ /* 0x000fe400078e0203 */
[--C-:B------:R-:W-:Y:S01]  /*15f30*/  @!P6 IMAD.IADD R242, R242, 0x1, -R168.reuse ;  /* 0x00000001f2f2e824 */ /* 0x100fe200078e0aa8 */
[----:B------:R-:W-:Y:S01]  /*15f40*/  ISETP.GT.U32.AND P6, PT, R168, R238, PT ;  /* 0x000000eea800720c */ /* 0x000fe20003fc4070 */
[----:B------:R-:W-:-:S02]  /*15f50*/  @!P0 IMAD.IADD R246, R246, 0x1, -R168 ;  /* 0x00000001f6f68824 */ /* 0x000fc400078e0aa8 */
[----:B------:R-:W-:Y:S02]  /*15f60*/  VIADD R239, R2, 0x39 ;  /* 0x0000003902ef7836 */ /* 0x000fe40000000000 */
[----:B------:R-:W-:Y:S01]  /*15f70*/  @!P4 IMAD.IADD R247, R247, 0x1, -R168 ;  /* 0x00000001f7f7c824 */ /* 0x000fe200078e0aa8 */
[----:B------:R-:W-:Y:S01]  /*15f80*/  ISETP.GT.U32.AND P4, PT, R168, R3, PT ;  /* 0x00000003a800720c */ /* 0x000fe20003f84070 */
[----:B------:R-:W-:Y:S01]  /*15f90*/  IMAD.HI.U32 R243, R0, R241, RZ ;  /* 0x000000f100f37227 */ /* 0x000fe200078e00ff */
[----:B------:R-:W-:Y:S02]  /*15fa0*/  ISETP.GT.U32.AND P0, PT, R168, R246, PT ;  /* 0x000000f6a800720c */ /* 0x000fe40003f04070 */
[----:B------:R-:W-:Y:S01]  /*15fb0*/  IABS R248, R239 ;  /* 0x000000ef00f87213 */ /* 0x000fe20000000000 */
[----:B0-----:R-:W-:Y:S02]  /*15fc0*/  IMAD.MOV.U32 R4, RZ, RZ, R242 ;  /* 0x000000ffff047224 */ /* 0x001fe400078e00f2 */
[----:B------:R-:W-:Y:S01]  /*15fd0*/  @!P6 IMAD.IADD R238, R238, 0x1, -R168 ;  /* 0x00000001eeeee824 */ /* 0x000fe200078e0aa8 */
[----:B------:R-:W-:Y:S01]  /*15fe0*/  ISETP.GE.AND P6, PT, R244, RZ, PT ;  /* 0x000000fff400720c */ /* 0x000fe20003fc6270 */
[----:B------:R-:W-:-:S02]  /*15ff0*/  IMAD.MOV.U32 R242, RZ, RZ, R248 ;  /* 0x000000fffff27224 */ /* 0x000fc400078e00f8 */
[----:B------:R-:W-:Y:S02]  /*16000*/  IMAD.MOV R243, RZ, RZ, -R243 ;  /* 0x000000fffff37224 */ /* 0x000fe400078e0af3 */
[----:B------:R-:W-:Y:S02]  /*16010*/  @!P4 IMAD.IADD R3, R3, 0x1, -R168 ;  /* 0x000000010303c824 */ /* 0x000fe400078e0aa8 */
[----:B------:R-:W-:Y:S01]  /*16020*/  @!P2 IMAD.MOV R4, RZ, RZ, -R4 ;  /* 0x000000ffff04a224 */ /* 0x000fe200078e0a04 */
[----:B------:R-:W-:Y:S01]  /*16030*/  ISETP.GT.U32.AND P2, PT, R168, R238, PT ;  /* 0x000000eea800720c */ /* 0x000fe20003f44070 */
[----:B------:R-:W-:Y:S01]  /*16040*/  IMAD.HI.U32 R244, R0, R242, RZ ;  /* 0x000000f200f47227 */ /* 0x000fe200078e00ff */
[C---:B------:R-:W-:Y:S02]  /*16050*/  ISETP.GT.U32.AND P4, PT, R168.reuse, R3, PT ;  /* 0x00000003a800720c */ /* 0x040fe40003f84070 */
[----:B------:R0:W-:Y:S01]  /*16060*/  STL [R1+0x1e8], R4 ;  /* 0x0001e80401007387 */ /* 0x0001e20000100800 */
[----:B------:R-:W-:-:S02]  /*16070*/  IMAD R241, R168, R243, R241 ;  /* 0x000000f3a8f17224 */ /* 0x000fc400078e02f1 */
[----:B------:R-:W-:Y:S02]  /*16080*/  IMAD.MOV.U32 R5, RZ, RZ, R247 ;  /* 0x000000ffff057224 */ /* 0x000fe400078e00f7 */
[----:B------:R-:W-:Y:S01]  /*16090*/  @!P0 IMAD.IADD R246, R246, 0x1, -R168 ;  /* 0x00000001f6f68824 */ /* 0x000fe200078e0aa8 */
[----:B------:R-:W-:Y:S01]  /*160a0*/  ISETP.GE.AND P0, PT, R245, RZ, PT ;  /* 0x000000fff500720c */ /* 0x000fe20003f06270 */
[----:B------:R-:W-:Y:S02]  /*160b0*/  VIADD R240, R2, 0x38 ;  /* 0x0000003802f07836 */ /* 0x000fe40000000000 */
[----:B------:R-:W-:Y:S02]  /*160c0*/  IMAD.MOV R244, RZ, RZ, -R244 ;  /* 0x000000fffff47224 */ /* 0x000fe400078e0af4 */
[----:B------:R-:W-:Y:S01]  /*160d0*/  @!P1 IMAD.MOV R5, RZ, RZ, -R5 ;  /* 0x000000ffff059224 */ /* 0x000fe200078e0a05 */
[C---:B------:R-:W-:Y:S01]  /*160e0*/  ISETP.GT.U32.AND P1, PT, R168.reuse, R241, PT ;  /* 0x000000f1a800720c */ /* 0x040fe20003f24070 */
[----:B0-----:R-:W-:Y:S01]  /*160f0*/  IMAD.MOV.U32 R4, RZ, RZ, R246 ;  /* 0x000000ffff047224 */ /* 0x001fe200078e00f6 */
[----:B------:R-:W-:Y:S01]  /*16100*/  IABS R245, R240 ;  /* 0x000000f000f57213 */ /* 0x000fe20000000000 */
[----:B------:R-:W-:Y:S01]  /*16110*/  IMAD R242, R168, R244, R242 ;  /* 0x000000f4a8f27224 */ /* 0x000fe200078e02f2 */
[----:B------:R-:W-:Y:S01]  /*16120*/  STL [R1+0x1ac], R5 ;  /* 0x0001ac0501007387 */ /* 0x000fe20000100800 */
[----:B------:R-:W-:Y:S01]  /*16130*/  @!P5 IMAD.MOV R4, RZ, RZ, -R4 ;  /* 0x000000ffff04d224 */ /* 0x000fe200078e0a04 */
[----:B------:R-:W-:Y:S01]  /*16140*/  ISETP.GE.AND P5, PT, R239, RZ, PT ;  /* 0x000000ffef00720c */ /* 0x000fe20003fa6270 */
[--C-:B------:R-:W-:Y:S01]  /*16150*/  @!P2 IMAD.IADD R238, R238, 0x1, -R168.reuse ;  /* 0x00000001eeeea824 */ /* 0x100fe200078e0aa8 */
[----:B------:R-:W-:Y:S01]  /*16160*/  ISETP.GE.AND P2, PT, R240, RZ, PT ;  /* 0x000000fff000720c */ /* 0x000fe20003f46270 */
[----:B------:R-:W-:Y:S01]  /*16170*/  @!P4 IMAD.IADD R3, R3, 0x1, -R168 ;  /* 0x000000010303c824 */ /* 0x000fe200078e0aa8 */
[----:B------:R-:W-:Y:S01]  /*16180*/  ISETP.GT.U32.AND P4, PT, R168, R242, PT ;  /* 0x000000f2a800720c */ /* 0x000fe20003f84070 */
[----:B------:R-:W-:Y:S01]  /*16190*/  IMAD.HI.U32 R243, R0, R245, RZ ;  /* 0x000000f500f37227 */ /* 0x000fe200078e00ff */
[----:B------:R0:W-:Y:S03]  /*161a0*/  STL [R1+0x1b4], R4 ;  /* 0x0001b40401007387 */ /* 0x0001e60000100800 */
[----:B------:R-:W-:-:S02]  /*161b0*/  IMAD.MOV R243, RZ, RZ, -R243 ;  /* 0x000000fffff37224 */ /* 0x000fc400078e0af3 */
[----:B------:R-:W-:Y:S02]  /*161c0*/  @!P1 IMAD.IADD R241, R241, 0x1, -R168 ;  /* 0x00000001f1f19824 */ /* 0x000fe400078e0aa8 */
[----:B------:R-:W-:Y:S02]  /*161d0*/  IMAD R245, R168, R243, R245 ;  /* 0x000000f3a8f57224 */ /* 0x000fe400078e02f5 */
[----:B------:R-:W-:Y:S02]  /*161e0*/  VIADD R243, R2, 0x37 ;  /* 0x0000003702f37836 */ /* 0x000fe40000000000 */
[----:B0-----:R-:W-:Y:S01]  /*161f0*/  IMAD.MOV.U32 R4, RZ, RZ, R238 ;  /* 0x000000ffff047224 */ /* 0x001fe200078e00ee */
[----:B------:R-:W-:Y:S01]  /*16200*/  ISETP.GT.U32.AND P1, PT, R168, R245, PT ;  /* 0x000000f5a800720c */ /* 0x000fe20003f24070 */
[----:B------:R-:W-:Y:S01]  /*16210*/  VIADD R239, R2, 0x36 ;  /* 0x0000003602ef7836 */ /* 0x000fe20000000000 */
[----:B------:R-:W-:Y:S01]  /*16220*/  IABS R251, R243 ;  /* 0x000000f300fb7213 */ /* 0x000fe20000000000 */
[----:B------:R-:W-:Y:S01]  /*16230*/  @!P3 IMAD.MOV R4, RZ, RZ, -R4 ;  /* 0x000000ffff04b224 */ /* 0x000fe200078e0a04 */
[----:B------:R-:W-:Y:S01]  /*16240*/  ISETP.GT.U32.AND P3, PT, R168, R241, PT ;  /* 0x000000f1a800720c */ /* 0x000fe20003f64070 */
[----:B------:R-:W-:Y:S01]  /*16250*/  @!P4 IMAD.IADD R242, R242, 0x1, -R168 ;  /* 0x00000001f2f2c824 */ /* 0x000fe200078e0aa8 */
[----:B------:R-:W-:Y:S01]  /*16260*/  IABS R250, R239 ;  /* 0x000000ef00fa7213 */ /* 0x000fe20000000000 */
[----:B------:R-:W-:Y:S01]  /*16270*/  IMAD.HI.U32 R238, R0, R251, RZ ;  /* 0x000000fb00ee7227 */ /* 0x000fe200078e00ff */
[----:B------:R0:W-:Y:S01]  /*16280*/  STL [R1+0x1cc], R4 ;  /* 0x0001cc0401007387 */ /* 0x0001e20000100800 */
[----:B------:R-:W-:-:S02]  /*16290*/  ISETP.GE.AND P4, PT, R243, RZ, PT ;  /* 0x000000fff300720c */ /* 0x000fc40003f86270 */
[----:B------:R-:W-:Y:S02]  /*162a0*/  IMAD.MOV R238, RZ, RZ, -R238 ;  /* 0x000000ffffee7224 */ /* 0x000fe400078e0aee */
[----:B------:R-:W-:Y:S02]  /*162b0*/  VIADD R240, R2, 0x35 ;  /* 0x0000003502f07836 */ /* 0x000fe40000000000 */
[----:B------:R-:W-:Y:S02]  /*162c0*/  IMAD R251, R168, R238, R251 ;  /* 0x000000eea8fb7224 */ /* 0x000fe400078e02fb */
[----:B------:R-:W-:Y:S01]  /*162d0*/  @!P3 IMAD.IADD R241, R241, 0x1, -R168 ;  /* 0x00000001f1f1b824 */ /* 0x000fe200078e0aa8 */
[----:B------:R-:W-:Y:S01]  /*162e0*/  IABS R243, R240 ;  /* 0x000000f000f37213 */ /* 0x000fe20000000000 */
[----:B0-----:R-:W-:Y:S01]  /*162f0*/  IMAD.MOV.U32 R4, RZ, RZ, R3 ;  /* 0x000000ffff047224 */ /* 0x001fe200078e0003 */
[----:B------:R-:W-:Y:S01]  /*16300*/  ISETP.GE.AND P3, PT, R239, RZ, PT ;  /* 0x000000ffef00720c */ /* 0x000fe20003f66270 */
[----:B------:R-:W-:-:S04]  /*16310*/  IMAD.HI.U32 R3, R0, R250, RZ ;  /* 0x000000fa00037227 */ /* 0x000fc800078e00ff */
[----:B------:R-:W-:Y:S01]  /*16320*/  @!P0 IMAD.MOV R4, RZ, RZ, -R4 ;  /* 0x000000ffff048224 */ /* 0x000fe200078e0a04 */
[C---:B------:R-:W-:Y:S01]  /*16330*/  ISETP.GT.U32.AND P0, PT, R168.reuse, R242, PT ;  /* 0x000000f2a800720c */ /* 0x040fe20003f04070 */
[----:B------:R-:W-:Y:S02]  /*16340*/  IMAD.MOV R3, RZ, RZ, -R3 ;  /* 0x000000ffff037224 */ /* 0x000fe400078e0a03 */
[----:B------:R-:W-:Y:S01]  /*16350*/  IMAD.MOV.U32 R5, RZ, RZ, R241 ;  /* 0x000000ffff057224 */ /* 0x000fe200078e00f1 */
[----:B------:R0:W-:Y:S01]  /*16360*/  STL [R1+0x1d0], R4 ;  /* 0x0001d00401007387 */ /* 0x0001e20000100800 */
[C---:B------:R-:W-:Y:S02]  /*16370*/  IMAD R250, R168.reuse, R3, R250 ;  /* 0x00000003a8fa7224 */ /* 0x040fe400078e02fa */
[----:B------:R-:W-:Y:S02]  /*16380*/  @!P6 IMAD.MOV R5, RZ, RZ, -R5 ;  /* 0x000000ffff05e224 */ /* 0x000fe400078e0a05 */
[----:B------:R-:W-:Y:S01]  /*16390*/  IMAD.MOV.U32 R239, RZ, RZ, R243 ;  /* 0x000000ffffef7224 */ /* 0x000fe200078e00f3 */
[----:B------:R-:W-:Y:S01]  /*163a0*/  ISETP.GT.U32.AND P6, PT, R168, R250, PT ;  /* 0x000000faa800720c */ /* 0x000fe20003fc4070 */
[----:B------:R-:W-:Y:S01]  /*163b0*/  VIADD R238, R2, 0x34 ;  /* 0x0000003402ee7836 */ /* 0x000fe20000000000 */
[----:B------:R-:W-:Y:S01]  /*163c0*/  STL [R1+0x1b8], R5 ;  /* 0x0001b80501007387 */ /* 0x000fe20000100800 */
[----:B------:R-:W-:Y:S01]  /*163d0*/  @!P0 IMAD.IADD R242, R242, 0x1, -R168 ;  /* 0x00000001f2f28824 */ /* 0x000fe200078e0aa8 */
[----:B------:R-:W-:Y:S01]  /*163e0*/  ISETP.GT.U32.AND P0, PT, R168, R251, PT ;  /* 0x000000fba800720c */ /* 0x000fe20003f04070 */
[----:B------:R-:W-:Y:S01]  /*163f0*/  IMAD.HI.U32 R3, R0, R239, RZ ;  /* 0x000000ef00037227 */ /* 0x000fe200078e00ff */
[----:B------:R-:W-:-:S03]  /*16400*/  IABS R241, R238 ;  /* 0x000000ee00f17213 */ /* 0x000fc60000000000 */
[--C-:B------:R-:W-:Y:S02]  /*16410*/  @!P1 IMAD.IADD R245, R245, 0x1, -R168.reuse ;  /* 0x00000001f5f59824 */ /* 0x100fe400078e0aa8 */
[----:B------:R-:W-:Y:S02]  /*16420*/  IMAD.MOV R3, RZ, RZ, -R3 ;  /* 0x000000ffff037224 */ /* 0x000fe400078e0a03 */
[----:B------:R-:W-:Y:S01]  /*16430*/  @!P6 IMAD.IADD R250, R250, 0x1, -R168 ;  /* 0x00000001fafae824 */ /* 0x000fe200078e0aa8 */
[C---:B------:R-:W-:Y:S01]  /*16440*/  ISETP.GT.U32.AND P1, PT, R168.reuse, R245, PT ;  /* 0x000000f5a800720c */ /* 0x040fe20003f24070 */
[----:B0-----:R-:W-:Y:S02]  /*16450*/  IMAD.MOV.U32 R4, RZ, RZ, R242 ;  /* 0x000000ffff047224 */ /* 0x001fe400078e00f2 */
[----:B------:R-:W-:Y:S01]  /*16460*/  @!P0 IMAD.IADD R251, R251, 0x1, -R168 ;  /* 0x00000001fbfb8824 */ /* 0x000fe200078e0aa8 */
[C---:B------:R-:W-:Y:S01]  /*16470*/  ISETP.GT.U32.AND P6, PT, R168.reuse, R250, PT ;  /* 0x000000faa800720c */ /* 0x040fe20003fc4070 */
[----:B------:R-:W-:-:S02]  /*16480*/  IMAD R239, R168, R3, R239 ;  /* 0x00000003a8ef7224 */ /* 0x000fc400078e02ef */
[----:B------:R-:W-:Y:S01]  /*16490*/  IMAD.HI.U32 R3, R0, R241, RZ ;  /* 0x000000f100037227 */ /* 0x000fe200078e00ff */
[----:B------:R-:W-:-:S03]  /*164a0*/  ISETP.GT.U32.AND P0, PT, R168, R251, PT ;  /* 0x000000fba800720c */ /* 0x000fc60003f04070 */
[----:B------:R-:W-:Y:S01]  /*164b0*/  @!P5 IMAD.MOV R4, RZ, RZ, -R4 ;  /* 0x000000ffff04d224 */ /* 0x000fe200078e0a04 */
[----:B------:R-:W-:Y:S01]  /*164c0*/  ISETP.GE.AND P5, PT, R240, RZ, PT ;  /* 0x000000fff000720c */ /* 0x000fe20003fa6270 */
[C---:B------:R-:W-:Y:S02]  /*164d0*/  VIADD R247, R2.reuse, 0x33 ;  /* 0x0000003302f77836 */ /* 0x040fe40000000000 */
[C---:B------:R-:W-:Y:S01]  /*164e0*/  VIADD R240, R2.reuse, 0x32 ;  /* 0x0000003202f07836 */ /* 0x040fe20000000000 */
[----:B------:R0:W-:Y:S01]  /*164f0*/  STL [R1+0x1bc], R4 ;  /* 0x0001bc0401007387 */ /* 0x0001e20000100800 */
[----:B------:R-:W-:Y:S01]  /*16500*/  IMAD.MOV R3, RZ, RZ, -R3 ;  /* 0x000000ffff037224 */ /* 0x000fe200078e0a03 */
[----:B------:R-:W-:Y:S01]  /*16510*/  IABS R242, R247 ;  /* 0x000000f700f27213 */ /* 0x000fe20000000000 */
[----:B------:R-:W-:Y:S01]  /*16520*/  VIADD R248, R2, 0x30 ;  /* 0x0000003002f87836 */ /* 0x000fe20000000000 */
[----:B------:R-:W-:Y:S01]  /*16530*/  IABS R243, R240 ;  /* 0x000000f000f37213 */ /* 0x000fe20000000000 */
[----:B------:R-:W-:Y:S01]  /*16540*/  IMAD R241, R168, R3, R241 ;  /* 0x00000003a8f17224 */ /* 0x000fe200078e02f1 */
[----:B------:R-:W-:Y:S01]  /*16550*/  IABS R3, R249 ;  /* 0x000000f900037213 */ /* 0x000fe20000000000 */
[--C-:B------:R-:W-:Y:S01]  /*16560*/  @!P1 IMAD.IADD R245, R245, 0x1, -R168.reuse ;  /* 0x00000001f5f59824 */ /* 0x100fe200078e0aa8 */
[----:B------:R-:W-:Y:S01]  /*16570*/  ISETP.GE.AND P1, PT, R238, RZ, PT ;  /* 0x000000ffee00720c */ /* 0x000fe20003f26270 */
[--C-:B------:R-:W-:Y:S01]  /*16580*/  @!P0 IMAD.IADD R251, R251, 0x1, -R168.reuse ;  /* 0x00000001fbfb8824 */ /* 0x100fe200078e0aa8 */
[----:B------:R-:W-:Y:S01]  /*16590*/  ISETP.GT.U32.AND P0, PT, R168, R239, PT ;  /* 0x000000efa800720c */ /* 0x000fe20003f04070 */
[----:B------:R-:W-:Y:S01]  /*165a0*/  @!P6 IMAD.IADD R250, R250, 0x1, -R168 ;  /* 0x00000001fafae824 */ /* 0x000fe200078e0aa8 */
[----:B------:R-:W-:Y:S01]  /*165b0*/  IABS R238, R248 ;  /* 0x000000f800ee7213 */ /* 0x000fe20000000000 */
[----:B------:R-:W-:Y:S01]  /*165c0*/  IMAD.HI.U32 R246, R0, R242, RZ ;  /* 0x000000f200f67227 */ /* 0x000fe200078e00ff */
[----:B------:R-:W-:-:S03]  /*165d0*/  ISETP.GT.U32.AND P6, PT, R168, R241, PT ;  /* 0x000000f1a800720c */ /* 0x000fc60003fc4070 */
[----:B------:R-:W-:-:S04]  /*165e0*/  IMAD.HI.U32 R244, R0, R243, RZ ;  /* 0x000000f300f47227 */ /* 0x000fc800078e00ff */
[----:B------:R-:W-:Y:S02]  /*165f0*/  IMAD.MOV R246, RZ, RZ, -R246 ;  /* 0x000000fffff67224 */ /* 0x000fe400078e0af6 */
[----:B------:R-:W-:Y:S02]  /*16600*/  IMAD.MOV R244, RZ, RZ, -R244 ;  /* 0x000000fffff47224 */ /* 0x000fe400078e0af4 */
[----:B0-----:R-:W-:-:S04]  /*16610*/  IMAD.HI.U32 R4, R0, R238, RZ ;  /* 0x000000ee00047227 */ /* 0x001fc800078e00ff */
[C---:B------:R-:W-:Y:S02]  /*16620*/  IMAD R242, R168.reuse, R246, R242 ;  /* 0x000000f6a8f27224 */ /* 0x040fe400078e02f2 */
[C---:B------:R-:W-:Y:S02]  /*16630*/  IMAD R243, R168.reuse, R244, R243 ;  /* 0x000000f4a8f37224 */ /* 0x040fe400078e02f3 */
[----:B------:R-:W-:Y:S02]  /*16640*/  IMAD.MOV R4, RZ, RZ, -R4 ;  /* 0x000000ffff047224 */ /* 0x000fe400078e0a04 */
[--C-:B------:R-:W-:Y:S01]  /*16650*/  @!P0 IMAD.IADD R239, R239, 0x1, -R168.reuse ;  /* 0x00000001efef8824 */ /* 0x100fe200078e0aa8 */
[C---:B------:R-:W-:Y:S01]  /*16660*/  ISETP.GT.U32.AND P0, PT, R168.reuse, R242, PT ;  /* 0x000000f2a800720c */ /* 0x040fe20003f04070 */
[----:B------:R-:W-:Y:S01]  /*16670*/  @!P6 IMAD.IADD R241, R241, 0x1, -R168 ;  /* 0x00000001f1f1e824 */ /* 0x000fe200078e0aa8 */
[C---:B------:R-:W-:Y:S01]  /*16680*/  ISETP.GT.U32.AND P6, PT, R168.reuse, R243, PT ;  /* 0x000000f3a800720c */ /* 0x040fe20003fc4070 */
[----:B------:R-:W-:-:S02]  /*16690*/  IMAD R238, R168, R4, R238 ;  /* 0x00000004a8ee7224 */ /* 0x000fc400078e02ee */
[----:B------:R-:W-:Y:S02]  /*166a0*/  IMAD.MOV.U32 R4, RZ, RZ, R245 ;  /* 0x000000ffff047224 */ /* 0x000fe400078e00f5 */
[----:B------:R-:W-:Y:S02]  /*166b0*/  VIADD R244, R2, 0x2f ;  /* 0x0000002f02f47836 */ /* 0x000fe40000000000 */
[----:B------:R-:W-:Y:S01]  /*166c0*/  @!P2 IMAD.MOV R4, RZ, RZ, -R4 ;  /* 0x000000ffff04a224 */ /* 0x000fe200078e0a04 */
[----:B------:R-:W-:Y:S01]  /*166d0*/  ISETP.GT.U32.AND P2, PT, R168, R239, PT ;  /* 0x000000efa800720c */ /* 0x000fe20003f44070 */
[----:B------:R-:W-:Y:S01]  /*166e0*/  IMAD.HI.U32 R5, R0, R3, RZ ;  /* 0x0000000300057227 */ /* 0x000fe200078e00ff */
[----:B------:R-:W-:Y:S02]  /*166f0*/  IABS R252, R244 ;  /* 0x000000f400fc7213 */ /* 0x000fe40000000000 */
[----:B------:R0:W-:Y:S01]  /*16700*/  STL [R1+0x198], R4 ;  /* 0x0001980401007387 */ /* 0x0001e20000100800 */
[--C-:B------:R-:W-:Y:S01]  /*16710*/  @!P0 IMAD.IADD R242, R242, 0x1, -R168.reuse ;  /* 0x00000001f2f28824 */ /* 0x100fe200078e0aa8 */
[----:B------:R-:W-:Y:S01]  /*16720*/  ISETP.GT.U32.AND P0, PT, R168, R241, PT ;  /* 0x000000f1a800720c */ /* 0x000fe20003f04070 */
[----:B------:R-:W-:-:S02]  /*16730*/  @!P6 IMAD.IADD R243, R243, 0x1, -R168 ;  /* 0x00000001f3f3e824 */ /* 0x000fc400078e0aa8 */
[----:B------:R-:W-:Y:S02]  /*16740*/  IMAD.MOV R5, RZ, RZ, -R5 ;  /* 0x000000ffff057224 */ /* 0x000fe400078e0a05 */
[----:B------:R-:W-:Y:S01]  /*16750*/  VIADD R246, R2, 0x2e ;  /* 0x0000002e02f67836 */ /* 0x000fe20000000000 */
[C---:B------:R-:W-:Y:S01]  /*16760*/  ISETP.GT.U32.AND P6, PT, R168.reuse, R243, PT ;  /* 0x000000f3a800720c */ /* 0x040fe20003fc4070 */
[----:B------:R-:W-:Y:S02]  /*16770*/  IMAD R3, R168, R5, R3 ;  /* 0x00000005a8037224 */ /* 0x000fe400078e0203 */
[----:B0-----:R-:W-:Y:S01]  /*16780*/  IMAD.MOV.U32 R4, RZ, RZ, R251 ;  /* 0x000000ffff047224 */ /* 0x001fe200078e00fb */
[----:B------:R-:W-:Y:S01]  /*16790*/  IABS R5, R246 ;  /* 0x000000f600057213 */ /* 0x000fe20000000000 */
[----:B------:R-:W-:-:S04]  /*167a0*/  IMAD.HI.U32 R245, R0, R252, RZ ;  /* 0x000000fc00f57227 */ /* 0x000fc800078e00ff */
[----:B------:R-:W-:Y:S01]  /*167b0*/  @!P4 IMAD.MOV R4, RZ, RZ, -R4 ;  /* 0x000000ffff04c224 */ /* 0x000fe200078e0a04 */
[C---:B------:R-:W-:Y:S01]  /*167c0*/  ISETP.GT.U32.AND P4, PT, R168.reuse, R242, PT ;  /* 0x000000f2a800720c */ /* 0x040fe20003f84070 */
[----:B------:R-:W-:Y:S02]  /*167d0*/  IMAD.MOV R245, RZ, RZ, -R245 ;  /* 0x000000fffff57224 */ /* 0x000fe400078e0af5 */
[--C-:B------:R-:W-:Y:S01]  /*167e0*/  @!P2 IMAD.IADD R239, R239, 0x1, -R168.reuse ;  /* 0x00000001efefa824 */ /* 0x100fe200078e0aa8 */
[----:B------:R0:W-:Y:S01]  /*167f0*/  STL [R1+0x194], R4 ;  /* 0x0001940401007387 */ /* 0x0001e20000100800 */
[----:B------:R-:W-:Y:S01]  /*16800*/  @!P0 IMAD.IADD R241, R241, 0x1, -R168 ;  /* 0x00000001f1f18824 */ /* 0x000fe200078e0aa8 */
[----:B------:R-:W-:Y:S01]  /*16810*/  ISETP.GE.AND P0, PT, R247, RZ, PT ;  /* 0x000000fff700720c */ /* 0x000fe20003f06270 */
[C---:B------:R-:W-:Y:S01]  /*16820*/  IMAD R245, R168.reuse, R245, R252 ;  /* 0x000000f5a8f57224 */ /* 0x040fe200078e02fc */
[----:B------:R-:W-:Y:S01]  /*16830*/  ISETP.GT.U32.AND P2, PT, R168, R238, PT ;  /* 0x000000eea800720c */ /* 0x000fe20003f44070 */
[----:B------:R-:W-:-:S02]  /*16840*/  VIADD R247, R2, 0x2d ;  /* 0x0000002d02f77836 */ /* 0x000fc40000000000 */
[--C-:B------:R-:W-:Y:S01]  /*16850*/  @!P6 IMAD.IADD R243, R243, 0x1, -R168.reuse ;  /* 0x00000001f3f3e824 */ /* 0x100fe200078e0aa8 */
[----:B------:R-:W-:Y:S01]  /*16860*/  ISETP.GE.AND P6, PT, R240, RZ, PT ;  /* 0x000000fff000720c */ /* 0x000fe20003fc6270 */
[----:B------:R-:W-:Y:S01]  /*16870*/  @!P4 IMAD.IADD R242, R242, 0x1, -R168 ;  /* 0x00000001f2f2c824 */ /* 0x000fe200078e0aa8 */
[C---:B------:R-:W-:Y:S01]  /*16880*/  ISETP.GT.U32.AND P4, PT, R168.reuse, R245, PT ;  /* 0x000000f5a800720c */ /* 0x040fe20003f84070 */
[----:B0-----:R-:W-:Y:S01]  /*16890*/  IMAD.MOV.U32 R4, RZ, RZ, R250 ;  /* 0x000000ffff047224 */ /* 0x001fe200078e00fa */
[----:B------:R-:W-:Y:S01]  /*168a0*/  IABS R240, R247 ;  /* 0x000000f700f07213 */ /* 0x000fe20000000000 */
[----:B------:R-:W-:Y:S02]  /*168b0*/  IMAD.MOV.U32 R250, RZ, RZ, R5 ;  /* 0x000000fffffa7224 */ /* 0x000fe400078e0005 */
[----:B------:R-:W-:Y:S01]  /*168c0*/  @!P3 IMAD.MOV R4, RZ, RZ, -R4 ;  /* 0x000000ffff04b224 */ /* 0x000fe200078e0a04 */
[----:B------:R-:W-:Y:S01]  /*168d0*/  ISETP.GT.U32.AND P3, PT, R168, R3, PT ;  /* 0x00000003a800720c */ /* 0x000fe20003f64070 */
[----:B------:R-:W-:-:S02]  /*168e0*/  IMAD.MOV.U32 R5, RZ, RZ, R239 ;  /* 0x000000ffff057224 */ /* 0x000fc400078e00ef */
[----:B------:R-:W-:Y:S01]  /*168f0*/  IMAD.HI.U32 R251, R0, R250, RZ ;  /* 0x000000fa00fb7227 */ /* 0x000fe200078e00ff */
[----:B------:R0:W-:Y:S03]  /*16900*/  STL [R1+0x18c], R4 ;  /* 0x00018c0401007387 */ /* 0x0001e60000100800 */
[----:B------:R-:W-:Y:S02]  /*16910*/  @!P5 IMAD.MOV R5, RZ, RZ, -R5 ;  /* 0x000000ffff05d224 */ /* 0x000fe400078e0a05 */
[----:B------:R-:W-:Y:S02]  /*16920*/  IMAD.MOV R251, RZ, RZ, -R251 ;  /* 0x000000fffffb7224 */ /* 0x000fe400078e0afb */
[--C-:B------:R-:W-:Y:S01]  /*16930*/  @!P4 IMAD.IADD R245, R245, 0x1, -R168.reuse ;  /* 0x00000001f5f5c824 */ /* 0x100fe200078e0aa8 */
[----:B------:R1:W-:Y:S01]  /*16940*/  STL [R1+0x184], R5 ;  /* 0x0001840501007387 */ /* 0x0003e20000100800 */
[----:B------:R-:W-:Y:S01]  /*16950*/  @!P3 IMAD.IADD R3, R3, 0x1, -R168 ;  /* 0x000000010303b824 */ /* 0x000fe200078e0aa8 */
[----:B------:R-:W-:Y:S01]  /*16960*/  ISETP.GE.AND P3, PT, R249, RZ, PT ;  /* 0x000000fff900720c */ /* 0x000fe20003f66270 */
[----:B0-----:R-:W-:Y:S01]  /*16970*/  IMAD.MOV.U32 R4, RZ, RZ, R241 ;  /* 0x000000ffff047224 */ /* 0x001fe200078e00f1 */
[C---:B------:R-:W-:Y:S01]  /*16980*/  ISETP.GT.U32.AND P5, PT, R168.reuse, R245, PT ;  /* 0x000000f5a800720c */ /* 0x040fe20003fa4070 */
[----:B------:R-:W-:Y:S01]  /*16990*/  IMAD.MOV.U32 R249, RZ, RZ, R240 ;  /* 0x000000fffff97224 */ /* 0x000fe200078e00f0 */
[----:B------:R-:W-:Y:S01]  /*169a0*/  ISETP.GT.U32.AND P4, PT, R168, R3, PT ;  /* 0x00000003a800720c */ /* 0x000fe20003f84070 */
[----:B------:R-:W-:-:S02]  /*169b0*/  @!P1 IMAD.MOV R4, RZ, RZ, -R4 ;  /* 0x000000ffff049224 */ /* 0x000fc400078e0a04 */
[----:B------:R-:W-:Y:S02]  /*169c0*/  IMAD R240, R168, R251, R250 ;  /* 0x000000fba8f07224 */ /* 0x000fe400078e02fa */
[----:B------:R-:W-:Y:S01]  /*169d0*/  @!P2 IMAD.IADD R238, R238, 0x1, -R168 ;  /* 0x00000001eeeea824 */ /* 0x000fe200078e0aa8 */
[----:B------:R0:W-:Y:S01]  /*169e0*/  STL [R1+0x180], R4 ;  /* 0x0001800401007387 */ /* 0x0001e20000100800 */
[----:B------:R-:W-:Y:S01]  /*169f0*/  ISETP.GE.AND P2, PT, R248, RZ, PT ;  /* 0x000000fff800720c */ /* 0x000fe20003f46270 */
[----:B------:R-:W-:Y:S02]  /*16a00*/  VIADD R248, R2, 0x2c ;  /* 0x0000002c02f87836 */ /* 0x000fe40000000000 */
[----:B------:R-:W-:Y:S01]  /*16a10*/  IMAD.HI.U32 R239, R0, R249, RZ ;  /* 0x000000f900ef7227 */ /* 0x000fe200078e00ff */
[----:B------:R-:W-:Y:S02]  /*16a20*/  ISETP.GT.U32.AND P1, PT, R168, R238, PT ;  /* 0x000000eea800720c */ /* 0x000fe40003f24070 */
[----:B------:R-:W-:Y:S01]  /*16a30*/  IABS R241, R248 ;  /* 0x000000f800f17213 */ /* 0x000fe20000000000 */
[----:B-1----:R-:W-:-:S02]  /*16a40*/  IMAD.MOV.U32 R5, RZ, RZ, R242 ;  /* 0x000000ffff057224 */ /* 0x002fc400078e00f2 */
[----:B0-----:R-:W-:Y:S02]  /*16a50*/  IMAD.MOV.U32 R4, RZ, RZ, R243 ;  /* 0x000000ffff047224 */ /* 0x001fe400078e00f3 */
[----:B------:R-:W-:Y:S02]  /*16a60*/  IMAD.MOV R243, RZ, RZ, -R239 ;  /* 0x000000fffff37224 */ /* 0x000fe400078e0aef */
[----:B------:R-:W-:Y:S01]  /*16a70*/  @!P6 IMAD.MOV R4, RZ, RZ, -R4 ;  /* 0x000000ffff04e224 */ /* 0x000fe200078e0a04 */
[C---:B------:R-:W-:Y:S01]  /*16a80*/  ISETP.GT.U32.AND P6, PT, R168.reuse, R240, PT ;  /* 0x000000f0a800720c */ /* 0x040fe20003fc4070 */
[----:B------:R-:W-:Y:S02]  /*16a90*/  IMAD.MOV.U32 R239, RZ, RZ, R241 ;  /* 0x000000ffffef7224 */ /* 0x000fe400078e00f1 */
[----:B------:R-:W-:Y:S02]  /*16aa0*/  IMAD R243, R168, R243, R249 ;  /* 0x000000f3a8f37224 */ /* 0x000fe400078e02f9 */
[----:B------:R-:W-:Y:S01]  /*16ab0*/  @!P0 IMAD.MOV R5, RZ, RZ, -R5 ;  /* 0x000000ffff058224 */ /* 0x000fe200078e0a05 */
[----:B------:R-:W-:Y:S01]  /*16ac0*/  ISETP.GE.AND P0, PT, R244, RZ, PT ;  /* 0x000000fff400720c */ /* 0x000fe20003f06270 */
[----:B------:R-:W-:-:S03]  /*16ad0*/  IMAD.HI.U32 R241, R0, R239, RZ ;  /* 0x000000ef00f17227 */ /* 0x000fc600078e00ff */
[----:B------:R-:W-:Y:S01]  /*16ae0*/  STL [R1+0x17c], R5 ;  /* 0x00017c0501007387 */ /* 0x000fe20000100800 */
[--C-:B------:R-:W-:Y:S01]  /*16af0*/  @!P5 IMAD.IADD R245, R245, 0x1, -R168.reuse ;  /* 0x00000001f5f5d824 */ /* 0x100fe200078e0aa8 */
[----:B------:R-:W-:Y:S01]  /*16b00*/  ISETP.GT.U32.AND P5, PT, R168, R243, PT ;  /* 0x000000f3a800720c */ /* 0x000fe20003fa4070 */
[--C-:B------:R-:W-:Y:S01]  /*16b10*/  @!P6 IMAD.IADD R240, R240, 0x1, -R168.reuse ;  /* 0x00000001f0f0e824 */ /* 0x100fe200078e0aa8 */
[----:B------:R0:W-:Y:S01]  /*16b20*/  STL [R1+0x178], R4 ;  /* 0x0001780401007387 */ /* 0x0001e20000100800 */
[----:B------:R-:W-:Y:S01]  /*16b30*/  @!P4 IMAD.IADD R3, R3, 0x1, -R168 ;  /* 0x000000010303c824 */ /* 0x000fe200078e0aa8 */
[----:B------:R-:W-:Y:S01]  /*16b40*/  ISETP.GE.AND P4, PT, R246, RZ, PT ;  /* 0x000000fff600720c */ /* 0x000fe20003f86270 */
[----:B------:R-:W-:Y:S01]  /*16b50*/  IMAD.MOV R241, RZ, RZ, -R241 ;  /* 0x000000fffff17224 */ /* 0x000fe200078e0af1 */
[----:B------:R-:W-:Y:S01]  /*16b60*/  ISETP.GT.U32.AND P6, PT, R168, R240, PT ;  /* 0x000000f0a800720c */ /* 0x000fe20003fc4070 */
[C---:B------:R-:W-:Y:S02]  /*16b70*/  VIADD R249, R2.reuse, 0x2b ;  /* 0x0000002b02f97836 */ /* 0x040fe40000000000 */
[----:B------:R-:W-:-:S02]  /*16b80*/  VIADD R242, R2, 0x28 ;  /* 0x0000002802f27836 */ /* 0x000fc40000000000 */
[--C-:B------:R-:W-:Y:S01]  /*16b90*/  @!P1 IMAD.IADD R238, R238, 0x1, -R168.reuse ;  /* 0x00000001eeee9824 */ /* 0x100fe200078e0aa8 */
[----:B------:R-:W-:Y:S01]  /*16ba0*/  IABS R244, R249 ;  /* 0x000000f900f47213 */ /* 0x000fe20000000000 */
[----:B0-----:R-:W-:Y:S01]  /*16bb0*/  IMAD.MOV.U32 R4, RZ, RZ, R3 ;  /* 0x000000ffff047224 */ /* 0x001fe200078e0003 */
[----:B------:R-:W-:Y:S01]  /*16bc0*/  ISETP.GE.AND P1, PT, R247, RZ, PT ;  /* 0x000000fff700720c */ /* 0x000fe20003f26270 */
[----:B------:R-:W-:Y:S01]  /*16bd0*/  IMAD R3, R168, R241, R239 ;  /* 0x000000f1a8037224 */ /* 0x000fe200078e02ef */
[----:B------:R-:W-:Y:S01]  /*16be0*/  IABS R241, R242 ;  /* 0x000000f200f17213 */ /* 0x000fe20000000000 */
[----:B------:R-:W-:Y:S02]  /*16bf0*/  VIADD R239, R2, 0x2a ;  /* 0x0000002a02ef7836 */ /* 0x000fe40000000000 */
[--C-:B------:R-:W-:Y:S01]  /*16c00*/  @!P6 IMAD.IADD R240, R240, 0x1, -R168.reuse ;  /* 0x00000001f0f0e824 */ /* 0x100fe200078e0aa8 */
[----:B------:R-:W-:Y:S01]  /*16c10*/  ISETP.GT.U32.AND P6, PT, R168, R3, PT ;  /* 0x00000003a800720c */ /* 0x000fe20003fc4070 */
        /* <DEDUP_REMOVED lines=8> */
[----:B------:R-:W-:-:S04]  /*16ca0*/  IMAD.HI.U32 R5, R0, R241, RZ ;  /* 0x000000f100057227 */ /* 0x000fc800078e00ff */
[----:B------:R-:W-:Y:S02]  /*16cb0*/  IMAD.MOV R246, RZ, RZ, -R246 ;  /* 0x000000fffff67224 */ /* 0x000fe400078e0af6 */
[----:B0-----:R-:W-:Y:S02]  /*16cc0*/  IMAD.MOV R4, RZ, RZ, -R252 ;  /* 0x000000ffff047224 */ /* 0x001fe400078e0afc */
[----:B------:R-:W-:Y:S02]  /*16cd0*/  IMAD.MOV R252, RZ, RZ, -R5 ;  /* 0x000000fffffc7224 */ /* 0x000fe400078e0a05 */
[----:B------:R-:W-:Y:S01]  /*16ce0*/  @!P6 IMAD.IADD R3, R3, 0x1, -R168 ;  /* 0x000000010303e824 */ /* 0x000fe200078e0aa8 */
[----:B------:R-:W-:Y:S01]  /*16cf0*/  ISETP.GE.AND P6, PT, R249, RZ, PT ;  /* 0x000000fff900720c */ /* 0x000fe20003fc6270 */
[----:B------:R-:W-:Y:S02]  /*16d00*/  IMAD.MOV.U32 R5, RZ, RZ, R238 ;  /* 0x000000ffff057224 */ /* 0x000fe400078e00ee */
[----:B------:R-:W-:-:S02]  /*16d10*/  IMAD R244, R168, R246, R244 ;  /* 0x000000f6a8f47224 */ /* 0x000fc400078e02f4 */
[----:B------:R-:W-:Y:S01]  /*16d20*/  @!P2 IMAD.MOV R5, RZ, RZ, -R5 ;  /* 0x000000ffff05a224 */ /* 0x000fe200078e0a05 */
[----:B------:R-:W-:Y:S01]  /*16d30*/  ISETP.GT.U32.AND P2, PT, R168, R3, PT ;  /* 0x00000003a800720c */ /* 0x000fe20003f44070 */
[----:B------:R-:W-:Y:S02]  /*16d40*/  VIADD R248, R2, 0x29 ;  /* 0x0000002902f87836 */ /* 0x000fe40000000000 */
[----:B------:R-:W-:Y:S01]  /*16d50*/  @!P5 IMAD.IADD R243, R243, 0x1, -R168 ;  /* 0x00000001f3f3d824 */ /* 0x000fe200078e0aa8 */
[C---:B------:R-:W-:Y:S01]  /*16d60*/  ISETP.GT.U32.AND P5, PT, R168.reuse, R244, PT ;  /* 0x000000f4a800720c */ /* 0x040fe20003fa4070 */
[C---:B------:R-:W-:Y:S01]  /*16d70*/  IMAD R250, R168.reuse, R4, R250 ;  /* 0x00000004a8fa7224 */ /* 0x040fe200078e02fa */
[----:B------:R-:W-:Y:S01]  /*16d80*/  IABS R247, R248 ;  /* 0x000000f800f77213 */ /* 0x000fe20000000000 */
[----:B------:R-:W-:Y:S01]  /*16d90*/  IMAD.MOV.U32 R4, RZ, RZ, R245 ;  /* 0x000000ffff047224 */ /* 0x000fe200078e00f5 */
[----:B------:R0:W-:Y:S01]  /*16da0*/  STL [R1+0x160], R5 ;  /* 0x0001600501007387 */ /* 0x0001e20000100800 */
[----:B------:R-:W-:-:S02]  /*16db0*/  IMAD R241, R168, R252, R241 ;  /* 0x000000fca8f17224 */ /* 0x000fc400078e02f1 */
[----:B------:R-:W-:-:S04]  /*16dc0*/  IMAD.HI.U32 R251, R0, R247, RZ ;  /* 0x000000f700fb7227 */ /* 0x000fc800078e00ff */
[----:B------:R-:W-:Y:S01]  /*16dd0*/  @!P0 IMAD.MOV R4, RZ, RZ, -R4 ;  /* 0x000000ffff048224 */ /* 0x000fe200078e0a04 */
[C---:B------:R-:W-:Y:S01]  /*16de0*/  ISETP.GT.U32.AND P0, PT, R168.reuse, R250, PT ;  /* 0x000000faa800720c */ /* 0x040fe20003f04070 */
[--C-:B------:R-:W-:Y:S01]  /*16df0*/  @!P2 IMAD.IADD R3, R3, 0x1, -R168.reuse ;  /* 0x000000010303a824 */ /* 0x100fe200078e0aa8 */
[----:B------:R-:W-:Y:S01]  /*16e00*/  ISETP.GT.U32.AND P2, PT, R168, R241, PT ;  /* 0x000000f1a800720c */ /* 0x000fe20003f44070 */
[----:B------:R-:W-:Y:S01]  /*16e10*/  IMAD.MOV R251, RZ, RZ, -R251 ;  /* 0x000000fffffb7224 */ /* 0x000fe200078e0afb */
[----:B------:R1:W-:Y:S01]  /*16e20*/  STL [R1+0x158], R4 ;  /* 0x0001580401007387 */ /* 0x0003e20000100800 */
[----:B------:R-:W-:Y:S02]  /*16e30*/  @!P5 IMAD.IADD R244, R244, 0x1, -R168 ;  /* 0x00000001f4f4d824 */ /* 0x000fe400078e0aa8 */
[----:B0-----:R-:W-:Y:S02]  /*16e40*/  IMAD.MOV.U32 R5, RZ, RZ, R240 ;  /* 0x000000ffff057224 */ /* 0x001fe400078e00f0 */
[----:B------:R-:W-:Y:S01]  /*16e50*/  VIADD R246, R2, 0x27 ;  /* 0x0000002702f67836 */ /* 0x000fe20000000000 */
[C---:B------:R-:W-:Y:S01]  /*16e60*/  ISETP.GT.U32.AND P5, PT, R168.reuse, R244, PT ;  /* 0x000000f4a800720c */ /* 0x040fe20003fa4070 */
[----:B------:R-:W-:-:S02]  /*16e70*/  IMAD R247, R168, R251, R247 ;  /* 0x000000fba8f77224 */ /* 0x000fc400078e02f7 */
[----:B------:R-:W-:Y:S01]  /*16e80*/  VIADD R238, R2, 0x26 ;  /* 0x0000002602ee7836 */ /* 0x000fe20000000000 */
[----:B------:R-:W-:Y:S01]  /*16e90*/  IABS R249, R246 ;  /* 0x000000f600f97213 */ /* 0x000fe20000000000 */
[----:B-1----:R-:W-:Y:S02]  /*16ea0*/  IMAD.MOV.U32 R4, RZ, RZ, R243 ;  /* 0x000000ffff047224 */ /* 0x002fe400078e00f3 */
[----:B------:R-:W-:Y:S01]  /*16eb0*/  @!P4 IMAD.MOV R5, RZ, RZ, -R5 ;  /* 0x000000ffff05c224 */ /* 0x000fe200078e0a05 */
[----:B------:R-:W-:Y:S01]  /*16ec0*/  ISETP.GT.U32.AND P4, PT, R168, R247, PT ;  /* 0x000000f7a800720c */ /* 0x000fe20003f84070 */
[----:B------:R-:W-:Y:S01]  /*16ed0*/  @!P1 IMAD.MOV R4, RZ, RZ, -R4 ;  /* 0x000000ffff049224 */ /* 0x000fe200078e0a04 */
[----:B------:R-:W-:Y:S01]  /*16ee0*/  ISETP.GE.AND P1, PT, R239, RZ, PT ;  /* 0x000000ffef00720c */ /* 0x000fe20003f26270 */
[--C-:B------:R-:W-:Y:S01]  /*16ef0*/  @!P0 IMAD.IADD R250, R250, 0x1, -R168.reuse ;  /* 0x00000001fafa8824 */ /* 0x100fe200078e0aa8 */
[----:B------:R-:W-:Y:S01]  /*16f00*/  IABS R239, R238 ;  /* 0x000000ee00ef7213 */ /* 0x000fe20000000000 */
[----:B------:R-:W-:Y:S01]  /*16f10*/  STL [R1+0x150], R5 ;  /* 0x0001500501007387 */ /* 0x000fe20000100800 */
[----:B------:R-:W-:Y:S01]  /*16f20*/  @!P2 IMAD.IADD R241, R241, 0x1, -R168 ;  /* 0x00000001f1f1a824 */ /* 0x000fe200078e0aa8 */
[----:B------:R-:W-:Y:S01]  /*16f30*/  ISETP.GE.AND P0, PT, R242, RZ, PT ;  /* 0x000000fff200720c */ /* 0x000fe20003f06270 */
[----:B------:R-:W-:Y:S01]  /*16f40*/  IMAD.HI.U32 R240, R0, R249, RZ ;  /* 0x000000f900f07227 */ /* 0x000fe200078e00ff */
[----:B------:R0:W-:Y:S03]  /*16f50*/  STL [R1+0x148], R4 ;  /* 0x0001480401007387 */ /* 0x0001e60000100800 */
[----:B------:R-:W-:-:S02]  /*16f60*/  IMAD.MOV.U32 R242, RZ, RZ, R239 ;  /* 0x000000fffff27224 */ /* 0x000fc400078e00ef */
        /* <DEDUP_REMOVED lines=8> */
[----:B------:R-:W-:Y:S01]  /*16ff0*/  @!P4 IMAD.IADD R247, R247, 0x1, -R168 ;  /* 0x00000001f7f7c824 */ /* 0x000fe200078e0aa8 */
[----:B------:R-:W-:Y:S01]  /*17000*/  ISETP.GT.U32.AND P4, PT, R168, R250, PT ;  /* 0x000000faa800720c */ /* 0x000fe20003f84070 */
[----:B------:R-:W-:Y:S01]  /*17010*/  IMAD.MOV R3, RZ, RZ, -R3 ;  /* 0x000000ffff037224 */ /* 0x000fe200078e0a03 */
[----:B------:R0:W-:Y:S01]  /*17020*/  STL [R1+0x138], R4 ;  /* 0x0001380401007387 */ /* 0x0001e20000100800 */
[----:B------:R-:W-:Y:S01]  /*17030*/  VIADD R243, R2, 0x25 ;  /* 0x0000002502f37836 */ /* 0x000fe20000000000 */
[C---:B------:R-:W-:Y:S01]  /*17040*/  ISETP.GT.U32.AND P2, PT, R168.reuse, R247, PT ;  /* 0x000000f7a800720c */ /* 0x040fe20003f44070 */
[----:B------:R-:W-:Y:S01]  /*17050*/  IMAD R242, R168, R3, R242 ;  /* 0x00000003a8f27224 */ /* 0x000fe200078e02f2 */
[----:B------:R-:W-:Y:S02]  /*17060*/  IABS R3, R2 ;  /* 0x0000000200037213 */ /* 0x000fe40000000000 */
[----:B------:R-:W-:-:S03]  /*17070*/  IABS R239, R243 ;  /* 0x000000f300ef7213 */ /* 0x000fc60000000000 */
[----:B------:R-:W-:Y:S01]  /*17080*/  @!P3 IMAD.IADD R241, R241, 0x1, -R168 ;  /* 0x00000001f1f1b824 */ /* 0x000fe200078e0aa8 */
[----:B------:R-:W-:Y:S01]  /*17090*/  ISETP.GT.U32.AND P3, PT, R168, R242, PT ;  /* 0x000000f2a800720c */ /* 0x000fe20003f64070 */
[----:B0-----:R-:W-:Y:S02]  /*170a0*/  IMAD.MOV.U32 R4, RZ, RZ, R244 ;  /* 0x000000ffff047224 */ /* 0x001fe400078e00f4 */
[----:B------:R-:W-:-:S04]  /*170b0*/  IMAD.HI.U32 R244, R0, R239, RZ ;  /* 0x000000ef00f47227 */ /* 0x000fc800078e00ff */
[----:B------:R-:W-:Y:S01]  /*170c0*/  @!P6 IMAD.MOV R4, RZ, RZ, -R4 ;  /* 0x000000ffff04e224 */ /* 0x000fe200078e0a04 */
[----:B------:R-:W-:Y:S01]  /*170d0*/  ISETP.GT.U32.AND P6, PT, R168, R240, PT ;  /* 0x000000f0a800720c */ /* 0x000fe20003fc4070 */
[--C-:B------:R-:W-:Y:S01]  /*170e0*/  @!P4 IMAD.IADD R250, R250, 0x1, -R168.reuse ;  /* 0x00000001fafac824 */ /* 0x100fe200078e0aa8 */
[----:B------:R-:W-:Y:S01]  /*170f0*/  ISETP.GE.AND P4, PT, R246, RZ, PT ;  /* 0x000000fff600720c */ /* 0x000fe20003f86270 */
[----:B------:R-:W-:Y:S01]  /*17100*/  @!P2 IMAD.IADD R247, R247, 0x1, -R168 ;  /* 0x00000001f7f7a824 */ /* 0x000fe200078e0aa8 */
[----:B------:R0:W-:Y:S01]  /*17110*/  STL [R1+0x134], R4 ;  /* 0x0001340401007387 */ /* 0x0001e20000100800 */
[----:B------:R-:W-:Y:S01]  /*17120*/  IMAD.MOV R244, RZ, RZ, -R244 ;  /* 0x000000fffff47224 */ /* 0x000fe200078e0af4 */
[----:B------:R-:W-:Y:S01]  /*17130*/  ISETP.GE.AND P2, PT, R238, RZ, PT ;  /* 0x000000ffee00720c */ /* 0x000fe20003f46270 */
[----:B------:R-:W-:Y:S02]  /*17140*/  @!P3 IMAD.IADD R242, R242, 0x1, -R168 ;  /* 0x00000001f2f2b824 */ /* 0x000fe400078e0aa8 */
[----:B------:R-:W-:-:S02]  /*17150*/  IMAD R239, R168, R244, R239 ;  /* 0x000000f4a8ef7224 */ /* 0x000fc400078e02ef */
[----:B------:R-:W-:Y:S02]  /*17160*/  IMAD.MOV.U32 R5, RZ, RZ, R247 ;  /* 0x000000ffff057224 */ /* 0x000fe400078e00f7 */
[----:B------:R-:W-:Y:S01]  /*17170*/  @!P6 IMAD.IADD R240, R240, 0x1, -R168 ;  /* 0x00000001f0f0e824 */ /* 0x000fe200078e0aa8 */
[----:B------:R-:W-:Y:S01]  /*17180*/  ISETP.GE.AND P6, PT, R243, RZ, PT ;  /* 0x000000fff300720c */ /* 0x000fe20003fc6270 */
[----:B0-----:R-:W-:Y:S02]  /*17190*/  IMAD.MOV.U32 R4, RZ, RZ, R250 ;  /* 0x000000ffff047224 */ /* 0x001fe400078e00fa */
[----:B------:R-:W-:Y:S01]  /*171a0*/  @!P5 IMAD.MOV R5, RZ, RZ, -R5 ;  /* 0x000000ffff05d224 */ /* 0x000fe200078e0a05 */
[C---:B------:R-:W-:Y:S01]  /*171b0*/  ISETP.GT.U32.AND P3, PT, R168.reuse, R240, PT ;  /* 0x000000f0a800720c */ /* 0x040fe20003f64070 */
[----:B------:R-:W-:Y:S01]  /*171c0*/  @!P1 IMAD.MOV R4, RZ, RZ, -R4 ;  /* 0x000000ffff049224 */ /* 0x000fe200078e0a04 */
[----:B------:R-:W-:Y:S01]  /*171d0*/  ISETP.GT.U32.AND P5, PT, R168, R239, PT ;  /* 0x000000efa800720c */ /* 0x000fe20003fa4070 */
[----:B------:R-:W-:Y:S01]  /*171e0*/  VIADD R238, R2, 0x23 ;  /* 0x0000002302ee7836 */ /* 0x000fe20000000000 */
[----:B------:R-:W-:Y:S01]  /*171f0*/  ISETP.GT.U32.AND P1, PT, R168, R242, PT ;  /* 0x000000f2a800720c */ /* 0x000fe20003f24070 */
[----:B------:R-:W-:Y:S01]  /*17200*/  VIADD R243, R2, 0x24 ;  /* 0x0000002402f37836 */ /* 0x000fe20000000000 */
[----:B------:R0:W-:Y:S01]  /*17210*/  STL [R1+0x9c], R4 ;  /* 0x00009c0401007387 */ /* 0x0001e20000100800 */
[----:B------:R-:W-:Y:S01]  /*17220*/  IMAD.HI.U32 R246, R0, R3, RZ ;  /* 0x0000000300f67227 */ /* 0x000fe200078e00ff */
[----:B------:R-:W-:-:S02]  /*17230*/  IABS R245, R238 ;  /* 0x000000ee00f57213 */ /* 0x000fc40000000000 */
[----:B------:R-:W-:Y:S01]  /*17240*/  IABS R244, R243 ;  /* 0x000000f300f47213 */ /* 0x000fe20000000000 */
[----:B------:R-:W-:Y:S01]  /*17250*/  IMAD.MOV R246, RZ, RZ, -R246 ;  /* 0x000000fffff67224 */ /* 0x000fe200078e0af6 */
[----:B------:R-:W-:Y:S01]  /*17260*/  STL [R1+0x10c], R5 ;  /* 0x00010c0501007387 */ /* 0x000fe20000100800 */
[--C-:B------:R-:W-:Y:S01]  /*17270*/  @!P3 IMAD.IADD R240, R240, 0x1, -R168.reuse ;  /* 0x00000001f0f0b824 */ /* 0x100fe200078e0aa8 */
[----:B------:R-:W-:Y:S01]  /*17280*/  ISETP.GE.AND P3, PT, R243, RZ, PT ;  /* 0x000000fff300720c */ /* 0x000fe20003f66270 */
[C---:B------:R-:W-:Y:S02]  /*17290*/  IMAD R3, R168.reuse, R246, R3 ;  /* 0x000000f6a8037224 */ /* 0x040fe400078e0203 */
[----:B0-----:R-:W-:Y:S02]  /*172a0*/  IMAD.MOV.U32 R4, RZ, RZ, R241 ;  /* 0x000000ffff047224 */ /* 0x001fe400078e00f1 */
[----:B------:R-:W-:Y:S02]  /*172b0*/  @!P5 IMAD.IADD R239, R239, 0x1, -R168 ;  /* 0x00000001efefd824 */ /* 0x000fe400078e0aa8 */
[----:B------:R-:W-:Y:S01]  /*172c0*/  @!P0 IMAD.MOV R4, RZ, RZ, -R4 ;  /* 0x000000ffff048224 */ /* 0x000fe200078e0a04 */
[----:B------:R-:W-:Y:S01]  /*172d0*/  ISETP.GT.U32.AND P0, PT, R168, R3, PT ;  /* 0x00000003a800720c */ /* 0x000fe20003f04070 */
[----:B------:R-:W-:-:S02]  /*172e0*/  IMAD.MOV.U32 R250, RZ, RZ, R245 ;  /* 0x000000fffffa7224 */ /* 0x000fc400078e00f5 */
[C---:B------:R-:W-:Y:S01]  /*172f0*/  IMAD.HI.U32 R245, R0.reuse, R244, RZ ;  /* 0x000000f400f57227 */ /* 0x040fe200078e00ff */
[----:B------:R0:W-:Y:S03]  /*17300*/  STL [R1+0x114], R4 ;  /* 0x0001140401007387 */ /* 0x0001e60000100800 */
        /* <DEDUP_REMOVED lines=9> */
[----:B------:R-:W-:Y:S01]  /*173a0*/  IMAD R250, R168, R241, R250 ;  /* 0x000000f1a8fa7224 */ /* 0x000fe200078e02fa */
[----:B------:R0:W-:Y:S01]  /*173b0*/  STL [R1+0x11c], R4 ;  /* 0x00011c0401007387 */ /* 0x0001e20000100800 */
[--C-:B------:R-:W-:Y:S02]  /*173c0*/  @!P0 IMAD.IADD R3, R3, 0x1, -R168.reuse ;  /* 0x0000000103038824 */ /* 0x100fe400078e0aa8 */
[C---:B------:R-:W-:Y:S02]  /*173d0*/  VIADD R243, R2.reuse, 0x22 ;  /* 0x0000002202f37836 */ /* 0x040fe40000000000 */
[----:B------:R-:W-:Y:S01]  /*173e0*/  VIADD R240, R2, 0x21 ;  /* 0x0000002102f07836 */ /* 0x000fe20000000000 */
[----:B------:R-:W-:Y:S01]  /*173f0*/  ISETP.GT.U32.AND P0, PT, R168, R3, PT ;  /* 0x00000003a800720c */ /* 0x000fe20003f04070 */
[----:B------:R-:W-:Y:S01]  /*17400*/  VIADD R241, R2, 0x20 ;  /* 0x0000002002f17836 */ /* 0x000fe20000000000 */
[----:B------:R-:W-:Y:S01]  /*17410*/  IABS R246, R243 ;  /* 0x000000f300f67213 */ /* 0x000fe20000000000 */
[----:B------:R-:W-:Y:S01]  /*17420*/  @!P4 IMAD.IADD R239, R239, 0x1, -R168 ;  /* 0x00000001efefc824 */ /* 0x000fe200078e0aa8 */
[----:B------:R-:W-:Y:S01]  /*17430*/  ISETP.GT.U32.AND P4, PT, R168, R250, PT ;  /* 0x000000faa800720c */ /* 0x000fe20003f84070 */
[----:B0-----:R-:W-:Y:S01]  /*17440*/  IMAD.MOV.U32 R4, RZ, RZ, R242 ;  /* 0x000000ffff047224 */ /* 0x001fe200078e00f2 */
[----:B------:R-:W-:Y:S01]  /*17450*/  ISETP.GE.AND P5, PT, R243, RZ, PT ;  /* 0x000000fff300720c */ /* 0x000fe20003fa6270 */
[----:B------:R-:W-:Y:S01]  /*17460*/  IMAD.HI.U32 R243, R0, R246, RZ ;  /* 0x000000f600f37227 */ /* 0x000fe200078e00ff */
[----:B------:R-:W-:-:S02]  /*17470*/  IABS R249, R240 ;  /* 0x000000f000f97213 */ /* 0x000fc40000000000 */
[----:B------:R-:W-:Y:S01]  /*17480*/  IABS R248, R241 ;  /* 0x000000f100f87213 */ /* 0x000fe20000000000 */
[----:B------:R-:W-:Y:S01]  /*17490*/  @!P2 IMAD.MOV R4, RZ, RZ, -R4 ;  /* 0x000000ffff04a224 */ /* 0x000fe200078e0a04 */
[----:B------:R-:W-:Y:S01]  /*174a0*/  ISETP.GT.U32.AND P2, PT, R168, R238, PT ;  /* 0x000000eea800720c */ /* 0x000fe20003f44070 */
[----:B------:R-:W-:Y:S02]  /*174b0*/  IMAD.MOV R243, RZ, RZ, -R243 ;  /* 0x000000fffff37224 */ /* 0x000fe400078e0af3 */
[----:B------:R-:W-:Y:S01]  /*174c0*/  IMAD.HI.U32 R242, R0, R249, RZ ;  /* 0x000000f900f27227 */ /* 0x000fe200078e00ff */
[----:B------:R0:W-:Y:S03]  /*174d0*/  STL [R1+0x130], R4 ;  /* 0x0001300401007387 */ /* 0x0001e60000100800 */
[--C-:B------:R-:W-:Y:S02]  /*174e0*/  @!P4 IMAD.IADD R250, R250, 0x1, -R168.reuse ;  /* 0x00000001fafac824 */ /* 0x100fe400078e0aa8 */
[----:B------:R-:W-:Y:S01]  /*174f0*/  @!P0 IMAD.IADD R3, R3, 0x1, -R168 ;  /* 0x0000000103038824 */ /* 0x000fe200078e0aa8 */
[----:B------:R-:W-:Y:S01]  /*17500*/  ISETP.GE.AND P0, PT, R240, RZ, PT ;  /* 0x000000fff000720c */ /* 0x000fe20003f06270 */
[C---:B------:R-:W-:Y:S01]  /*17510*/  IMAD R246, R168.reuse, R243, R246 ;  /* 0x000000f3a8f67224 */ /* 0x040fe200078e02f6 */
[----:B------:R-:W-:Y:S01]  /*17520*/  ISETP.GT.U32.AND P4, PT, R168, R250, PT ;  /* 0x000000faa800720c */ /* 0x000fe20003f84070 */
[----:B------:R-:W-:Y:S01]  /*17530*/  @!P2 IMAD.IADD R238, R238, 0x1, -R168 ;  /* 0x00000001eeeea824 */ /* 0x000fe200078e0aa8 */
[----:B------:R-:W-:Y:S01]  /*17540*/  ISETP.GE.AND P2, PT, R2, RZ, PT ;  /* 0x000000ff0200720c */ /* 0x000fe20003f46270 */
[----:B0-----:R-:W-:-:S02]  /*17550*/  IMAD.MOV.U32 R4, RZ, RZ, R239 ;  /* 0x000000ffff047224 */ /* 0x001fc400078e00ef */
[----:B------:R-:W-:-:S04]  /*17560*/  IMAD.HI.U32 R240, R0, R248, RZ ;  /* 0x000000f800f07227 */ /* 0x000fc800078e00ff */
[----:B------:R-:W-:Y:S01]  /*17570*/  @!P6 IMAD.MOV R4, RZ, RZ, -R4 ;  /* 0x000000ffff04e224 */ /* 0x000fe200078e0a04 */
[C---:B------:R-:W-:Y:S01]  /*17580*/  ISETP.GT.U32.AND P6, PT, R168.reuse, R238, PT ;  /* 0x000000eea800720c */ /* 0x040fe20003fc4070 */
[----:B------:R-:W-:Y:S02]  /*17590*/  IMAD.MOV R242, RZ, RZ, -R242 ;  /* 0x000000fffff27224 */ /* 0x000fe400078e0af2 */
[----:B------:R-:W-:Y:S01]  /*175a0*/  IMAD.MOV R240, RZ, RZ, -R240 ;  /* 0x000000fffff07224 */ /* 0x000fe200078e0af0 */
[----:B------:R-:W-:Y:S01]  /*175b0*/  STL [R1+0x120], R4 ;  /* 0x0001200401007387 */ /* 0x000fe20000100800 */
[C---:B------:R-:W-:Y:S02]  /*175c0*/  IMAD R249, R168.reuse, R242, R249 ;  /* 0x000000f2a8f97224 */ /* 0x040fe400078e02f9 */
[----:B------:R-:W-:Y:S01]  /*175d0*/  @!P2 IMAD.MOV R3, RZ, RZ, -R3 ;  /* 0x000000ffff03a224 */ /* 0x000fe200078e0a03 */
[C---:B------:R-:W-:Y:S01]  /*175e0*/  ISETP.GT.U32.AND P2, PT, R168.reuse, R246, PT ;  /* 0x000000f6a800720c */ /* 0x040fe20003f44070 */
[----:B------:R-:W-:-:S02]  /*175f0*/  IMAD R248, R168, R240, R248 ;  /* 0x000000f0a8f87224 */ /* 0x000fc400078e02f8 */
[--C-:B------:R-:W-:Y:S01]  /*17600*/  @!P4 IMAD.IADD R250, R250, 0x1, -R168.reuse ;  /* 0x00000001fafac824 */ /* 0x100fe200078e0aa8 */
[----:B------:R0:W-:Y:S01]  /*17610*/  STL [R1+0x124], R3 ;  /* 0x0001240301007387 */ /* 0x0001e20000100800 */
[--C-:B------:R-:W-:Y:S01]  /*17620*/  @!P6 IMAD.IADD R238, R238, 0x1, -R168.reuse ;  /* 0x00000001eeeee824 */ /* 0x100fe200078e0aa8 */
[----:B------:R-:W-:Y:S01]  /*17630*/  ISETP.GT.U32.AND P6, PT, R168, R249, PT ;  /* 0x000000f9a800720c */ /* 0x000fe20003fc4070 */
[----:B------:R-:W-:Y:S01]  /*17640*/  VIADD R243, R2, 0x1f ;  /* 0x0000001f02f37836 */ /* 0x000fe20000000000 */
[----:B------:R-:W-:Y:S01]  /*17650*/  ISETP.GT.U32.AND P4, PT, R168, R248, PT ;  /* 0x000000f8a800720c */ /* 0x000fe20003f84070 */
[C---:B------:R-:W-:Y:S02]  /*17660*/  VIADD R242, R2.reuse, 0x1d ;  /* 0x0000001d02f27836 */ /* 0x040fe40000000000 */
[----:B------:R-:W-:Y:S01]  /*17670*/  VIADD R240, R2, 0x1e ;  /* 0x0000001e02f07836 */ /* 0x000fe20000000000 */
[----:B------:R-:W-:Y:S01]  /*17680*/  IABS R245, R243 ;  /* 0x000000f300f57213 */ /* 0x000fe20000000000 */
[----:B------:R-:W-:Y:S01]  /*17690*/  @!P2 IMAD.IADD R246, R246, 0x1, -R168 ;  /* 0x00000001f6f6a824 */ /* 0x000fe200078e0aa8 */
[----:B------:R-:W-:Y:S01]  /*176a0*/  IABS R251, R242 ;  /* 0x000000f200fb7213 */ /* 0x000fe20000000000 */
[----:B------:R-:W-:Y:S01]  /*176b0*/  IMAD.MOV.U32 R5, RZ, RZ, R238 ;  /* 0x000000ffff057224 */ /* 0x000fe200078e00ee */
[----:B0-----:R-:W-:Y:S01]  /*176c0*/  IABS R3, R240 ;  /* 0x000000f000037213 */ /* 0x001fe20000000000 */
[----:B------:R-:W-:Y:S01]  /*176d0*/  IMAD.HI.U32 R247, R0, R245, RZ ;  /* 0x000000f500f77227 */ /* 0x000fe200078e00ff */
[----:B------:R-:W-:-:S03]  /*176e0*/  ISETP.GE.AND P2, PT, R241, RZ, PT ;  /* 0x000000fff100720c */ /* 0x000fc60003f46270 */
[--C-:B------:R-:W-:Y:S01]  /*176f0*/  @!P6 IMAD.IADD R249, R249, 0x1, -R168.reuse ;  /* 0x00000001f9f9e824 */ /* 0x100fe200078e0aa8 */
[----:B------:R-:W-:Y:S01]  /*17700*/  ISETP.GT.U32.AND P6, PT, R168, R246, PT ;  /* 0x000000f6a800720c */ /* 0x000fe20003fc4070 */
[----:B------:R-:W-:Y:S02]  /*17710*/  @!P4 IMAD.IADD R248, R248, 0x1, -R168 ;  /* 0x00000001f8f8c824 */ /* 0x000fe400078e0aa8 */
[----:B------:R-:W-:Y:S01]  /*17720*/  IMAD.MOV.U32 R4, RZ, RZ, R250 ;  /* 0x000000ffff047224 */ /* 0x000fe200078e00fa */
[----:B------:R-:W-:Y:S01]  /*17730*/  ISETP.GT.U32.AND P4, PT, R168, R249, PT ;  /* 0x000000f9a800720c */ /* 0x000fe20003f84070 */
[----:B------:R-:W-:Y:S02]  /*17740*/  IMAD.MOV R247, RZ, RZ, -R247 ;  /* 0x000000fffff77224 */ /* 0x000fe400078e0af7 */
[----:B------:R-:W-:Y:S02]  /*17750*/  IMAD.MOV.U32 R241, RZ, RZ, R251 ;  /* 0x000000fffff17224 */ /* 0x000fe400078e00fb */
[----:B------:R-:W-:-:S04]  /*17760*/  IMAD.HI.U32 R251, R0, R3, RZ ;  /* 0x0000000300fb7227 */ /* 0x000fc800078e00ff */
[----:B------:R-:W-:Y:S01]  /*17770*/  @!P3 IMAD.MOV R5, RZ, RZ, -R5 ;  /* 0x000000ffff05b224 */ /* 0x000fe200078e0a05 */
[C---:B------:R-:W-:Y:S01]  /*17780*/  ISETP.GT.U32.AND P3, PT, R168.reuse, R248, PT ;  /* 0x000000f8a800720c */ /* 0x040fe20003f64070 */
[----:B------:R-:W-:Y:S01]  /*17790*/  @!P1 IMAD.MOV R4, RZ, RZ, -R4 ;  /* 0x000000ffff049224 */ /* 0x000fe200078e0a04 */
[----:B------:R-:W-:Y:S01]  /*177a0*/  ISETP.GE.AND P1, PT, R243, RZ, PT ;  /* 0x000000fff300720c */ /* 0x000fe20003f26270 */
[----:B------:R-:W-:Y:S01]  /*177b0*/  IMAD R243, R168, R247, R245 ;  /* 0x000000f7a8f37224 */ /* 0x000fe200078e02f5 */
[----:B------:R-:W-:Y:S01]  /*177c0*/  STL [R1+0x110], R5 ;  /* 0x0001100501007387 */ /* 0x000fe20000100800 */
[----:B------:R-:W-:Y:S02]  /*177d0*/  IMAD.MOV R238, RZ, RZ, -R251 ;  /* 0x000000ffffee7224 */ /* 0x000fe400078e0afb */
[----:B------:R-:W-:Y:S01]  /*177e0*/  @!P6 IMAD.IADD R246, R246, 0x1, -R168 ;  /* 0x00000001f6f6e824 */ /* 0x000fe200078e0aa8 */
[C---:B------:R-:W-:Y:S01]  /*177f0*/  ISETP.GT.U32.AND P6, PT, R168.reuse, R243, PT ;  /* 0x000000f3a800720c */ /* 0x040fe20003fc4070 */
[----:B------:R-:W-:Y:S01]  /*17800*/  IMAD R3, R168, R238, R3 ;  /* 0x000000eea8037224 */ /* 0x000fe200078e0203 */
[----:B------:R0:W-:Y:S01]  /*17810*/  STL [R1+0xb8], R4 ;  /* 0x0000b80401007387 */ /* 0x0001e20000100800 */
[----:B------:R-:W-:-:S04]  /*17820*/  IMAD.HI.U32 R250, R0, R241, RZ ;  /* 0x000000f100fa7227 */ /* 0x000fc800078e00ff */
[----:B------:R-:W-:Y:S02]  /*17830*/  VIADD R244, R2, 0x1c ;  /* 0x0000001c02f47836 */ /* 0x000fe40000000000 */
[----:B------:R-:W-:Y:S02]  /*17840*/  IMAD.MOV R250, RZ, RZ, -R250 ;  /* 0x000000fffffa7224 */ /* 0x000fe400078e0afa */
[--C-:B------:R-:W-:Y:S01]  /*17850*/  @!P4 IMAD.IADD R249, R249, 0x1, -R168.reuse ;  /* 0x00000001f9f9c824 */ /* 0x100fe200078e0aa8 */
[----:B------:R-:W-:Y:S01]  /*17860*/  ISETP.GT.U32.AND P4, PT, R168, R3, PT ;  /* 0x00000003a800720c */ /* 0x000fe20003f84070 */
[--C-:B------:R-:W-:Y:S01]  /*17870*/  @!P3 IMAD.IADD R248, R248, 0x1, -R168.reuse ;  /* 0x00000001f8f8b824 */ /* 0x100fe200078e0aa8 */
        /* <DEDUP_REMOVED lines=8> */
[----:B------:R-:W-:Y:S02]  /*17900*/  IMAD.MOV R247, RZ, RZ, -R247 ;  /* 0x000000fffff77224 */ /* 0x000fe400078e0af7 */
[----:B0-----:R-:W-:Y:S02]  /*17910*/  IMAD.MOV.U32 R4, RZ, RZ, R246 ;  /* 0x000000ffff047224 */ /* 0x001fe400078e00f6 */
[----:B------:R-:W-:Y:S02]  /*17920*/  @!P4 IMAD.IADD R3, R3, 0x1, -R168 ;  /* 0x000000010303c824 */ /* 0x000fe400078e0aa8 */
[C---:B------:R-:W-:Y:S02]  /*17930*/  IMAD R239, R168.reuse, R247, R239 ;  /* 0x000000f7a8ef7224 */ /* 0x040fe400078e02ef */
[----:B------:R-:W-:Y:S01]  /*17940*/  @!P5 IMAD.MOV R4, RZ, RZ, -R4 ;  /* 0x000000ffff04d224 */ /* 0x000fe200078e0a04 */
[C---:B------:R-:W-:Y:S01]  /*17950*/  ISETP.GT.U32.AND P5, PT, R168.reuse, R243, PT ;  /* 0x000000f3a800720c */ /* 0x040fe20003fa4070 */
[----:B------:R-:W-:Y:S01]  /*17960*/  IMAD.MOV.U32 R5, RZ, RZ, R249 ;  /* 0x000000ffff057224 */ /* 0x000fe200078e00f9 */
[----:B------:R-:W-:Y:S01]  /*17970*/  ISETP.GT.U32.AND P4, PT, R168, R3, PT ;  /* 0x00000003a800720c */ /* 0x000fe20003f84070 */
[----:B------:R-:W-:Y:S01]  /*17980*/  IMAD.HI.U32 R246, R0, R245, RZ ;  /* 0x000000f500f67227 */ /* 0x000fe200078e00ff */
[----:B------:R0:W-:Y:S03]  /*17990*/  STL [R1+0xbc], R4 ;  /* 0x0000bc0401007387 */ /* 0x0001e60000100800 */
[----:B------:R-:W-:-:S02]  /*179a0*/  VIADD R241, R2, 0x1a ;  /* 0x0000001a02f17836 */ /* 0x000fc40000000000 */
[----:B------:R-:W-:Y:S01]  /*179b0*/  @!P0 IMAD.MOV R5, RZ, RZ, -R5 ;  /* 0x000000ffff058224 */ /* 0x000fe200078e0a05 */
[----:B------:R-:W-:Y:S01]  /*179c0*/  ISETP.GT.U32.AND P0, PT, R168, R239, PT ;  /* 0x000000efa800720c */ /* 0x000fe20003f04070 */
[----:B------:R-:W-:Y:S01]  /*179d0*/  @!P6 IMAD.IADD R240, R240, 0x1, -R168 ;  /* 0x00000001f0f0e824 */ /* 0x000fe200078e0aa8 */
[----:B------:R-:W-:Y:S01]  /*179e0*/  IABS R247, R241 ;  /* 0x000000f100f77213 */ /* 0x000fe20000000000 */
[----:B------:R-:W-:Y:S01]  /*179f0*/  IMAD.MOV R246, RZ, RZ, -R246 ;  /* 0x000000fffff67224 */ /* 0x000fe200078e0af6 */
[----:B------:R-:W-:Y:S01]  /*17a00*/  STL [R1+0xc4], R5 ;  /* 0x0000c40501007387 */ /* 0x000fe20000100800 */
[----:B0-----:R-:W-:Y:S01]  /*17a10*/  IMAD.MOV.U32 R4, RZ, RZ, R248 ;  /* 0x000000ffff047224 */ /* 0x001fe200078e00f8 */
[C---:B------:R-:W-:Y:S01]  /*17a20*/  ISETP.GT.U32.AND P6, PT, R168.reuse, R240, PT ;  /* 0x000000f0a800720c */ /* 0x040fe20003fc4070 */
[----:B------:R-:W-:Y:S02]  /*17a30*/  IMAD R245, R168, R246, R245 ;  /* 0x000000f6a8f57224 */ /* 0x000fe400078e02f5 */
[----:B------:R-:W-:Y:S01]  /*17a40*/  @!P2 IMAD.MOV R4, RZ, RZ, -R4 ;  /* 0x000000ffff04a224 */ /* 0x000fe200078e0a04 */
[----:B------:R-:W-:Y:S01]  /*17a50*/  ISETP.GE.AND P2, PT, R242, RZ, PT ;  /* 0x000000fff200720c */ /* 0x000fe20003f46270 */
[----:B------:R-:W-:-:S02]  /*17a60*/  IMAD.MOV.U32 R242, RZ, RZ, R247 ;  /* 0x000000fffff27224 */ /* 0x000fc400078e00f7 */
[--C-:B------:R-:W-:Y:S01]  /*17a70*/  @!P5 IMAD.IADD R243, R243, 0x1, -R168.reuse ;  /* 0x00000001f3f3d824 */ /* 0x100fe200078e0aa8 */
[----:B------:R0:W-:Y:S01]  /*17a80*/  STL [R1+0xc8], R4 ;  /* 0x0000c80401007387 */ /* 0x0001e20000100800 */
[--C-:B------:R-:W-:Y:S01]  /*17a90*/  @!P4 IMAD.IADD R3, R3, 0x1, -R168.reuse ;  /* 0x000000010303c824 */ /* 0x100fe200078e0aa8 */
[----:B------:R-:W-:Y:S01]  /*17aa0*/  ISETP.GT.U32.AND P4, PT, R168, R245, PT ;  /* 0x000000f5a800720c */ /* 0x000fe20003f84070 */
[----:B------:R-:W-:Y:S01]  /*17ab0*/  @!P0 IMAD.IADD R239, R239, 0x1, -R168 ;  /* 0x00000001efef8824 */ /* 0x000fe200078e0aa8 */
[----:B------:R-:W-:Y:S01]  /*17ac0*/  ISETP.GE.AND P5, PT, R244, RZ, PT ;  /* 0x000000fff400720c */ /* 0x000fe20003fa6270 */
[----:B------:R-:W-:Y:S01]  /*17ad0*/  IMAD.HI.U32 R244, R0, R242, RZ ;  /* 0x000000f200f47227 */ /* 0x000fe200078e00ff */
[----:B------:R-:W-:-:S03]  /*17ae0*/  ISETP.GE.AND P0, PT, R238, RZ, PT ;  /* 0x000000ffee00720c */ /* 0x000fc60003f06270 */
[----:B------:R-:W-:Y:S02]  /*17af0*/  IMAD.MOV R244, RZ, RZ, -R244 ;  /* 0x000000fffff47224 */ /* 0x000fe400078e0af4 */
[----:B0-----:R-:W-:Y:S02]  /*17b00*/  IMAD.MOV.U32 R4, RZ, RZ, R243 ;  /* 0x000000ffff047224 */ /* 0x001fe400078e00f3 */
[----:B------:R-:W-:Y:S01]  /*17b10*/  @!P6 IMAD.IADD R240, R240, 0x1, -R168 ;  /* 0x00000001f0f0e824 */ /* 0x000fe200078e0aa8 */
[----:B------:R-:W-:Y:S01]  /*17b20*/  ISETP.GE.AND P6, PT, R241, RZ, PT ;  /* 0x000000fff100720c */ /* 0x000fe20003fc6270 */
[----:B------:R-:W-:Y:S01]  /*17b30*/  @!P1 IMAD.MOV R4, RZ, RZ, -R4 ;  /* 0x000000ffff049224 */ /* 0x000fe200078e0a04 */
[C---:B------:R-:W-:Y:S01]  /*17b40*/  ISETP.GT.U32.AND P1, PT, R168.reuse, R239, PT ;  /* 0x000000efa800720c */ /* 0x040fe20003f24070 */
[----:B------:R-:W-:Y:S02]  /*17b50*/  IMAD R238, R168, R244, R242 ;  /* 0x000000f4a8ee7224 */ /* 0x000fe400078e02f2 */
[----:B------:R-:W-:Y:S01]  /*17b60*/  IMAD.MOV.U32 R5, RZ, RZ, R240 ;  /* 0x000000ffff057224 */ /* 0x000fe200078e00f0 */
[----:B------:R0:W-:Y:S01]  /*17b70*/  STL [R1+0xcc], R4 ;  /* 0x0000cc0401007387 */ /* 0x0001e20000100800 */
[----:B------:R-:W-:-:S02]  /*17b80*/  @!P4 IMAD.IADD R245, R245, 0x1, -R168 ;  /* 0x00000001f5f5c824 */ /* 0x000fc400078e0aa8 */
[----:B------:R-:W-:Y:S01]  /*17b90*/  @!P2 IMAD.MOV R5, RZ, RZ, -R5 ;  /* 0x000000ffff05a224 */ /* 0x000fe200078e0a05 */
[----:B------:R-:W-:Y:S01]  /*17ba0*/  ISETP.GT.U32.AND P2, PT, R168, R238, PT ;  /* 0x000000eea800720c */ /* 0x000fe20003f44070 */
[----:B------:R-:W-:Y:S01]  /*17bb0*/  VIADD R244, R2, 0x19 ;  /* 0x0000001902f47836 */ /* 0x000fe20000000000 */
[----:B------:R-:W-:Y:S01]  /*17bc0*/  ISETP.GT.U32.AND P4, PT, R168, R245, PT ;  /* 0x000000f5a800720c */ /* 0x000fe20003f84070 */
[C---:B------:R-:W-:Y:S02]  /*17bd0*/  VIADD R243, R2.reuse, 0x18 ;  /* 0x0000001802f37836 */ /* 0x040fe40000000000 */
[----:B------:R-:W-:Y:S02]  /*17be0*/  @!P1 IMAD.IADD R239, R239, 0x1, -R168 ;  /* 0x00000001efef9824 */ /* 0x000fe400078e0aa8 */
[----:B0-----:R-:W-:Y:S01]  /*17bf0*/  IMAD.MOV.U32 R4, RZ, RZ, R3 ;  /* 0x000000ffff047224 */ /* 0x001fe200078e0003 */
[----:B------:R-:W-:Y:S01]  /*17c00*/  ISETP.GE.AND P1, PT, R243, RZ, PT ;  /* 0x000000fff300720c */ /* 0x000fe20003f26270 */
[----:B------:R-:W-:Y:S01]  /*17c10*/  VIADD R242, R2, 0x17 ;  /* 0x0000001702f27836 */ /* 0x000fe20000000000 */
[----:B------:R-:W-:Y:S01]  /*17c20*/  IABS R243, R243 ;  /* 0x000000f300f37213 */ /* 0x000fe20000000000 */
[----:B------:R-:W-:Y:S01]  /*17c30*/  @!P3 IMAD.MOV R4, RZ, RZ, -R4 ;  /* 0x000000ffff04b224 */ /* 0x000fe200078e0a04 */
[----:B------:R-:W-:Y:S01]  /*17c40*/  ISETP.GE.AND P3, PT, R244, RZ, PT ;  /* 0x000000fff400720c */ /* 0x000fe20003f66270 */
[--C-:B------:R-:W-:Y:S01]  /*17c50*/  @!P2 IMAD.IADD R238, R238, 0x1, -R168.reuse ;  /* 0x00000001eeeea824 */ /* 0x100fe200078e0aa8 */
[----:B------:R-:W-:Y:S01]  /*17c60*/  IABS R244, R244 ;  /* 0x000000f400f47213 */ /* 0x000fe20000000000 */
[----:B------:R-:W-:Y:S01]  /*17c70*/  @!P4 IMAD.IADD R245, R245, 0x1, -R168 ;  /* 0x00000001f5f5c824 */ /* 0x000fe200078e0aa8 */
[----:B------:R0:W-:Y:S01]  /*17c80*/  STL [R1+0xe8], R4 ;  /* 0x0000e80401007387 */ /* 0x0001e20000100800 */
[----:B------:R-:W-:Y:S01]  /*17c90*/  IMAD.HI.U32 R241, R0, R243, RZ ;  /* 0x000000f300f17227 */ /* 0x000fe200078e00ff */
[----:B------:R-:W-:-:S02]  /*17ca0*/  ISETP.GT.U32.AND P2, PT, R168, R238, PT ;  /* 0x000000eea800720c */ /* 0x000fc40003f44070 */
[----:B------:R-:W-:Y:S01]  /*17cb0*/  STL [R1+0xec], R5 ;  /* 0x0000ec0501007387 */ /* 0x000fe20000100800 */
[----:B------:R-:W-:-:S04]  /*17cc0*/  IMAD.HI.U32 R246, R0, R244, RZ ;  /* 0x000000f400f67227 */ /* 0x000fc800078e00ff */
[----:B------:R-:W-:Y:S02]  /*17cd0*/  IMAD.MOV R246, RZ, RZ, -R246 ;  /* 0x000000fffff67224 */ /* 0x000fe400078e0af6 */
[----:B0-----:R-:W-:Y:S02]  /*17ce0*/  IMAD.MOV.U32 R4, RZ, RZ, R239 ;  /* 0x000000ffff047224 */ /* 0x001fe400078e00ef */
[----:B------:R-:W-:Y:S02]  /*17cf0*/  IMAD R244, R168, R246, R244 ;  /* 0x000000f6a8f47224 */ /* 0x000fe400078e02f4 */
[----:B------:R-:W-:Y:S01]  /*17d00*/  @!P5 IMAD.MOV R4, RZ, RZ, -R4 ;  /* 0x000000ffff04d224 */ /* 0x000fe200078e0a04 */
[----:B------:R-:W-:Y:S01]  /*17d10*/  ISETP.GE.AND P5, PT, R242, RZ, PT ;  /* 0x000000fff200720c */ /* 0x000fe20003fa6270 */
[----:B------:R-:W-:Y:S01]  /*17d20*/  IMAD.MOV R241, RZ, RZ, -R241 ;  /* 0x000000fffff17224 */ /* 0x000fe200078e0af1 */
[----:B------:R-:W-:Y:S01]  /*17d30*/  IABS R242, R242 ;  /* 0x000000f200f27213 */ /* 0x000fe20000000000 */
[----:B------:R-:W-:Y:S01]  /*17d40*/  @!P2 IMAD.IADD R238, R238, 0x1, -R168 ;  /* 0x00000001eeeea824 */ /* 0x000fe200078e0aa8 */
[----:B------:R0:W-:Y:S01]  /*17d50*/  STL [R1+0xf4], R4 ;  /* 0x0000f40401007387 */ /* 0x0001e20000100800 */
[----:B------:R-:W-:-:S02]  /*17d60*/  IMAD R243, R168, R241, R243 ;  /* 0x000000f1a8f37224 */ /* 0x000fc400078e02f3 */
[----:B------:R-:W-:-:S03]  /*17d70*/  IMAD.HI.U32 R239, R0, R242, RZ ;  /* 0x000000f200ef7227 */ /* 0x000fc600078e00ff */
[----:B------:R-:W-:Y:S01]  /*17d80*/  ISETP.GT.U32.AND P2, PT, R168, R243, PT ;  /* 0x000000f3a800720c */ /* 0x000fe20003f44070 */
[----:B------:R-:W-:Y:S02]  /*17d90*/  IMAD.MOV R239, RZ, RZ, -R239 ;  /* 0x000000ffffef7224 */ /* 0x000fe400078e0aef */
[----:B------:R-:W-:Y:S02]  /*17da0*/  VIADD R3, R2, 0x16 ;  /* 0x0000001602037836 */ /* 0x000fe40000000000 */
[----:B0-----:R-:W-:Y:S01]  /*17db0*/  IMAD.MOV.U32 R4, RZ, RZ, R245 ;  /* 0x000000ffff047224 */ /* 0x001fe200078e00f5 */
[----:B------:R-:W-:Y:S01]  /*17dc0*/  IABS R245, R6 ;  /* 0x0000000600f57213 */ /* 0x000fe20000000000 */
[C---:B------:R-:W-:Y:S01]  /*17dd0*/  IMAD R242, R168.reuse, R239, R242 ;  /* 0x000000efa8f27224 */ /* 0x040fe200078e02f2 */
[----:B------:R-:W-:Y:S01]  /*17de0*/  IABS R240, R3 ;  /* 0x0000000300f07213 */ /* 0x000fe20000000000 */
[----:B------:R-:W-:Y:S01]  /*17df0*/  @!P0 IMAD.MOV R4, RZ, RZ, -R4 ;  /* 0x000000ffff048224 */ /* 0x000fe200078e0a04 */
[----:B------:R-:W-:Y:S01]  /*17e00*/  ISETP.GT.U32.AND P0, PT, R168, R244, PT ;  /* 0x000000f4a800720c */ /* 0x000fe20003f04070 */
[----:B------:R-:W-:Y:S01]  /*17e10*/  VIADD R239, R2, 0x15 ;  /* 0x0000001502ef7836 */ /* 0x000fe20000000000 */
[----:B------:R-:W-:Y:S01]  /*17e20*/  ISETP.GE.AND P4, PT, R3, RZ, PT ;  /* 0x000000ff0300720c */ /* 0x000fe20003f86270 */
[----:B------:R-:W-:Y:S01]  /*17e30*/  @!P2 IMAD.IADD R243, R243, 0x1, -R168 ;  /* 0x00000001f3f3a824 */ /* 0x000fe200078e0aa8 */
[----:B------:R0:W-:Y:S01]  /*17e40*/  STL [R1+0xd8], R4 ;  /* 0x0000d80401007387 */ /* 0x0001e20000100800 */
[----:B------:R-:W-:Y:S01]  /*17e50*/  IMAD.MOV.U32 R7, RZ, RZ, R238 ;  /* 0x000000ffff077224 */ /* 0x000fe200078e00ee */
[----:B------:R-:W-:Y:S01]  /*17e60*/  IABS R248, R239 ;  /* 0x000000ef00f87213 */ /* 0x000fe20000000000 */
[----:B------:R-:W-:Y:S01]  /*17e70*/  IMAD.HI.U32 R3, R0, R240, RZ ;  /* 0x000000f000037227 */ /* 0x000fe200078e00ff */
[----:B------:R-:W-:-:S03]  /*17e80*/  ISETP.GT.U32.AND P2, PT, R168, R243, PT ;  /* 0x000000f3a800720c */ /* 0x000fc60003f44070 */
[----:B------:R-:W-:Y:S02]  /*17e90*/  @!P6 IMAD.MOV R7, RZ, RZ, -R7 ;  /* 0x000000ffff07e224 */ /* 0x000fe400078e0a07 */
[----:B------:R-:W-:Y:S01]  /*17ea0*/  @!P0 IMAD.IADD R244, R244, 0x1, -R168 ;  /* 0x00000001f4f48824 */ /* 0x000fe200078e0aa8 */
[----:B------:R-:W-:Y:S01]  /*17eb0*/  ISETP.GT.U32.AND P0, PT, R168, R242, PT ;  /* 0x000000f2a800720c */ /* 0x000fe20003f04070 */
[----:B------:R-:W-:Y:S01]  /*17ec0*/  IMAD.HI.U32 R249, R0, R248, RZ ;  /* 0x000000f800f97227 */ /* 0x000fe200078e00ff */
[----:B------:R-:W-:Y:S02]  /*17ed0*/  STL [R1+0xd0], R7 ;  /* 0x0000d00701007387 */ /* 0x000fe40000100800 */
[----:B------:R-:W-:Y:S01]  /*17ee0*/  ISETP.GT.U32.AND P6, PT, R168, R244, PT ;  /* 0x000000f4a800720c */ /* 0x000fe20003fc4070 */
[----:B------:R-:W-:Y:S02]  /*17ef0*/  IMAD.MOV R3, RZ, RZ, -R3 ;  /* 0x000000ffff037224 */ /* 0x000fe400078e0a03 */
[----:B------:R-:W-:-:S02]  /*17f00*/  VIADD R5, R2, 0x13 ;  /* 0x0000001302057836 */ /* 0x000fc40000000000 */
[----:B------:R-:W-:Y:S02]  /*17f10*/  IMAD.MOV R249, RZ, RZ, -R249 ;  /* 0x000000fffff97224 */ /* 0x000fe400078e0af9 */
[--C-:B------:R-:W-:Y:S01]  /*17f20*/  @!P2 IMAD.IADD R243, R243, 0x1, -R168.reuse ;  /* 0x00000001f3f3a824 */ /* 0x100fe200078e0aa8 */
[----:B------:R-:W-:Y:S01]  /*17f30*/  ISETP.GE.AND P2, PT, R239, RZ, PT ;  /* 0x000000ffef00720c */ /* 0x000fe20003f46270 */
[----:B------:R-:W-:Y:S02]  /*17f40*/  @!P0 IMAD.IADD R242, R242, 0x1, -R168 ;  /* 0x00000001f2f28824 */ /* 0x000fe400078e0aa8 */
[C---:B------:R-:W-:Y:S01]  /*17f50*/  IMAD R240, R168.reuse, R3, R240 ;  /* 0x00000003a8f07224 */ /* 0x040fe200078e02f0 */
[----:B------:R-:W-:Y:S01]  /*17f60*/  IABS R3, R5 ;  /* 0x0000000500037213 */ /* 0x000fe20000000000 */
[C---:B------:R-:W-:Y:S01]  /*17f70*/  IMAD R239, R168.reuse, R249, R248 ;  /* 0x000000f9a8ef7224 */ /* 0x040fe200078e02f8 */
[----:B------:R-:W-:Y:S01]  /*17f80*/  ISETP.GT.U32.AND P0, PT, R168, R242, PT ;  /* 0x000000f2a800720c */ /* 0x000fe20003f04070 */
[----:B------:R-:W-:-:S02]  /*17f90*/  IMAD.MOV.U32 R238, RZ, RZ, R245 ;  /* 0x000000ffffee7224 */ /* 0x000fc400078e00f5 */
[----:B0-----:R-:W-:Y:S02]  /*17fa0*/  VIADD R4, R2, 0x12 ;  /* 0x0000001202047836 */ /* 0x001fe40000000000 */
[----:B------:R-:W-:Y:S01]  /*17fb0*/  @!P6 IMAD.IADD R244, R244, 0x1, -R168 ;  /* 0x00000001f4f4e824 */ /* 0x000fe200078e0aa8 */
[----:B------:R-:W-:Y:S01]  /*17fc0*/  ISETP.GT.U32.AND P6, PT, R168, R240, PT ;  /* 0x000000f0a800720c */ /* 0x000fe20003fc4070 */
[----:B------:R-:W-:Y:S01]  /*17fd0*/  IMAD.HI.U32 R246, R0, R3, RZ ;  /* 0x0000000300f67227 */ /* 0x000fe200078e00ff */
[----:B------:R-:W-:-:S03]  /*17fe0*/  IABS R241, R4 ;  /* 0x0000000400f17213 */ /* 0x000fc60000000000 */
[----:B------:R-:W-:-:S04]  /*17ff0*/  IMAD.HI.U32 R247, R0, R238, RZ ;  /* 0x000000ee00f77227 */ /* 0x000fc800078e00ff */
[----:B------:R-:W-:Y:S01]  /*18000*/  @!P0 IMAD.IADD R242, R242, 0x1, -R168 ;  /* 0x00000001f2f28824 */ /* 0x000fe200078e0aa8 */
[C---:B------:R-:W-:Y:S01]  /*18010*/  ISETP.GT.U32.AND P0, PT, R168.reuse, R239, PT ;  /* 0x000000efa800720c */ /* 0x040fe20003f04070 */
[----:B------:R-:W-:Y:S02]  /*18020*/  IMAD.MOV R246, RZ, RZ, -R246 ;  /* 0x000000fffff67224 */ /* 0x000fe400078e0af6 */
[----:B------:R-:W-:Y:S02]  /*18030*/  IMAD.MOV R247, RZ, RZ, -R247 ;  /* 0x000000fffff77224 */ /* 0x000fe400078e0af7 */
[----:B------:R-:W-:Y:S02]  /*18040*/  IMAD R3, R168, R246, R3 ;  /* 0x000000f6a8037224 */ /* 0x000fe400078e0203 */
[----:B------:R-:W-:-:S04]  /*18050*/  IMAD.HI.U32 R245, R0, R241, RZ ;  /* 0x000000f100f57227 */ /* 0x000fc800078e00ff */
[----:B------:R-:W-:Y:S02]  /*18060*/  IMAD R238, R168, R247, R238 ;  /* 0x000000f7a8ee7224 */ /* 0x000fe400078e02ee */
        /* <DEDUP_REMOVED lines=8> */
[C---:B------:R-:W-:Y:S02]  /*180f0*/  VIADD R245, R2.reuse, 0x11 ;  /* 0x0000001102f57836 */ /* 0x040fe40000000000 */
[----:B------:R-:W-:Y:S02]  /*18100*/  VIADD R246, R2, 0x10 ;  /* 0x0000001002f67836 */ /* 0x000fe40000000000 */
[----:B------:R-:W-:Y:S01]  /*18110*/  IMAD.HI.U32 R233, R0, R251, RZ ;  /* 0x000000fb00e97227 */ /* 0x000fe200078e00ff */
[----:B------:R-:W-:Y:S02]  /*18120*/  IABS R249, R245 ;  /* 0x000000f500f97213 */ /* 0x000fe40000000000 */
[----:B------:R-:W-:Y:S01]  /*18130*/  IABS R250, R246 ;  /* 0x000000f600fa7213 */ /* 0x000fe20000000000 */
[----:B------:R-:W-:Y:S02]  /*18140*/  IMAD.MOV.U32 R95, RZ, RZ, R244 ;  /* 0x000000ffff5f7224 */ /* 0x000fe400078e00f4 */
[----:B------:R-:W-:-:S02]  /*18150*/  IMAD.MOV R244, RZ, RZ, -R233 ;  /* 0x000000fffff47224 */ /* 0x000fc400078e0ae9 */
[--C-:B------:R-:W-:Y:S01]  /*18160*/  @!P0 IMAD.IADD R3, R3, 0x1, -R168.reuse ;  /* 0x0000000103038824 */ /* 0x100fe200078e0aa8 */
[----:B------:R-:W-:Y:S01]  /*18170*/  ISETP.GT.U32.AND P0, PT, R168, R240, PT ;  /* 0x000000f0a800720c */ /* 0x000fe20003f04070 */
[----:B------:R-:W-:Y:S01]  /*18180*/  @!P6 IMAD.IADD R238, R238, 0x1, -R168 ;  /* 0x00000001eeeee824 */ /* 0x000fe200078e0aa8 */
[----:B------:R-:W-:Y:S01]  /*18190*/  ISETP.GT.U32.AND P6, PT, R168, R241, PT ;  /* 0x000000f1a800720c */ /* 0x000fe20003fc4070 */
[----:B------:R-:W-:Y:S02]  /*181a0*/  IMAD.MOV.U32 R233, RZ, RZ, R243 ;  /* 0x000000ffffe97224 */ /* 0x000fe400078e00f3 */
[----:B------:R-:W-:-:S04]  /*181b0*/  IMAD.HI.U32 R9, R0, R249, RZ ;  /* 0x000000f900097227 */ /* 0x000fc800078e00ff */
[----:B------:R-:W-:Y:S01]  /*181c0*/  @!P3 IMAD.MOV R95, RZ, RZ, -R95 ;  /* 0x000000ffff5fb224 */ /* 0x000fe200078e0a5f */
[----:B------:R-:W-:Y:S01]  /*181d0*/  ISETP.GT.U32.AND P3, PT, R168, R239, PT ;  /* 0x000000efa800720c */ /* 0x000fe20003f64070 */
[----:B------:R-:W-:-:S03]  /*181e0*/  IMAD.HI.U32 R8, R0, R250, RZ ;  /* 0x000000fa00087227 */ /* 0x000fc600078e00ff */
[----:B------:R0:W-:Y:S01]  /*181f0*/  STL [R1+0x98], R95 ;  /* 0x0000985f01007387 */ /* 0x0001e20000100800 */
[----:B------:R-:W-:Y:S01]  /*18200*/  @!P1 IMAD.MOV R233, RZ, RZ, -R233 ;  /* 0x000000ffffe99224 */ /* 0x000fe200078e0ae9 */
[----:B------:R-:W-:Y:S01]  /*18210*/  ISETP.GT.U32.AND P1, PT, R168, R238, PT ;  /* 0x000000eea800720c */ /* 0x000fe20003f24070 */
[----:B------:R-:W-:Y:S02]  /*18220*/  IMAD.MOV R9, RZ, RZ, -R9 ;  /* 0x000000ffff097224 */ /* 0x000fe400078e0a09 */
[----:B------:R-:W-:Y:S01]  /*18230*/  VIADD R248, R2, 0xe ;  /* 0x0000000e02f87836 */ /* 0x000fe20000000000 */
[----:B------:R1:W-:Y:S01]  /*18240*/  STL [R1+0x90], R233 ;  /* 0x000090e901007387 */ /* 0x0003e20000100800 */
[----:B------:R-:W-:Y:S02]  /*18250*/  IMAD.MOV R8, RZ, RZ, -R8 ;  /* 0x000000ffff087224 */ /* 0x000fe400078e0a08 */
[C---:B------:R-:W-:Y:S01]  /*18260*/  IMAD R249, R168.reuse, R9, R249 ;  /* 0x00000009a8f97224 */ /* 0x040fe200078e02f9 */
[----:B------:R-:W-:Y:S01]  /*18270*/  IABS R252, R248 ;  /* 0x000000f800fc7213 */ /* 0x000fe20000000000 */
[----:B------:R-:W-:-:S02]  /*18280*/  IMAD R250, R168, R8, R250 ;  /* 0x00000008a8fa7224 */ /* 0x000fc400078e02fa */
[----:B0-----:R-:W-:Y:S02]  /*18290*/  IMAD.MOV.U32 R95, RZ, RZ, R242 ;  /* 0x000000ffff5f7224 */ /* 0x001fe400078e00f2 */
[--C-:B------:R-:W-:Y:S01]  /*182a0*/  @!P0 IMAD.IADD R240, R240, 0x1, -R168.reuse ;  /* 0x00000001f0f08824 */ /* 0x100fe200078e0aa8 */
[C---:B------:R-:W-:Y:S01]  /*182b0*/  ISETP.GT.U32.AND P0, PT, R168.reuse, R249, PT ;  /* 0x000000f9a800720c */ /* 0x040fe20003f04070 */
[C---:B------:R-:W-:Y:S02]  /*182c0*/  IMAD R242, R168.reuse, R244, R251 ;  /* 0x000000f4a8f27224 */ /* 0x040fe400078e02fb */
[----:B------:R-:W-:Y:S01]  /*182d0*/  @!P3 IMAD.IADD R239, R239, 0x1, -R168 ;  /* 0x00000001efefb824 */ /* 0x000fe200078e0aa8 */
[----:B------:R-:W-:Y:S01]  /*182e0*/  ISETP.GT.U32.AND P3, PT, R168, R250, PT ;  /* 0x000000faa800720c */ /* 0x000fe20003f64070 */
[----:B------:R-:W-:-:S04]  /*182f0*/  IMAD.HI.U32 R7, R0, R252, RZ ;  /* 0x000000fc00077227 */ /* 0x000fc800078e00ff */
[--C-:B------:R-:W-:Y:S01]  /*18300*/  @!P1 IMAD.IADD R238, R238, 0x1, -R168.reuse ;  /* 0x00000001eeee9824 */ /* 0x100fe200078e0aa8 */
[C---:B------:R-:W-:Y:S01]  /*18310*/  ISETP.GT.U32.AND P1, PT, R168.reuse, R242, PT ;  /* 0x000000f2a800720c */ /* 0x040fe20003f24070 */
[----:B------:R-:W-:Y:S01]  /*18320*/  @!P6 IMAD.IADD R241, R241, 0x1, -R168 ;  /* 0x00000001f1f1e824 */ /* 0x000fe200078e0aa8 */
[----:B------:R-:W-:Y:S01]  /*18330*/  ISETP.GT.U32.AND P6, PT, R168, R3, PT ;  /* 0x00000003a800720c */ /* 0x000fe20003fc4070 */
[----:B------:R-:W-:Y:S02]  /*18340*/  IMAD.MOV R7, RZ, RZ, -R7 ;  /* 0x000000ffff077224 */ /* 0x000fe400078e0a07 */
[----:B------:R-:W-:Y:S02]  /*18350*/  VIADD R244, R2, 0xd ;  /* 0x0000000d02f47836 */ /* 0x000fe40000000000 */
[----:B------:R-:W-:Y:S01]  /*18360*/  @!P5 IMAD.MOV R95, RZ, RZ, -R95 ;  /* 0x000000ffff5fd224 */ /* 0x000fe200078e0a5f */
[----:B------:R-:W-:Y:S01]  /*18370*/  ISETP.GT.U32.AND P5, PT, R168, R241, PT ;  /* 0x000000f1a800720c */ /* 0x000fe20003fa4070 */
[----:B------:R-:W-:-:S02]  /*18380*/  VIADD R251, R2, 0xc ;  /* 0x0000000c02fb7836 */ /* 0x000fc40000000000 */
[----:B------:R-:W-:Y:S01]  /*18390*/  IMAD R243, R168, R7, R252 ;  /* 0x00000007a8f37224 */ /* 0x000fe200078e02fc */
[----:B------:R-:W-:Y:S01]  /*183a0*/  IABS R252, R244 ;  /* 0x000000f400fc7213 */ /* 0x000fe20000000000 */
[--C-:B------:R-:W-:Y:S01]  /*183b0*/  @!P0 IMAD.IADD R249, R249, 0x1, -R168.reuse ;  /* 0x00000001f9f98824 */ /* 0x100fe200078e0aa8 */
[----:B------:R-:W-:Y:S01]  /*183c0*/  ISETP.GE.AND P0, PT, R5, RZ, PT ;  /* 0x000000ff0500720c */ /* 0x000fe20003f06270 */
[--C-:B------:R-:W-:Y:S01]  /*183d0*/  @!P3 IMAD.IADD R250, R250, 0x1, -R168.reuse ;  /* 0x00000001fafab824 */ /* 0x100fe200078e0aa8 */
[----:B------:R-:W-:Y:S01]  /*183e0*/  IABS R5, R251 ;  /* 0x000000fb00057213 */ /* 0x000fe20000000000 */
[----:B------:R-:W-:Y:S01]  /*183f0*/  @!P1 IMAD.IADD R242, R242, 0x1, -R168 ;  /* 0x00000001f2f29824 */ /* 0x000fe200078e0aa8 */
[----:B------:R-:W-:Y:S01]  /*18400*/  ISETP.GE.AND P3, PT, R4, RZ, PT ;  /* 0x000000ff0400720c */ /* 0x000fe20003f66270 */
[----:B------:R-:W-:Y:S01]  /*18410*/  IMAD.HI.U32 R4, R0, R252, RZ ;  /* 0x000000fc00047227 */ /* 0x000fe200078e00ff */
[----:B------:R-:W-:Y:S01]  /*18420*/  ISETP.GE.AND P1, PT, R245, RZ, PT ;  /* 0x000000fff500720c */ /* 0x000fe20003f26270 */
[----:B------:R-:W-:Y:S02]  /*18430*/  STL [R1+0x8c], R95 ;  /* 0x00008c5f01007387 */ /* 0x000fe40000100800 */
[----:B------:R-:W-:-:S02]  /*18440*/  IMAD.MOV.U32 R245, RZ, RZ, R5 ;  /* 0x000000fffff57224 */ /* 0x000fc400078e0005 */
[----:B------:R-:W-:Y:S02]  /*18450*/  IMAD.MOV.U32 R5, RZ, RZ, R240 ;  /* 0x000000ffff057224 */ /* 0x000fe400078e00f0 */
[----:B------:R-:W-:Y:S01]  /*18460*/  @!P6 IMAD.IADD R3, R3, 0x1, -R168 ;  /* 0x000000010303e824 */ /* 0x000fe200078e0aa8 */
[----:B------:R-:W-:Y:S01]  /*18470*/  ISETP.GE.AND P6, PT, R6, RZ, PT ;  /* 0x000000ff0600720c */ /* 0x000fe20003fc6270 */
[----:B------:R-:W-:Y:S02]  /*18480*/  IMAD.MOV R240, RZ, RZ, -R4 ;  /* 0x000000fffff07224 */ /* 0x000fe400078e0a04 */
[----:B------:R-:W-:Y:S02]  /*18490*/  IMAD.MOV.U32 R4, RZ, RZ, R239 ;  /* 0x000000ffff047224 */ /* 0x000fe400078e00ef */
[----:B------:R-:W-:Y:S01]  /*184a0*/  @!P5 IMAD.IADD R241, R241, 0x1, -R168 ;  /* 0x00000001f1f1d824 */ /* 0x000fe200078e0aa8 */
[C---:B------:R-:W-:Y:S01]  /*184b0*/  ISETP.GT.U32.AND P5, PT, R168.reuse, R243, PT ;  /* 0x000000f3a800720c */ /* 0x040fe20003fa4070 */
[----:B------:R-:W-:Y:S01]  /*184c0*/  @!P4 IMAD.MOV R5, RZ, RZ, -R5 ;  /* 0x000000ffff05c224 */ /* 0x000fe200078e0a05 */
[C---:B------:R-:W-:Y:S01]  /*184d0*/  ISETP.GT.U32.AND P4, PT, R168.reuse, R249, PT ;  /* 0x000000f9a800720c */ /* 0x040fe20003f84070 */
[----:B------:R-:W-:Y:S01]  /*184e0*/  @!P2 IMAD.MOV R4, RZ, RZ, -R4 ;  /* 0x000000ffff04a224 */ /* 0x000fe200078e0a04 */
[C---:B------:R-:W-:Y:S01]  /*184f0*/  ISETP.GT.U32.AND P2, PT, R168.reuse, R250, PT ;  /* 0x000000faa800720c */ /* 0x040fe20003f44070 */
[----:B------:R-:W-:Y:S01]  /*18500*/  IMAD R252, R168, R240, R252 ;  /* 0x000000f0a8fc7224 */ /* 0x000fe200078e02fc */
[----:B------:R0:W-:Y:S01]  /*18510*/  STL [R1+0x5c], R5 ;  /* 0x00005c0501007387 */ /* 0x0001e20000100800 */
[----:B------:R-:W-:-:S02]  /*18520*/  VIADD R239, R2, 0x9 ;  /* 0x0000000902ef7836 */ /* 0x000fc40000000000 */
[C---:B-1----:R-:W-:Y:S01]  /*18530*/  VIADD R233, R2.reuse, 0x3 ;  /* 0x0000000302e97836 */ /* 0x042fe20000000000 */
[----:B------:R1:W-:Y:S01]  /*18540*/  STL [R1+0x54], R4 ;  /* 0x0000540401007387 */ /* 0x0003e20000100800 */
[----:B------:R-:W-:Y:S02]  /*18550*/  VIADD R6, R2, 0x5 ;  /* 0x0000000502067836 */ /* 0x000fe40000000000 */
[--C-:B------:R-:W-:Y:S01]  /*18560*/  @!P5 IMAD.IADD R243, R243, 0x1, -R168.reuse ;  /* 0x00000001f3f3d824 */ /* 0x100fe200078e0aa8 */
[C---:B------:R-:W-:Y:S01]  /*18570*/  ISETP.GT.U32.AND P5, PT, R168.reuse, R242, PT ;  /* 0x000000f2a800720c */ /* 0x040fe20003fa4070 */
[----:B------:R-:W-:Y:S01]  /*18580*/  @!P4 IMAD.IADD R249, R249, 0x1, -R168 ;  /* 0x00000001f9f9c824 */ /* 0x000fe200078e0aa8 */
[----:B------:R-:W-:Y:S01]  /*18590*/  ISETP.GT.U32.AND P4, PT, R168, R252, PT ;  /* 0x000000fca800720c */ /* 0x000fe20003f84070 */
[----:B0-----:R-:W-:Y:S02]  /*185a0*/  IMAD.MOV.U32 R5, RZ, RZ, R238 ;  /* 0x000000ffff057224 */ /* 0x001fe400078e00ee */
[----:B------:R-:W-:Y:S01]  /*185b0*/  @!P2 IMAD.IADD R250, R250, 0x1, -R168 ;  /* 0x00000001fafaa824 */ /* 0x000fe200078e0aa8 */
[----:B------:R-:W-:Y:S01]  /*185c0*/  ISETP.GE.AND P2, PT, R248, RZ, PT ;  /* 0x000000fff800720c */ /* 0x000fe20003f46270 */
[----:B-1----:R-:W-:Y:S01]  /*185d0*/  IMAD.MOV.U32 R4, RZ, RZ, R3 ;  /* 0x000000ffff047224 */ /* 0x002fe200078e0003 */
[----:B------:R-:W-:Y:S01]  /*185e0*/  IABS R248, R239 ;  /* 0x000000ef00f87213 */ /* 0x000fe20000000000 */
[----:B------:R-:W-:-:S02]  /*185f0*/  IMAD.MOV.U32 R3, RZ, RZ, R241 ;  /* 0x000000ffff037224 */ /* 0x000fc400078e00f1 */
[----:B------:R-:W-:Y:S01]  /*18600*/  @!P6 IMAD.MOV R5, RZ, RZ, -R5 ;  /* 0x000000ffff05e224 */ /* 0x000fe200078e0a05 */
[----:B------:R-:W-:Y:S01]  /*18610*/  ISETP.GT.U32.AND P6, PT, R168, R243, PT ;  /* 0x000000f3a800720c */ /* 0x000fe20003fc4070 */
[----:B------:R-:W-:Y:S01]  /*18620*/  @!P0 IMAD.MOV R4, RZ, RZ, -R4 ;  /* 0x000000ffff048224 */ /* 0x000fe200078e0a04 */
[----:B------:R-:W-:Y:S01]  /*18630*/  ISETP.GE.AND P0, PT, R246, RZ, PT ;  /* 0x000000fff600720c */ /* 0x000fe20003f06270 */
[----:B------:R-:W-:Y:S01]  /*18640*/  @!P3 IMAD.MOV R3, RZ, RZ, -R3 ;  /* 0x000000ffff03b224 */ /* 0x000fe200078e0a03 */
[----:B------:R-:W-:Y:S01]  /*18650*/  STL [R1+0x40], R5 ;  /* 0x0000400501007387 */ /* 0x000fe20000100800 */
[----:B------:R-:W-:Y:S01]  /*18660*/  ISETP.GE.AND P3, PT, R247, RZ, PT ;  /* 0x000000fff700720c */ /* 0x000fe20003f66270 */
[--C-:B------:R-:W-:Y:S01]  /*18670*/  @!P5 IMAD.IADD R242, R242, 0x1, -R168.reuse ;  /* 0x00000001f2f2d824 */ /* 0x100fe200078e0aa8 */
[----:B------:R-:W-:Y:S01]  /*18680*/  ISETP.GE.AND P5, PT, R244, RZ, PT ;  /* 0x000000fff400720c */ /* 0x000fe20003fa6270 */
[----:B------:R0:W-:Y:S01]  /*18690*/  STL [R1+0x2c], R4 ;  /* 0x00002c0401007387 */ /* 0x0001e20000100800 */
[----:B------:R-:W-:-:S02]  /*186a0*/  @!P4 IMAD.IADD R252, R252, 0x1, -R168 ;  /* 0x00000001fcfcc824 */ /* 0x000fc400078e0aa8 */
[----:B------:R-:W-:Y:S01]  /*186b0*/  VIADD R246, R2, 0xb ;  /* 0x0000000b02f67836 */ /* 0x000fe20000000000 */
[----:B------:R1:W-:Y:S01]  /*186c0*/  STL [R1+0x28], R3 ;  /* 0x0000280301007387 */ /* 0x0003e20000100800 */
[----:B------:R-:W-:Y:S01]  /*186d0*/  @!P6 IMAD.IADD R243, R243, 0x1, -R168 ;  /* 0x00000001f3f3e824 */ /* 0x000fe200078e0aa8 */
[----:B------:R-:W-:Y:S01]  /*186e0*/  ISETP.GT.U32.AND P4, PT, R168, R252, PT ;  /* 0x000000fca800720c */ /* 0x000fe20003f84070 */
[----:B------:R-:W-:Y:S01]  /*186f0*/  VIADD R238, R2, 0xa ;  /* 0x0000000a02ee7836 */ /* 0x000fe20000000000 */
[----:B------:R-:W-:Y:S01]  /*18700*/  ISETP.GE.AND P6, PT, R251, RZ, PT ;  /* 0x000000fffb00720c */ /* 0x000fe20003fc6270 */
[----:B------:R-:W-:Y:S01]  /*18710*/  @!P2 IMAD.MOV R243, RZ, RZ, -R243 ;  /* 0x000000fffff3a224 */ /* 0x000fe200078e0af3 */
[----:B------:R-:W-:Y:S01]  /*18720*/  ISETP.GE.AND P2, PT, R239, RZ, PT ;  /* 0x000000ffef00720c */ /* 0x000fe20003f46270 */
[----:B------:R-:W-:Y:S01]  /*18730*/  @!P3 IMAD.MOV R242, RZ, RZ, -R242 ;  /* 0x000000fffff2b224 */ /* 0x000fe200078e0af2 */
[----:B------:R-:W-:Y:S01]  /*18740*/  IABS R247, R238 ;  /* 0x000000ee00f77213 */ /* 0x000fe20000000000 */
[----:B0-----:R-:W-:-:S02]  /*18750*/  IMAD.MOV.U32 R4, RZ, RZ, R249 ;  /* 0x000000ffff047224 */ /* 0x001fc400078e00f9 */
[----:B-1----:R-:W-:-:S04]  /*18760*/  IMAD.HI.U32 R3, R0, R245, RZ ;  /* 0x000000f500037227 */ /* 0x002fc800078e00ff */
[----:B------:R-:W-:Y:S02]  /*18770*/  IMAD.MOV R3, RZ, RZ, -R3 ;  /* 0x000000ffff037224 */ /* 0x000fe400078e0a03 */
[----:B------:R-:W-:-:S04]  /*18780*/  IMAD.HI.U32 R239, R0, R248, RZ ;  /* 0x000000f800ef7227 */ /* 0x000fc800078e00ff */
[----:B------:R-:W-:Y:S02]  /*18790*/  IMAD R245, R168, R3, R245 ;  /* 0x00000003a8f57224 */ /* 0x000fe400078e02f5 */
[----:B------:R-:W-:Y:S01]  /*187a0*/  @!P1 IMAD.MOV R4, RZ, RZ, -R4 ;  /* 0x000000ffff049224 */ /* 0x000fe200078e0a04 */
[----:B------:R-:W-:Y:S01]  /*187b0*/  ISETP.GE.AND P1, PT, R246, RZ, PT ;  /* 0x000000fff600720c */ /* 0x000fe20003f26270 */
[----:B------:R-:W-:Y:S01]  /*187c0*/  IMAD.MOV.U32 R241, RZ, RZ, R250 ;  /* 0x000000fffff17224 */ /* 0x000fe200078e00fa */
[----:B------:R-:W-:Y:S01]  /*187d0*/  ISETP.GT.U32.AND P3, PT, R168, R245, PT ;  /* 0x000000f5a800720c */ /* 0x000fe20003f64070 */
[----:B------:R-:W-:Y:S01]  /*187e0*/  VIADD R3, R2, 0x8 ;  /* 0x0000000802037836 */ /* 0x000fe20000000000 */
[----:B------:R-:W-:Y:S01]  /*187f0*/  IABS R246, R246 ;  /* 0x000000f600f67213 */ /* 0x000fe20000000000 */
[----:B------:R-:W-:Y:S01]  /*18800*/  IMAD.MOV R239, RZ, RZ, -R239 ;  /* 0x000000ffffef7224 */ /* 0x000fe200078e0aef */
[----:B------:R0:W-:Y:S01]  /*18810*/  STL [R1+0x24], R4 ;  /* 0x0000240401007387 */ /* 0x0001e20000100800 */
[----:B------:R-:W-:Y:S01]  /*18820*/  @!P0 IMAD.MOV R241, RZ, RZ, -R241 ;  /* 0x000000fffff18224 */ /* 0x000fe200078e0af1 */
[----:B------:R-:W-:Y:S01]  /*18830*/  ISETP.GE.AND P0, PT, R238, RZ, PT ;  /* 0x000000ffee00720c */ /* 0x000fe20003f06270 */
[----:B------:R-:W-:Y:S01]  /*18840*/  @!P4 IMAD.IADD R252, R252, 0x1, -R168 ;  /* 0x00000001fcfcc824 */ /* 0x000fe200078e0aa8 */
[----:B------:R-:W-:Y:S01]  /*18850*/  IABS R238, R3 ;  /* 0x0000000300ee7213 */ /* 0x000fe20000000000 */
[----:B------:R-:W-:Y:S01]  /*18860*/  IMAD.HI.U32 R244, R0, R246, RZ ;  /* 0x000000f600f47227 */ /* 0x000fe200078e00ff */
[----:B------:R-:W-:-:S03]  /*18870*/  ISETP.GE.AND P4, PT, R3, RZ, PT ;  /* 0x000000ff0300720c */ /* 0x000fc60003f86270 */
[----:B------:R-:W-:Y:S02]  /*18880*/  @!P3 IMAD.IADD R245, R245, 0x1, -R168 ;  /* 0x00000001f5f5b824 */ /* 0x000fe400078e0aa8 */
[C---:B------:R-:W-:Y:S02]  /*18890*/  IMAD R248, R168.reuse, R239, R248 ;  /* 0x000000efa8f87224 */ /* 0x040fe400078e02f8 */
[----:B0-----:R-:W-:Y:S01]  /*188a0*/  IMAD.MOV.U32 R4, RZ, RZ, R252 ;  /* 0x000000ffff047224 */ /* 0x001fe200078e00fc */
[----:B------:R-:W-:Y:S01]  /*188b0*/  ISETP.GT.U32.AND P3, PT, R168, R245, PT ;  /* 0x000000f5a800720c */ /* 0x000fe20003f64070 */
[----:B------:R-:W-:Y:S02]  /*188c0*/  IMAD.MOV R244, RZ, RZ, -R244 ;  /* 0x000000fffff47224 */ /* 0x000fe400078e0af4 */
[----:B------:R-:W-:Y:S02]  /*188d0*/  IMAD.MOV.U32 R3, RZ, RZ, R238 ;  /* 0x000000ffff037224 */ /* 0x000fe400078e00ee */
[----:B------:R-:W-:-:S02]  /*188e0*/  @!P5 IMAD.MOV R4, RZ, RZ, -R4 ;  /* 0x000000ffff04d224 */ /* 0x000fc400078e0a04 */
[----:B------:R-:W-:Y:S02]  /*188f0*/  IMAD R246, R168, R244, R246 ;  /* 0x000000f4a8f67224 */ /* 0x000fe400078e02f6 */
[----:B------:R-:W-:Y:S01]  /*18900*/  VIADD R244, R2, 0x7 ;  /* 0x0000000702f47836 */ /* 0x000fe20000000000 */
[----:B------:R0:W-:Y:S01]  /*18910*/  STL [R1+0x20], R4 ;  /* 0x0000200401007387 */ /* 0x0001e20000100800 */
[----:B------:R-:W-:Y:S01]  /*18920*/  IMAD.HI.U32 R238, R0, R3, RZ ;  /* 0x0000000300ee7227 */ /* 0x000fe200078e00ff */
[----:B------:R-:W-:Y:S02]  /*18930*/  ISETP.GT.U32.AND P5, PT, R168, R246, PT ;  /* 0x000000f6a800720c */ /* 0x000fe40003fa4070 */
[----:B------:R-:W-:Y:S01]  /*18940*/  IABS R249, R244 ;  /* 0x000000f400f97213 */ /* 0x000fe20000000000 */
[----:B------:R-:W-:Y:S02]  /*18950*/  @!P3 IMAD.IADD R245, R245, 0x1, -R168 ;  /* 0x00000001f5f5b824 */ /* 0x000fe400078e0aa8 */
[----:B------:R-:W-:-:S02]  /*18960*/  IMAD.MOV R238, RZ, RZ, -R238 ;  /* 0x000000ffffee7224 */ /* 0x000fc400078e0aee */
[----:B------:R-:W-:Y:S02]  /*18970*/  IMAD.MOV.U32 R5, RZ, RZ, R245 ;  /* 0x000000ffff057224 */ /* 0x000fe400078e00f5 */
[----:B0-----:R-:W-:Y:S02]  /*18980*/  VIADD R4, R2, 0x4 ;  /* 0x0000000402047836 */ /* 0x001fe40000000000 */
[----:B------:R-:W-:Y:S01]  /*18990*/  @!P6 IMAD.MOV R5, RZ, RZ, -R5 ;  /* 0x000000ffff05e224 */ /* 0x000fe200078e0a05 */
[----:B------:R-:W-:Y:S01]  /*189a0*/  ISETP.GT.U32.AND P6, PT, R168, R248, PT ;  /* 0x000000f8a800720c */ /* 0x000fe20003fc4070 */
[----:B------:R-:W-:Y:S01]  /*189b0*/  VIADD R250, R2, 0x6 ;  /* 0x0000000602fa7836 */ /* 0x000fe20000000000 */
[----:B------:R-:W-:Y:S01]  /*189c0*/  IABS R239, R4 ;  /* 0x0000000400ef7213 */ /* 0x000fe20000000000 */
[----:B------:R-:W-:Y:S01]  /*189d0*/  IMAD.HI.U32 R240, R0, R247, RZ ;  /* 0x000000f700f07227 */ /* 0x000fe200078e00ff */
[----:B------:R0:W-:Y:S02]  /*189e0*/  STL [R1+0x1c], R5 ;  /* 0x00001c0501007387 */ /* 0x0001e40000100800 */
[----:B------:R-:W-:Y:S01]  /*189f0*/  IABS R245, R250 ;  /* 0x000000fa00f57213 */ /* 0x000fe20000000000 */
[----:B------:R-:W-:Y:S01]  /*18a00*/  IMAD R3, R168, R238, R3 ;  /* 0x000000eea8037224 */ /* 0x000fe200078e0203 */
[----:B------:R1:W-:Y:S01]  /*18a10*/  STL [R1+0x1950], R2 ;  /* 0x0019500201007387 */ /* 0x0003e20000100800 */
[----:B------:R-:W-:-:S02]  /*18a20*/  IMAD.MOV R240, RZ, RZ, -R240 ;  /* 0x000000fffff07224 */ /* 0x000fc400078e0af0 */
[----:B------:R-:W-:-:S04]  /*18a30*/  IMAD.HI.U32 R238, R0, R249, RZ ;  /* 0x000000f900ee7227 */ /* 0x000fc800078e00ff */
[----:B------:R-:W-:Y:S02]  /*18a40*/  @!P6 IMAD.IADD R248, R248, 0x1, -R168 ;  /* 0x00000001f8f8e824 */ /* 0x000fe400078e0aa8 */
[----:B------:R-:W-:Y:S01]  /*18a50*/  IMAD R247, R168, R240, R247 ;  /* 0x000000f0a8f77224 */ /* 0x000fe200078e02f7 */
[----:B------:R-:W-:Y:S01]  /*18a60*/  IABS R240, R6 ;  /* 0x0000000600f07213 */ /* 0x000fe20000000000 */
[----:B0-----:R-:W-:Y:S01]  /*18a70*/  IMAD.HI.U32 R5, R0, R239, RZ ;  /* 0x000000ef00057227 */ /* 0x001fe200078e00ff */
[C---:B------:R-:W-:Y:S02]  /*18a80*/  ISETP.GT.U32.AND P6, PT, R168.reuse, R248, PT ;  /* 0x000000f8a800720c */ /* 0x040fe40003fc4070 */
[----:B------:R-:W-:Y:S01]  /*18a90*/  ISETP.GT.U32.AND P3, PT, R168, R247, PT ;  /* 0x000000f7a800720c */ /* 0x000fe20003f64070 */
[----:B------:R-:W-:Y:S02]  /*18aa0*/  IMAD.MOV R238, RZ, RZ, -R238 ;  /* 0x000000ffffee7224 */ /* 0x000fe400078e0aee */
[----:B------:R-:W-:-:S04]  /*18ab0*/  IMAD.HI.U32 R252, R0, R245, RZ ;  /* 0x000000f500fc7227 */ /* 0x000fc800078e00ff */
[----:B------:R-:W-:Y:S02]  /*18ac0*/  IMAD R249, R168, R238, R249 ;  /* 0x000000eea8f97224 */ /* 0x000fe400078e02f9 */
[----:B------:R-:W-:Y:S02]  /*18ad0*/  IMAD.MOV R252, RZ, RZ, -R252 ;  /* 0x000000fffffc7224 */ /* 0x000fe400078e0afc */
[----:B------:R-:W-:Y:S02]  /*18ae0*/  IMAD.MOV R238, RZ, RZ, -R5 ;  /* 0x000000ffffee7224 */ /* 0x000fe400078e0a05 */
[----:B------:R-:W0:Y:S01]  /*18af0*/  S2R R5, SR_TID.X ;  /* 0x0000000000057919 */ /* 0x000e220000002100 */
[--C-:B------:R-:W-:Y:S02]  /*18b00*/  @!P5 IMAD.IADD R246, R246, 0x1, -R168.reuse ;  /* 0x00000001f6f6d824 */ /* 0x100fe400078e0aa8 */
[----:B------:R-:W-:Y:S02]  /*18b10*/  IMAD R245, R168, R252, R245 ;  /* 0x000000fca8f57224 */ /* 0x000fe400078e02f5 */
[--C-:B------:R-:W-:Y:S01]  /*18b20*/  @!P6 IMAD.IADD R248, R248, 0x1, -R168.reuse ;  /* 0x00000001f8f8e824 */ /* 0x100fe200078e0aa8 */
[C---:B------:R-:W-:Y:S01]  /*18b30*/  ISETP.GT.U32.AND P5, PT, R168.reuse, R246, PT ;  /* 0x000000f6a800720c */ /* 0x040fe20003fa4070 */
[----:B------:R-:W-:Y:S01]  /*18b40*/  @!P3 IMAD.IADD R247, R247, 0x1, -R168 ;  /* 0x00000001f7f7b824 */ /* 0x000fe200078e0aa8 */
[C---:B------:R-:W-:Y:S01]  /*18b50*/  ISETP.GT.U32.AND P6, PT, R168.reuse, R245, PT ;  /* 0x000000f5a800720c */ /* 0x040fe20003fc4070 */
[----:B------:R-:W-:Y:S01]  /*18b60*/  IMAD R239, R168, R238, R239 ;  /* 0x000000eea8ef7224 */ /* 0x000fe200078e02ef */
[----:B------:R-:W-:Y:S01]  /*18b70*/  IABS R238, R233 ;  /* 0x000000e900ee7213 */ /* 0x000fe20000000000 */
[----:B------:R-:W-:Y:S01]  /*18b80*/  IMAD.HI.U32 R251, R0, R240, RZ ;  /* 0x000000f000fb7227 */ /* 0x000fe200078e00ff */
[----:B------:R-:W-:-:S03]  /*18b90*/  ISETP.GT.U32.AND P3, PT, R168, R247, PT ;  /* 0x000000f7a800720c */ /* 0x000fc60003f64070 */
[----:B------:R-:W-:-:S04]  /*18ba0*/  IMAD.HI.U32 R8, R0, R238, RZ ;  /* 0x000000ee00087227 */ /* 0x000fc800078e00ff */
[--C-:B------:R-:W-:Y:S01]  /*18bb0*/  @!P5 IMAD.IADD R246, R246, 0x1, -R168.reuse ;  /* 0x00000001f6f6d824 */ /* 0x100fe200078e0aa8 */
[C---:B------:R-:W-:Y:S01]  /*18bc0*/  ISETP.GT.U32.AND P5, PT, R168.reuse, R3, PT ;  /* 0x00000003a800720c */ /* 0x040fe20003fa4070 */
[----:B------:R-:W-:Y:S02]  /*18bd0*/  @!P6 IMAD.IADD R245, R245, 0x1, -R168 ;  /* 0x00000001f5f5e824 */ /* 0x000fe400078e0aa8 */
[----:B------:R-:W-:Y:S02]  /*18be0*/  IMAD.MOV R8, RZ, RZ, -R8 ;  /* 0x000000ffff087224 */ /* 0x000fe400078e0a08 */
[----:B------:R-:W-:Y:S01]  /*18bf0*/  @!P3 IMAD.IADD R247, R247, 0x1, -R168 ;  /* 0x00000001f7f7b824 */ /* 0x000fe200078e0aa8 */
[C---:B------:R-:W-:Y:S01]  /*18c00*/  ISETP.GT.U32.AND P6, PT, R168.reuse, R245, PT ;  /* 0x000000f5a800720c */ /* 0x040fe20003fc4070 */
[C---:B------:R-:W-:Y:S01]  /*18c10*/  IMAD R238, R168.reuse, R8, R238 ;  /* 0x00000008a8ee7224 */ /* 0x040fe200078e02ee */
[----:B------:R-:W-:Y:S01]  /*18c20*/  ISETP.GT.U32.AND P3, PT, R168, R249, PT ;  /* 0x000000f9a800720c */ /* 0x000fe20003f64070 */
[----:B------:R-:W-:-:S02]  /*18c30*/  IMAD.MOV R251, RZ, RZ, -R251 ;  /* 0x000000fffffb7224 */ /* 0x000fc400078e0afb */
[----:B------:R-:W-:Y:S01]  /*18c40*/  VIADD R95, R2, 0x2 ;  /* 0x00000002025f7836 */ /* 0x000fe20000000000 */
[----:B0-----:R-:W-:Y:S01]  /*18c50*/  SHF.R.U32.HI R5, RZ, 0x6, R5 ;  /* 0x00000006ff057819 */ /* 0x001fe20000011605 */
[----:B------:R-:W-:Y:S02]  /*18c60*/  @!P5 IMAD.IADD R3, R3, 0x1, -R168 ;  /* 0x000000010303d824 */ /* 0x000fe400078e0aa8 */
[C---:B------:R-:W-:Y:S01]  /*18c70*/  IMAD R240, R168.reuse, R251, R240 ;  /* 0x000000fba8f07224 */ /* 0x040fe200078e02f0 */
[----:B------:R-:W-:Y:S02]  /*18c80*/  SGXT.U32 R5, R5, 0x1 ;  /* 0x000000010505781a */ /* 0x000fe40000000000 */
[C---:B------:R-:W-:Y:S01]  /*18c90*/  ISETP.GT.U32.AND P5, PT, R168.reuse, R3, PT ;  /* 0x00000003a800720c */ /* 0x040fe20003fa4070 */
[--C-:B------:R-:W-:Y:S01]  /*18ca0*/  @!P6 IMAD.IADD R245, R245, 0x1, -R168.reuse ;  /* 0x00000001f5f5e824 */ /* 0x100fe200078e0aa8 */
[----:B------:R-:W-:Y:S01]  /*18cb0*/  LOP3.LUT R7, R5, 0x7e, RZ, 0xfc, !PT ;  /* 0x0000007e05077812 */ /* 0x000fe200078efcff */
[----:B------:R-:W-:Y:S01]  /*18cc0*/  @!P3 IMAD.IADD R249, R249, 0x1, -R168 ;  /* 0x00000001f9f9b824 */ /* 0x000fe200078e0aa8 */
[----:B------:R-:W-:Y:S01]  /*18cd0*/  ISETP.GT.U32.AND P6, PT, R168, R238, PT ;  /* 0x000000eea800720c */ /* 0x000fe20003fc4070 */
[----:B------:R-:W-:Y:S01]  /*18ce0*/  VIADD R5, R2, 0x1 ;  /* 0x0000000102057836 */ /* 0x000fe20000000000 */
[----:B------:R-:W-:Y:S01]  /*18cf0*/  IABS R252, R95 ;  /* 0x0000005f00fc7213 */ /* 0x000fe20000000000 */
[----:B------:R-:W-:Y:S01]  /*18d00*/  IMAD R7, R7, UR9, RZ ;  /* 0x0000000907077c24 */ /* 0x000fe2000f8e02ff */
[C---:B------:R-:W-:Y:S01]  /*18d10*/  ISETP.GT.U32.AND P3, PT, R168.reuse, R249, PT ;  /* 0x000000f9a800720c */ /* 0x040fe20003f64070 */
[----:B-1----:R-:W-:Y:S01]  /*18d20*/  IMAD R2, RZ, RZ, -UR9 ;  /* 0x80000009ff027e24 */ /* 0x002fe2000f8e02ff */
[----:B------:R-:W-:Y:S01]  /*18d30*/  IABS R251, R5 ;  /* 0x0000000500fb7213 */ /* 0x000fe20000000000 */
[----:B------:R-:W-:Y:S01]  /*18d40*/  @!P2 IMAD.MOV R248, RZ, RZ, -R248 ;  /* 0x000000fffff8a224 */ /* 0x000fe200078e0af8 */
[----:B------:R0:W-:Y:S01]  /*18d50*/  STL [R1+0x9e4], R7 ;  /* 0x0009e40701007387 */ /* 0x0001e20000100800 */
[----:B------:R-:W-:Y:S01]  /*18d60*/  @!P5 IMAD.IADD R3, R3, 0x1, -R168 ;  /* 0x000000010303d824 */ /* 0x000fe200078e0aa8 */
[----:B------:R-:W-:Y:S01]  /*18d70*/  ISETP.GT.U32.AND P5, PT, R168, R240, PT ;  /* 0x000000f0a800720c */ /* 0x000fe20003fa4070 */
[----:B------:R-:W-:-:S04]  /*18d80*/  IMAD.HI.U32 R9, R0, R252, RZ ;  /* 0x000000fc00097227 */ /* 0x000fc800078e00ff */
[--C-:B------:R-:W-:Y:S02]  /*18d90*/  @!P6 IMAD.IADD R238, R238, 0x1, -R168.reuse ;  /* 0x00000001eeeee824 */ /* 0x100fe400078e0aa8 */
[----:B------:R-:W-:Y:S01]  /*18da0*/  @!P3 IMAD.IADD R249, R249, 0x1, -R168 ;  /* 0x00000001f9f9b824 */ /* 0x000fe200078e0aa8 */
[----:B------:R-:W-:Y:S01]  /*18db0*/  ISETP.GT.U32.AND P3, PT, R168, R239, PT ;  /* 0x000000efa800720c */ /* 0x000fe20003f64070 */
[----:B0-----:R-:W-:Y:S01]  /*18dc0*/  IMAD R7, R2, 0x2, R7 ;  /* 0x0000000202077824 */ /* 0x001fe200078e0207 */
[----:B------:R-:W-:-:S04]  /*18dd0*/  ISETP.GT.U32.AND P2, PT, R168, R238, PT ;  /* 0x000000eea800720c */ /* 0x000fc80003f44070 */
[----:B------:R0:W-:Y:S01]  /*18de0*/  STL [R1+0xa04], R7 ;  /* 0x000a040701007387 */ /* 0x0001e20000100800 */
[----:B------:R-:W-:Y:S02]  /*18df0*/  @!P5 IMAD.IADD R240, R240, 0x1, -R168 ;  /* 0x00000001f0f0d824 */ /* 0x000fe400078e0aa8 */
[----:B0-----:R-:W-:-:S04]  /*18e00*/  IMAD R7, R2, 0x2, R7 ;  /* 0x0000000202077824 */ /* 0x001fc800078e0207 */
[----:B------:R-:W-:Y:S01]  /*18e10*/  IMAD R8, R2, 0x2, R7 ;  /* 0x0000000202087824 */ /* 0x000fe200078e0207 */
[----:B------:R0:W-:Y:S01]  /*18e20*/  STL [R1+0xa0c], R7 ;  /* 0x000a0c0701007387 */ /* 0x0001e20000100800 */
[----:B------:R-:W-:Y:S01]  /*18e30*/  ISETP.GE.AND P5, PT, R244, RZ, PT ;  /* 0x000000fff400720c */ /* 0x000fe20003fa6270 */
[----:B------:R-:W-:Y:S02]  /*18e40*/  @!P2 IMAD.IADD R238, R238, 0x1, -R168 ;  /* 0x00000001eeeea824 */ /* 0x000fe400078e0aa8 */
[----:B0-----:R-:W-:-:S04]  /*18e50*/  IMAD.HI.U32 R7, R0, R251, RZ ;  /* 0x000000fb00077227 */ /* 0x001fc800078e00ff */
[----:B------:R-:W-:Y:S02]  /*18e60*/  IMAD.MOV R0, RZ, RZ, -R9 ;  /* 0x000000ffff007224 */ /* 0x000fe400078e0a09 */
[----:B------:R-:W2:Y:S02]  /*18e70*/  LDL.LU R9, [R1+0x1a50] ;  /* 0x001a500001097983 */ /* 0x000ea40000300800 */
[----:B------:R-:W-:Y:S02]  /*18e80*/  IMAD R244, R168, R0, R252 ;  /* 0x00000000a8f47224 */ /* 0x000fe400078e02fc */
[----:B------:R-:W-:Y:S01]  /*18e90*/  IMAD R252, R2, 0x2, R8 ;  /* 0x0000000202fc7824 */ /* 0x000fe200078e0208 */
[----:B------:R0:W-:Y:S01]  /*18ea0*/  STL [R1+0xa14], R8 ;  /* 0x000a140801007387 */ /* 0x0001e20000100800 */
[----:B------:R-:W-:Y:S01]  /*18eb0*/  IMAD.MOV R0, RZ, RZ, -R7 ;  /* 0x000000ffff007224 */ /* 0x000fe200078e0a07 */
[----:B------:R-:W-:Y:S02]  /*18ec0*/  ISETP.GE.AND P2, PT, R233, RZ, PT ;  /* 0x000000ffe900720c */ /* 0x000fe40003f46270 */
[----:B------:R-:W1:Y:S01]  /*18ed0*/  S2R R233, SR_TID.X ;  /* 0x0000000000e97919 */ /* 0x000e620000002100 */
[----:B------:R-:W-:Y:S01]  /*18ee0*/  @!P3 IMAD.IADD R239, R239, 0x1, -R168 ;  /* 0x00000001efefb824 */ /* 0x000fe200078e0aa8 */
[----:B0-----:R-:W3:Y:S04]  /*18ef0*/  LDL.LU R8, [R1+0x1a4c] ;  /* 0x001a4c0001087983 */ /* 0x001ee80000300800 */
[----:B------:R-:W4:Y:S01]  /*18f00*/  LDL.LU R7, [R1+0x1a48] ;  /* 0x001a480001077983 */ /* 0x000f220000300800 */
[C---:B------:R-:W-:Y:S01]  /*18f10*/  ISETP.GT.U32.AND P3, PT, R168.reuse, R244, PT ;  /* 0x000000f4a800720c */ /* 0x040fe20003f64070 */
[----:B------:R-:W-:Y:S01]  /*18f20*/  IMAD R251, R168, R0, R251 ;  /* 0x00000000a8fb7224 */ /* 0x000fe200078e02fb */
[----:B------:R-:W-:Y:S01]  /*18f30*/  ISETP.GE.AND P6, PT, R250, RZ, PT ;  /* 0x000000fffa00720c */ /* 0x000fe20003fc6270 */
[----:B------:R0:W-:Y:S01]  /*18f40*/  STL [R1+0xa1c], R252 ;  /* 0x000a1cfc01007387 */ /* 0x0001e20000100800 */
[----:B------:R-:W-:Y:S01]  /*18f50*/  @!P0 IMAD.MOV R247, RZ, RZ, -R247 ;  /* 0x000000fffff78224 */ /* 0x000fe200078e0af7 */
[----:B------:R-:W-:Y:S01]  /*18f60*/  ISETP.GT.U32.AND P0, PT, R168, R239, PT ;  /* 0x000000efa800720c */ /* 0x000fe20003f04070 */
[----:B------:R-:W-:-:S02]  /*18f70*/  IMAD.MOV.U32 R250, RZ, RZ, R3 ;  /* 0x000000fffffa7224 */ /* 0x000fc400078e0003 */
[----:B------:R-:W-:Y:S01]  /*18f80*/  @!P1 IMAD.MOV R246, RZ, RZ, -R246 ;  /* 0x000000fffff69224 */ /* 0x000fe200078e0af6 */
[----:B------:R-:W-:Y:S01]  /*18f90*/  ISETP.GT.U32.AND P1, PT, R168, R240, PT ;  /* 0x000000f0a800720c */ /* 0x000fe20003f24070 */
[----:B------:R-:W-:Y:S02]  /*18fa0*/  @!P4 IMAD.MOV R250, RZ, RZ, -R250 ;  /* 0x000000fffffac224 */ /* 0x000fe400078e0afa */
[----:B0-----:R-:W-:Y:S02]  /*18fb0*/  IMAD R252, R2, 0x2, R252 ;  /* 0x0000000202fc7824 */ /* 0x001fe400078e02fc */
[----:B------:R-:W-:Y:S01]  /*18fc0*/  @!P3 IMAD.IADD R244, R244, 0x1, -R168 ;  /* 0x00000001f4f4b824 */ /* 0x000fe200078e0aa8 */
[----:B------:R-:W-:Y:S01]  /*18fd0*/  ISETP.GE.AND P3, PT, R6, RZ, PT ;  /* 0x000000ff0600720c */ /* 0x000fe20003f66270 */
[----:B------:R-:W-:Y:S01]  /*18fe0*/  IMAD R0, R2, 0x2, R252 ;  /* 0x0000000202007824 */ /* 0x000fe200078e02fc */
[----:B------:R0:W-:Y:S01]  /*18ff0*/  STL [R1+0x9ec], R252 ;  /* 0x0009ecfc01007387 */ /* 0x0001e20000100800 */
[----:B------:R-:W-:-:S04]  /*19000*/  @!P0 IMAD.IADD R239, R239, 0x1, -R168 ;  /* 0x00000001efef8824 */ /* 0x000fc800078e0aa8 */
[----:B------:R-:W-:Y:S01]  /*19010*/  @!P1 IMAD.IADD R240, R240, 0x1, -R168 ;  /* 0x00000001f0f09824 */ /* 0x000fe200078e0aa8 */
[----:B------:R-:W-:Y:S01]  /*19020*/  ISETP.GT.U32.AND P4, PT, R168, R244, PT ;  /* 0x000000f4a800720c */ /* 0x000fe20003f84070 */
[----:B------:R-:W2:Y:S01]  /*19030*/  LDL.LU R6, [R1+0x1a44] ;  /* 0x001a440001067983 */ /* 0x000ea20000300800 */
[----:B0-----:R-:W0:Y:S01]  /*19040*/  LDC R252, c[0x0][0x230] ;  /* 0x00008c00fffc7b82 */ /* 0x001e220000000800 */
[----:B------:R-:W-:Y:S02]  /*19050*/  ISETP.GE.AND P0, PT, R4, RZ, PT ;  /* 0x000000ff0400720c */ /* 0x000fe40003f06270 */
[----:B------:R-:W3:Y:S01]  /*19060*/  LDL.LU R4, [R1+0x1a40] ;  /* 0x001a400001047983 */ /* 0x000ee20000300800 */
[----:B------:R-:W-:-:S03]  /*19070*/  ISETP.GT.U32.AND P1, PT, R168, R251, PT ;  /* 0x000000fba800720c */ /* 0x000fc60003f24070 */
[----:B------:R1:W-:Y:S04]  /*19080*/  STL [R1+0x9f0], R0 ;  /* 0x0009f00001007387 */ /* 0x0003e80000100800 */
[----:B------:R-:W-:Y:S02]  /*19090*/  @!P4 IMAD.IADD R244, R244, 0x1, -R168 ;  /* 0x00000001f4f4c824 */ /* 0x000fe400078e0aa8 */
[----:B-1----:R-:W-:-:S04]  /*190a0*/  IMAD R0, R2, 0x2, R0 ;  /* 0x0000000202007824 */ /* 0x002fc800078e0200 */
[----:B------:R-:W-:Y:S01]  /*190b0*/  IMAD R3, R2, 0x2, R0 ;  /* 0x0000000202037824 */ /* 0x000fe200078e0200 */
[----:B------:R1:W-:Y:S01]  /*190c0*/  STL [R1+0x9f4], R0 ;  /* 0x0009f40001007387 */ /* 0x0003e20000100800 */
[----:B0-----:R-:W-:Y:S01]  /*190d0*/  VIADD R252, R252, 0x7f ;  /* 0x0000007ffcfc7836 */ /* 0x001fe20000000000 */
[----:B-1----:R-:W-:-:S04]  /*190e0*/  LOP3.LUT R0, R233, 0x40, RZ, 0xc0, !PT ;  /* 0x00000040e9007812 */ /* 0x002fc800078ec0ff */
[----:B------:R-:W-:Y:S02]  /*190f0*/  ISETP.NE.U32.AND P4, PT, R0, RZ, PT ;  /* 0x000000ff0000720c */ /* 0x000fe40003f85070 */
[----:B------:R-:W-:-:S04]  /*19100*/  SHF.R.S32.HI R0, RZ, 0x1f, R252 ;  /* 0x0000001fff007819 */ /* 0x000fc800000114fc */
[----:B------:R-:W-:Y:S02]  /*19110*/  LEA.HI R0, R0, R252, RZ, 0x7 ;  /* 0x000000fc00007211 */ /* 0x000fe400078f38ff */
[----:B------:R-:W0:Y:S04]  /*19120*/  S2R R252, SR_TID.X ;  /* 0x0000000000fc7919 */ /* 0x000e280000002100 */
[----:B------:R-:W1:Y:S01]  /*19130*/  S2R R0, SR_TID.X ;  /* 0x0000000000007919 */ /* 0x000e620000002100 */
[----:B------:R-:W-:Y:S01]  /*19140*/  @!P1 IMAD.IADD R251, R251, 0x1, -R168 ;  /* 0x00000001fbfb9824 */ /* 0x000fe200078e0aa8 */
[----:B------:R-:W-:Y:S02]  /*19150*/  ISETP.GE.AND P1, PT, R95, RZ, PT ;  /* 0x000000ff5f00720c */ /* 0x000fe40003f26270 */
[----:B------:R-:W4:Y:S04]  /*19160*/  LDL.LU R95, [R1+0x1a3c] ;  /* 0x001a3c00015f7983 */ /* 0x000f280000300800 */
[----:B------:R0:W-:Y:S02]  /*19170*/  STL [R1+0xa3c], R3 ;  /* 0x000a3c0301007387 */ /* 0x0001e40000100800 */
[----:B0-----:R-:W-:-:S04]  /*19180*/  IMAD R3, R2, 0x2, R3 ;  /* 0x0000000202037824 */ /* 0x001fc800078e0203 */
[----:B------:R-:W-:Y:S01]  /*19190*/  IMAD R233, R2, 0x2, R3 ;  /* 0x0000000202e97824 */ /* 0x000fe200078e0203 */
[----:B------:R0:W-:Y:S01]  /*191a0*/  STL [R1+0xa44], R3 ;  /* 0x000a440301007387 */ /* 0x0001e20000100800 */
[----:B------:R-:W-:Y:S02]  /*191b0*/  LOP3.LUT R252, R252, 0x3f, RZ, 0xc0, !PT ;  /* 0x0000003ffcfc7812 */ /* 0x000fe400078ec0ff */
[----:B-1----:R-:W-:-:S03]  /*191c0*/  LOP3.LUT R0, R0, 0x40, RZ, 0xc0, !PT ;  /* 0x0000004000007812 */ /* 0x002fc600078ec0ff */
[----:B------:R-:W-:Y:S01]  /*191d0*/  IMAD.SHL.U32 R252, R252, 0x2, RZ ;  /* 0x00000002fcfc7824 */ /* 0x000fe200078e00ff */
[----:B0-----:R-:W-:Y:S02]  /*191e0*/  SEL R3, RZ, 0x90, !P4 ;  /* 0x00000090ff037807 */ /* 0x001fe40006000000 */
[----:B------:R-:W-:Y:S01]  /*191f0*/  ISETP.GE.AND P4, PT, R5, RZ, PT ;  /* 0x000000ff0500720c */ /* 0x000fe20003f86270 */
[----:B------:R-:W-:Y:S01]  /*19200*/  IMAD R0, R0, 0x200, R252 ;  /* 0x0000020000007824 */ /* 0x000fe200078e02fc */
[----:B------:R-:W2:Y:S01]  /*19210*/  LDL.LU R5, [R1+0x1a38] ;  /* 0x001a380001057983 */ /* 0x000ea20000300800 */
[----:B------:R-:W-:-:S03]  /*19220*/  LOP3.LUT R3, R3, R252, RZ, 0x3c, !PT ;  /* 0x000000fc03037212 */ /* 0x000fc600078e3cff */
[----:B------:R0:W-:Y:S04]  /*19230*/  STL [R1+0xa4c], R233 ;  /* 0x000a4ce901007387 */ /* 0x0001e80000100800 */
[----:B------:R1:W-:Y:S01]  /*19240*/  STL [R1+0x1954], R0 ;  /* 0x0019540001007387 */ /* 0x0003e20000100800 */
[----:B0-----:R-:W-:-:S04]  /*19250*/  IMAD R233, R2, 0x2, R233 ;  /* 0x0000000202e97824 */ /* 0x001fc800078e02e9 */
[----:B-1----:R-:W-:Y:S01]  /*19260*/  IMAD R0, R2, 0x2, R233 ;  /* 0x0000000202007824 */ /* 0x002fe200078e02e9 */
[----:B------:R0:W-:Y:S04]  /*19270*/  STL [R1+0xa54], R233 ;  /* 0x000a54e901007387 */ /* 0x0001e80000100800 */
[----:B------:R-:W-:Y:S04]  /*19280*/  STL [R1+0x1958], R3 ;  /* 0x0019580301007387 */ /* 0x000fe80000100800 */
[----:B0-----:R-:W3:Y:S01]  /*19290*/  LDL.LU R233, [R1+0x1a34] ;  /* 0x001a340001e97983 */ /* 0x001ee20000300800 */
[----:B------:R-:W0:Y:S01]  /*192a0*/  S2R R252, SR_TID.X ;  /* 0x0000000000fc7919 */ /* 0x000e220000002100 */
[----:B------:R-:W-:Y:S01]  /*192b0*/  @!P5 IMAD.MOV R249, RZ, RZ, -R249 ;  /* 0x000000fffff9d224 */ /* 0x000fe200078e0af9 */
[----:B------:R-:W-:Y:S01]  /*192c0*/  ISETP.GT.U32.AND P5, PT, R168, R251, PT ;  /* 0x000000fba800720c */ /* 0x000fe20003fa4070 */
[----:B------:R1:W-:Y:S02]  /*192d0*/  STL [R1+0xa5c], R0 ;  /* 0x000a5c0001007387 */ /* 0x0003e40000100800 */
[----:B-1----:R-:W-:-:S05]  /*192e0*/  IMAD R0, R2, 0x2, R0 ;  /* 0x0000000202007824 */ /* 0x002fca00078e0200 */
[----:B------:R1:W-:Y:S05]  /*192f0*/  STL [R1+0xa64], R0 ;  /* 0x000a640001007387 */ /* 0x0003ea0000100800 */
[----:B------:R-:W-:Y:S02]  /*19300*/  @!P5 IMAD.IADD R251, R251, 0x1, -R168 ;  /* 0x00000001fbfbd824 */ /* 0x000fe400078e0aa8 */
[----:B------:R-:W-:Y:S01]  /*19310*/  @!P6 IMAD.MOV R245, RZ, RZ, -R245 ;  /* 0x000000fffff5e224 */ /* 0x000fe200078e0af5 */
[----:B0-----:R-:W-:Y:S01]  /*19320*/  LOP3.LUT R252, R252, 0x7f, RZ, 0xc0, !PT ;  /* 0x0000007ffcfc7812 */ /* 0x001fe200078ec0ff */
[----:B-1----:R-:W-:-:S04]  /*19330*/  IMAD R0, R2, 0x2, R0 ;  /* 0x0000000202007824 */ /* 0x002fc800078e0200 */
[----:B------:R-:W-:Y:S01]  /*19340*/  IMAD R3, R252, UR58, RZ ;  /* 0x0000003afc037c24 */ /* 0x000fe2000f8e02ff */
[----:B------:R0:W-:Y:S02]  /*19350*/  STL [R1+0xa6c], R0 ;  /* 0x000a6c0001007387 */ /* 0x0001e40000100800 */
[----:B0-----:R-:W-:Y:S01]  /*19360*/  IMAD R0, R2, 0x2, R0 ;  /* 0x0000000202007824 */ /* 0x001fe200078e0200 */
[----:B--2---:R-:W-:Y:S02]  /*19370*/  ISETP.NE.AND P5, PT, R5, RZ, PT ;  /* 0x000000ff0500720c */ /* 0x004fe40003fa5270 */
[----:B------:R-:W-:Y:S02]  /*19380*/  LOP3.LUT R168, RZ, R5, RZ, 0x33, !PT ;  /* 0x00000005ffa87212 */ /* 0x000fe400078e33ff */
[----:B------:R-:W-:-:S05]  /*19390*/  LEA R5, P6, R3, UR6, 0x1 ;  /* 0x0000000603057c11 */ /* 0x000fca000f8c08ff */
[----:B------:R3:W-:Y:S01]  /*193a0*/  STL [R1+0x19b8], R5 ;  /* 0x0019b80501007387 */ /* 0x0007e20000100800 */
[----:B----4-:R-:W-:-:S03]  /*193b0*/  SEL R95, R168, R95, !P5 ;  /* 0x0000005fa85f7207 */ /* 0x010fc60006800000 */
[----:B------:R0:W-:Y:S01]  /*193c0*/  STL [R1+0xa74], R0 ;  /* 0x000a740001007387 */ /* 0x0001e20000100800 */
[C---:B------:R-:W-:Y:S02]  /*193d0*/  SEL R6, R168.reuse, R6, !P5 ;  /* 0x00000006a8067207 */ /* 0x040fe40006800000 */
[----:B---3--:R-:W-:Y:S01]  /*193e0*/  SEL R5, R168, R4, !P5 ;  /* 0x00000004a8057207 */ /* 0x008fe20006800000 */
[----:B0-----:R-:W-:Y:S01]  /*193f0*/  IMAD R0, R2, 0x2, R0 ;  /* 0x0000000202007824 */ /* 0x001fe200078e0200 */
[----:B------:R-:W-:-:S04]  /*19400*/  SEL R233, R168, R233, !P5 ;  /* 0x000000e9a8e97207 */ /* 0x000fc80006800000 */
[----:B------:R-:W-:Y:S01]  /*19410*/  STL [R1+0xa7c], R0 ;  /* 0x000a7c0001007387 */ /* 0x000fe20000100800 */
[----:B------:R-:W-:-:S03]  /*19420*/  SEL R4, R168, R7, !P5 ;  /* 0x00000007a8047207 */ /* 0x000fc60006800000 */
[----:B------:R-:W-:Y:S04]  /*19430*/  STL [R1+0x70c], R233 ;  /* 0x00070ce901007387 */ /* 0x000fe80000100800 */
[----:B------:R-:W-:Y:S04]  /*19440*/  STL [R1+0x8], R95 ;  /* 0x0000085f01007387 */ /* 0x000fe80000100800 */
[----:B------:R0:W-:Y:S04]  /*19450*/  STL [R1+0x10], R5 ;  /* 0x0000100501007387 */ /* 0x0001e80000100800 */
[----:B------:R1:W-:Y:S01]  /*19460*/  STL [R1+0x704], R6 ;  /* 0x0007040601007387 */ /* 0x0003e20000100800 */
[----:B0-----:R-:W-:-:S03]  /*19470*/  SEL R5, R168, R8, !P5 ;  /* 0x00000008a8057207 */ /* 0x001fc60006800000 */
[----:B------:R0:W-:Y:S01]  /*19480*/  STL [R1+0x6fc], R4 ;  /* 0x0006fc0401007387 */ /* 0x0001e20000100800 */
[----:B-1----:R-:W-:-:S03]  /*19490*/  SEL R6, R168, R9, !P5 ;  /* 0x00000009a8067207 */ /* 0x002fc60006800000 */
[----:B------:R1:W-:Y:S01]  /*194a0*/  STL [R1+0x6f8], R5 ;  /* 0x0006f80501007387 */ /* 0x0003e20000100800 */
[----:B0-----:R-:W-:-:S03]  /*194b0*/  SEL R4, R168, R10, !P5 ;  /* 0x0000000aa8047207 */ /* 0x001fc60006800000 */
[----:B------:R0:W-:Y:S01]  /*194c0*/  STL [R1+0x6f4], R6 ;  /* 0x0006f40601007387 */ /* 0x0001e20000100800 */
[----:B-1----:R-:W-:-:S03]  /*194d0*/  SEL R5, R168, R11, !P5 ;  /* 0x0000000ba8057207 */ /* 0x002fc60006800000 */
[----:B------:R1:W-:Y:S04]  /*194e0*/  STL [R1+0x6f0], R4 ;  /* 0x0006f00401007387 */ /* 0x0003e80000100800 */
[----:B------:R2:W-:Y:S01]  /*194f0*/  STL [R1+0x6ec], R5 ;  /* 0x0006ec0501007387 */ /* 0x0005e20000100800 */
[C---:B0-----:R-:W-:Y:S02]  /*19500*/  SEL R6, R168.reuse, R12, !P5 ;  /* 0x0000000ca8067207 */ /* 0x041fe40006800000 */
[----:B-1----:R-:W-:-:S03]  /*19510*/  SEL R4, R168, R13, !P5 ;  /* 0x0000000da8047207 */ /* 0x002fc60006800000 */
[----:B------:R0:W-:Y:S01]  /*19520*/  STL [R1+0x6e8], R6 ;  /* 0x0006e80601007387 */ /* 0x0001e20000100800 */
[----:B--2---:R-:W-:-:S03]  /*19530*/  SEL R5, R168, R14, !P5 ;  /* 0x0000000ea8057207 */ /* 0x004fc60006800000 */
        /* <DEDUP_REMOVED lines=396> */
[----:B------:R-:W2:Y:S04]  /*1ae00*/  LDL.LU R95, [R1+0x84] ;  /* 0x00008400015f7983 */ /* 0x000ea80000300800 */
[----:B------:R1:W-:Y:S01]  /*1ae10*/  STL [R1+0x1a8], R4 ;  /* 0x0001a80401007387 */ /* 0x0003e20000100800 */
[----:B0-----:R-:W-:-:S03]  /*1ae20*/  SEL R6, R168, R217, !P5 ;  /* 0x000000d9a8067207 */ /* 0x001fc60006800000 */
[----:B------:R0:W-:Y:S01]  /*1ae30*/  STL [R1+0x1a4], R5 ;  /* 0x0001a40501007387 */ /* 0x0001e20000100800 */
[----:B-1----:R-:W-:-:S03]  /*1ae40*/  SEL R4, R168, R216, !P5 ;  /* 0x000000d8a8047207 */ /* 0x002fc60006800000 */
[----:B0-----:R-:W3:Y:S04]  /*1ae50*/  LDL.LU R5, [R1+0x88] ;  /* 0x0000880001057983 */ /* 0x001ee80000300800 */
[----:B------:R0:W-:Y:S04]  /*1ae60*/  STL [R1+0x188], R4 ;  /* 0x0001880401007387 */ /* 0x0001e80000100800 */
[----:B------:R1:W-:Y:S04]  /*1ae70*/  STL [R1+0x174], R6 ;  /* 0x0001740601007387 */ /* 0x0003e80000100800 */
[----:B------:R-:W4:Y:S01]  /*1ae80*/  LDL.LU R9, [R1+0x94] ;  /* 0x0000940001097983 */ /* 0x000f220000300800 */
[----:B0-----:R-:W-:-:S02]  /*1ae90*/  SEL R4, R168, R218, !P5 ;  /* 0x000000daa8047207 */ /* 0x001fc40006800000 */
[C---:B------:R-:W-:Y:S02]  /*1aea0*/  SEL R8, R168.reuse, R221, !P5 ;  /* 0x000000dda8087207 */ /* 0x040fe40006800000 */
[C---:B-1----:R-:W-:Y:S01]  /*1aeb0*/  SEL R6, R168.reuse, R219, !P5 ;  /* 0x000000dba8067207 */ /* 0x042fe20006800000 */
[----:B------:R0:W-:Y:S04]  /*1aec0*/  STL [R1+0x170], R4 ;  /* 0x0001700401007387 */ /* 0x0001e80000100800 */
[----:B------:R-:W4:Y:S01]  /*1aed0*/  LDL.LU R7, [R1+0xa4] ;  /* 0x0000a40001077983 */ /* 0x000f220000300800 */
[----:B0-----:R-:W-:-:S03]  /*1aee0*/  SEL R4, R168, R220, !P5 ;  /* 0x000000dca8047207 */ /* 0x001fc60006800000 */
[----:B------:R0:W-:Y:S04]  /*1aef0*/  STL [R1+0x168], R6 ;  /* 0x0001680601007387 */ /* 0x0001e80000100800 */
[----:B------:R1:W-:Y:S04]  /*1af00*/  STL [R1+0x164], R4 ;  /* 0x0001640401007387 */ /* 0x0003e80000100800 */
[----:B------:R1:W-:Y:S04]  /*1af10*/  STL [R1+0x15c], R8 ;  /* 0x00015c0801007387 */ /* 0x0003e80000100800 */
[----:B------:R-:W4:Y:S01]  /*1af20*/  LDL.LU R233, [R1+0xa8] ;  /* 0x0000a80001e97983 */ /* 0x000f220000300800 */
[----:B0-----:R-:W-:-:S02]  /*1af30*/  SEL R6, R168, R222, !P5 ;  /* 0x000000dea8067207 */ /* 0x001fc40006800000 */
[C---:B-1----:R-:W-:Y:S02]  /*1af40*/  SEL R4, R168.reuse, R223, !P5 ;  /* 0x000000dfa8047207 */ /* 0x042fe40006800000 */
[C---:B------:R-:W-:Y:S01]  /*1af50*/  SEL R8, R168.reuse, R224, !P5 ;  /* 0x000000e0a8087207 */ /* 0x040fe20006800000 */
        /* <DEDUP_REMOVED lines=8> */
[----:B------:R1:W-:Y:S01]  /*1afe0*/  STL [R1+0x13c], R4 ;  /* 0x00013c0401007387 */ /* 0x0003e20000100800 */
[----:B0-----:R-:W-:-:S03]  /*1aff0*/  SEL R6, R168, R228, !P5 ;  /* 0x000000e4a8067207 */ /* 0x001fc60006800000 */
[----:B------:R0:W-:Y:S01]  /*1b000*/  STL [R1+0x12c], R8 ;  /* 0x00012c0801007387 */ /* 0x0001e20000100800 */
[----:B-1----:R-:W-:-:S03]  /*1b010*/  SEL R4, R168, R229, !P5 ;  /* 0x000000e5a8047207 */ /* 0x002fc60006800000 */
[----:B0-----:R-:W4:Y:S04]  /*1b020*/  LDL.LU R8, [R1+0x74] ;  /* 0x0000740001087983 */ /* 0x001f280000300800 */
[----:B------:R0:W-:Y:S01]  /*1b030*/  STL [R1+0x128], R6 ;  /* 0x0001280601007387 */ /* 0x0001e20000100800 */
[----:B------:R-:W-:-:S03]  /*1b040*/  SEL R10, R168, R231, !P5 ;  /* 0x000000e7a80a7207 */ /* 0x000fc60006800000 */
[----:B------:R1:W-:Y:S01]  /*1b050*/  STL [R1+0x108], R4 ;  /* 0x0001080401007387 */ /* 0x0003e20000100800 */
[C---:B0-----:R-:W-:Y:S02]  /*1b060*/  SEL R6, R168.reuse, R230, !P5 ;  /* 0x000000e6a8067207 */ /* 0x041fe40006800000 */
[----:B-1----:R-:W-:-:S03]  /*1b070*/  SEL R4, R168, R232, !P5 ;  /* 0x000000e8a8047207 */ /* 0x002fc60006800000 */
[----:B------:R0:W-:Y:S01]  /*1b080*/  STL [R1+0x104], R6 ;  /* 0x0001040601007387 */ /* 0x0001e20000100800 */
[----:B------:R-:W-:-:S03]  /*1b090*/  SEL R11, R168, R234, !P5 ;  /* 0x000000eaa80b7207 */ /* 0x000fc60006800000 */
[----:B0-----:R-:W4:Y:S04]  /*1b0a0*/  LDL.LU R6, [R1+0x78] ;  /* 0x0000780001067983 */ /* 0x001f280000300800 */
[----:B------:R0:W-:Y:S04]  /*1b0b0*/  STL [R1+0x100], R10 ;  /* 0x0001000a01007387 */ /* 0x0001e80000100800 */
[----:B------:R1:W-:Y:S01]  /*1b0c0*/  STL [R1+0xfc], R4 ;  /* 0x0000fc0401007387 */ /* 0x0003e20000100800 */
[----:B------:R-:W-:-:S03]  /*1b0d0*/  SEL R12, R168, R237, !P5 ;  /* 0x000000eda80c7207 */ /* 0x000fc60006800000 */
[----:B0-----:R-:W4:Y:S01]  /*1b0e0*/  LDL.LU R10, [R1+0x7c] ;  /* 0x00007c00010a7983 */ /* 0x001f220000300800 */
[----:B-1----:R-:W-:-:S03]  /*1b0f0*/  SEL R4, R168, R235, !P5 ;  /* 0x000000eba8047207 */ /* 0x002fc60006800000 */
[----:B------:R0:W-:Y:S04]  /*1b100*/  STL [R1+0xf8], R11 ;  /* 0x0000f80b01007387 */ /* 0x0001e80000100800 */
[----:B------:R1:W-:Y:S01]  /*1b110*/  STL [R1+0xf0], R4 ;  /* 0x0000f00401007387 */ /* 0x0003e20000100800 */
[----:B0-----:R-:W-:-:S03]  /*1b120*/  SEL R11, R168, R236, !P5 ;  /* 0x000000eca80b7207 */ /* 0x001fc60006800000 */
[----:B-1----:R-:W4:Y:S04]  /*1b130*/  LDL.LU R4, [R1+0x80] ;  /* 0x0000800001047983 */ /* 0x002f280000300800 */
[----:B------:R2:W-:Y:S04]  /*1b140*/  STL [R1+0xe4], R11 ;  /* 0x0000e40b01007387 */ /* 0x0005e80000100800 */
[----:B------:R3:W-:Y:S04]  /*1b150*/  STL [R1+0xe0], R12 ;  /* 0x0000e00c01007387 */ /* 0x0007e80000100800 */
[----:B------:R-:W4:Y:S01]  /*1b160*/  LDL.LU R23, [R1+0x44] ;  /* 0x0000440001177983 */ /* 0x000f220000300800 */
[----:B--2---:R-:W-:-:S03]  /*1b170*/  SEL R11, R168, R95, !P5 ;  /* 0x0000005fa80b7207 */ /* 0x004fc60006800000 */
[----:B------:R-:W2:Y:S04]  /*1b180*/  LDL.LU R95, [R1+0x4c] ;  /* 0x00004c00015f7983 */ /* 0x000ea80000300800 */
[----:B------:R4:W-:Y:S01]  /*1b190*/  STL [R1+0xdc], R11 ;  /* 0x0000dc0b01007387 */ /* 0x0009e20000100800 */
[----:B---3--:R-:W-:-:S03]  /*1b1a0*/  SEL R12, R168, R5, !P5 ;  /* 0x00000005a80c7207 */ /* 0x008fc60006800000 */
[----:B------:R-:W3:Y:S04]  /*1b1b0*/  LDL.LU R5, [R1+0x50] ;  /* 0x0000500001057983 */ /* 0x000ee80000300800 */
[----:B------:R-:W-:Y:S04]  /*1b1c0*/  STL [R1+0xd4], R12 ;  /* 0x0000d40c01007387 */ /* 0x000fe80000100800 */
[----:B------:R-:W3:Y:S01]  /*1b1d0*/  LDL.LU R21, [R1+0x70] ;  /* 0x0000700001157983 */ /* 0x000ee20000300800 */
[----:B----4-:R-:W-:-:S03]  /*1b1e0*/  SEL R11, R168, R9, !P5 ;  /* 0x00000009a80b7207 */ /* 0x010fc60006800000 */
[----:B------:R-:W4:Y:S04]  /*1b1f0*/  LDL.LU R9, [R1+0x58] ;  /* 0x0000580001097983 */ /* 0x000f280000300800 */
[----:B------:R-:W-:Y:S04]  /*1b200*/  STL [R1+0xc0], R11 ;  /* 0x0000c00b01007387 */ /* 0x000fe80000100800 */
[----:B------:R-:W4:Y:S01]  /*1b210*/  LDL.LU R20, [R1+0x6c] ;  /* 0x00006c0001147983 */ /* 0x000f220000300800 */
[----:B------:R-:W-:-:S03]  /*1b220*/  SEL R7, R168, R7, !P5 ;  /* 0x00000007a8077207 */ /* 0x000fc60006800000 */
[----:B------:R-:W4:Y:S04]  /*1b230*/  LDL.LU R19, [R1+0x60] ;  /* 0x0000600001137983 */ /* 0x000f280000300800 */
[----:B------:R0:W-:Y:S04]  /*1b240*/  STL [R1+0xb4], R7 ;  /* 0x0000b40701007387 */ /* 0x0001e80000100800 */
[----:B0-----:R-:W4:Y:S01]  /*1b250*/  LDL.LU R7, [R1+0x68] ;  /* 0x0000680001077983 */ /* 0x001f220000300800 */
[----:B------:R-:W-:-:S03]  /*1b260*/  SEL R11, R168, R233, !P5 ;  /* 0x000000e9a80b7207 */ /* 0x000fc60006800000 */
[----:B------:R-:W4:Y:S04]  /*1b270*/  LDL.LU R18, [R1+0x7f0] ;  /* 0x0007f00001127983 */ /* 0x000f280000300800 */
[----:B------:R-:W4:Y:S04]  /*1b280*/  LDL.LU R17, [R1+0x64] ;  /* 0x0000640001117983 */ /* 0x000f280000300800 */
[----:B------:R0:W-:Y:S04]  /*1b290*/  STL [R1+0xb0], R11 ;  /* 0x0000b00b01007387 */ /* 0x0001e80000100800 */
[----:B------:R-:W4:Y:S04]  /*1b2a0*/  LDL.LU R233, [R1+0x7ec] ;  /* 0x0007ec0001e97983 */ /* 0x000f280000300800 */
[----:B------:R-:W4:Y:S01]  /*1b2b0*/  LDL.LU R16, [R1+0x7e4] ;  /* 0x0007e40001107983 */ /* 0x000f220000300800 */
[----:B0-----:R-:W-:-:S03]  /*1b2c0*/  SEL R11, R168, R252, !P5 ;  /* 0x000000fca80b7207 */ /* 0x001fc60006800000 */
[----:B------:R-:W4:Y:S04]  /*1b2d0*/  LDL.LU R15, [R1+0x7e8] ;  /* 0x0007e800010f7983 */ /* 0x000f280000300800 */
[----:B------:R-:W-:Y:S04]  /*1b2e0*/  STL [R1+0xac], R11 ;  /* 0x0000ac0b01007387 */ /* 0x000fe80000100800 */
[----:B------:R-:W4:Y:S04]  /*1b2f0*/  LDL.LU R252, [R1+0x7e0] ;  /* 0x0007e00001fc7983 */ /* 0x000f280000300800 */
[----:B------:R-:W4:Y:S04]  /*1b300*/  LDL.LU R14, [R1+0x48] ;  /* 0x00004800010e7983 */ /* 0x000f280000300800 */
[----:B------:R-:W4:Y:S01]  /*1b310*/  LDL.LU R13, [R1+0x7dc] ;  /* 0x0007dc00010d7983 */ /* 0x000f220000300800 */
[----:B------:R-:W-:-:S05]  /*1b320*/  SEL R8, R168, R8, !P5 ;  /* 0x00000008a8087207 */ /* 0x000fca0006800000 */
[----:B------:R0:W-:Y:S04]  /*1b330*/  STL [R1+0xa8], R8 ;  /* 0x0000a80801007387 */ /* 0x0001e80000100800 */
[----:B0-----:R-:W4:Y:S01]  /*1b340*/  LDL.LU R8, [R1+0x3c] ;  /* 0x00003c0001087983 */ /* 0x001f220000300800 */
[----:B------:R-:W-:-:S03]  /*1b350*/  SEL R11, R168, R6, !P5 ;  /* 0x00000006a80b7207 */ /* 0x000fc60006800000 */
[----:B------:R-:W4:Y:S04]  /*1b360*/  LDL.LU R6, [R1+0x38] ;  /* 0x0000380001067983 */ /* 0x000f280000300800 */
[----:B------:R0:W-:Y:S04]  /*1b370*/  STL [R1+0xa4], R11 ;  /* 0x0000a40b01007387 */ /* 0x0001e80000100800 */
[----:B------:R-:W4:Y:S01]  /*1b380*/  LDL.LU R12, [R1+0x34] ;  /* 0x00003400010c7983 */ /* 0x000f220000300800 */
[----:B------:R-:W-:-:S03]  /*1b390*/  SEL R10, R168, R10, !P5 ;  /* 0x0000000aa80a7207 */ /* 0x000fc60006800000 */
[----:B0-----:R-:W4:Y:S04]  /*1b3a0*/  LDL.LU R11, [R1+0x30] ;  /* 0x00003000010b7983 */ /* 0x001f280000300800 */
[----:B------:R0:W-:Y:S04]  /*1b3b0*/  STL [R1+0xa0], R10 ;  /* 0x0000a00a01007387 */ /* 0x0001e80000100800 */
[----:B0-----:R-:W4:Y:S01]  /*1b3c0*/  LDL.LU R10, [R1+0x7d8] ;  /* 0x0007d800010a7983 */ /* 0x001f220000300800 */
[----:B------:R-:W-:-:S03]  /*1b3d0*/  SEL R24, R168, R4, !P5 ;  /* 0x00000004a8187207 */ /* 0x000fc60006800000 */
[----:B------:R-:W4:Y:S04]  /*1b3e0*/  LDL.LU R4, [R1+0x7bc] ;  /* 0x0007bc0001047983 */ /* 0x000f280000300800 */
[----:B------:R2:W-:Y:S01]  /*1b3f0*/  STL [R1+0x94], R24 ;  /* 0x0000941801007387 */ /* 0x0005e20000100800 */
[C---:B------:R-:W-:Y:S02]  /*1b400*/  SEL R23, R168.reuse, R23, !P5 ;  /* 0x00000017a8177207 */ /* 0x040fe40006800000 */
[C---:B--2---:R-:W-:Y:S02]  /*1b410*/  SEL R24, R168.reuse, R95, !P5 ;  /* 0x0000005fa8187207 */ /* 0x044fe40006800000 */
[----:B------:R-:W2:Y:S04]  /*1b420*/  LDL.LU R95, [R1+0x7c0] ;  /* 0x0007c000015f7983 */ /* 0x000ea80000300800 */
[----:B------:R3:W-:Y:S04]  /*1b430*/  STL [R1+0x88], R23 ;  /* 0x0000881701007387 */ /* 0x0007e80000100800 */
[----:B------:R-:W-:Y:S01]  /*1b440*/  STL [R1+0x84], R24 ;  /* 0x0000841801007387 */ /* 0x000fe20000100800 */
[----:B---3--:R-:W-:-:S03]  /*1b450*/  SEL R23, R168, R5, !P5 ;  /* 0x00000005a8177207 */ /* 0x008fc60006800000 */
[----:B------:R-:W3:Y:S04]  /*1b460*/  LDL.LU R5, [R1+0x7c4] ;  /* 0x0007c40001057983 */ /* 0x000ee80000300800 */
[----:B------:R4:W-:Y:S01]  /*1b470*/  STL [R1+0x80], R23 ;  /* 0x0000801701007387 */ /* 0x0009e20000100800 */
[C---:B------:R-:W-:Y:S02]  /*1b480*/  SEL R21, R168.reuse, R21, !P5 ;  /* 0x00000015a8157207 */ /* 0x040fe40006800000 */
[C---:B----4-:R-:W-:Y:S02]  /*1b490*/  SEL R23, R168.reuse, R9, !P5 ;  /* 0x00000009a8177207 */ /* 0x050fe40006800000 */
[----:B------:R-:W4:Y:S04]  /*1b4a0*/  LDL.LU R9, [R1+0x7c8] ;  /* 0x0007c80001097983 */ /* 0x000f280000300800 */
[----:B------:R0:W-:Y:S01]  /*1b4b0*/  STL [R1+0x7c], R21 ;  /* 0x00007c1501007387 */ /* 0x0001e20000100800 */
[----:B------:R-:W-:-:S03]  /*1b4c0*/  SEL R19, R168, R19, !P5 ;  /* 0x00000013a8137207 */ /* 0x000fc60006800000 */
[----:B------:R-:W-:Y:S01]  /*1b4d0*/  STL [R1+0x78], R23 ;  /* 0x0000781701007387 */ /* 0x000fe20000100800 */
[----:B0-----:R-:W-:-:S05]  /*1b4e0*/  SEL R21, R168, R20, !P5 ;  /* 0x00000014a8157207 */ /* 0x001fca0006800000 */
[----:B------:R-:W-:Y:S01]  /*1b4f0*/  STL [R1+0x74], R21 ;  /* 0x0000741501007387 */ /* 0x000fe20000100800 */
[----:B------:R-:W-:-:S03]  /*1b500*/  SEL R20, R168, R7, !P5 ;  /* 0x00000007a8147207 */ /* 0x000fc60006800000 */
[----:B------:R-:W4:Y:S04]  /*1b510*/  LDL.LU R7, [R1+0x7d4] ;  /* 0x0007d40001077983 */ /* 0x000f280000300800 */
[----:B------:R0:W-:Y:S04]  /*1b520*/  STL [R1+0x70], R19 ;  /* 0x0000701301007387 */ /* 0x0001e80000100800 */
[----:B------:R-:W-:Y:S01]  /*1b530*/  STL [R1+0x6c], R20 ;  /* 0x00006c1401007387 */ /* 0x000fe20000100800 */
[C---:B0-----:R-:W-:Y:S02]  /*1b540*/  SEL R19, R168.reuse, R18, !P5 ;  /* 0x00000012a8137207 */ /* 0x041fe40006800000 */
[----:B------:R-:W-:-:S03]  /*1b550*/  SEL R18, R168, R233, !P5 ;  /* 0x000000e9a8127207 */ /* 0x000fc60006800000 */
[----:B------:R-:W-:Y:S04]  /*1b560*/  STL [R1+0x68], R19 ;  /* 0x0000681301007387 */ /* 0x000fe80000100800 */
[----:B------:R-:W4:Y:S01]  /*1b570*/  LDL.LU R233, [R1+0x7d0] ;  /* 0x0007d00001e97983 */ /* 0x000f220000300800 */
[----:B------:R-:W-:-:S05]  /*1b580*/  SEL R17, R168, R17, !P5 ;  /* 0x00000011a8117207 */ /* 0x000fca0006800000 */
        /* <DEDUP_REMOVED lines=10> */
[C---:B------:R-:W-:Y:S02]  /*1b630*/  SEL R14, R168.reuse, R13, !P5 ;  /* 0x0000000da80e7207 */ /* 0x040fe40006800000 */
[C---:B------:R-:W-:Y:S01]  /*1b640*/  SEL R13, R168.reuse, R8, !P5 ;  /* 0x00000008a80d7207 */ /* 0x040fe20006800000 */
[----:B------:R-:W-:Y:S04]  /*1b650*/  STL [R1+0x48], R15 ;  /* 0x0000480f01007387 */ /* 0x000fe80000100800 */
[----:B------:R-:W4:Y:S04]  /*1b660*/  LDL.LU R8, [R1+0x7a8] ;  /* 0x0007a80001087983 */ /* 0x000f280000300800 */
[----:B------:R0:W-:Y:S04]  /*1b670*/  STL [R1+0x44], R14 ;  /* 0x0000440e01007387 */ /* 0x0001e80000100800 */
[----:B------:R1:W-:Y:S01]  /*1b680*/  STL [R1+0x3c], R13 ;  /* 0x00003c0d01007387 */ /* 0x0003e20000100800 */
[----:B0-----:R-:W-:-:S03]  /*1b690*/  SEL R14, R168, R6, !P5 ;  /* 0x00000006a80e7207 */ /* 0x001fc60006800000 */
[----:B------:R-:W4:Y:S01]  /*1b6a0*/  LDL.LU R6, [R1+0x7ac] ;  /* 0x0007ac0001067983 */ /* 0x000f220000300800 */
[----:B-1----:R-:W-:-:S03]  /*1b6b0*/  SEL R13, R168, R12, !P5 ;  /* 0x0000000ca80d7207 */ /* 0x002fc60006800000 */
[----:B------:R-:W-:Y:S01]  /*1b6c0*/  STL [R1+0x38], R14 ;  /* 0x0000380e01007387 */ /* 0x000fe20000100800 */
[----:B------:R-:W-:-:S03]  /*1b6d0*/  SEL R12, R168, R11, !P5 ;  /* 0x0000000ba80c7207 */ /* 0x000fc60006800000 */
[----:B------:R-:W-:Y:S04]  /*1b6e0*/  STL [R1+0x34], R13 ;  /* 0x0000340d01007387 */ /* 0x000fe80000100800 */
[----:B------:R-:W4:Y:S01]  /*1b6f0*/  LDL.LU R16, [R1+0x7b0] ;  /* 0x0007b00001107983 */ /* 0x000f220000300800 */
[----:B------:R-:W-:-:S03]  /*1b700*/  SEL R11, R168, R10, !P5 ;  /* 0x0000000aa80b7207 */ /* 0x000fc60006800000 */
[----:B------:R-:W-:Y:S01]  /*1b710*/  STL [R1+0x30], R12 ;  /* 0x0000300c01007387 */ /* 0x000fe20000100800 */
[----:B------:R-:W-:-:S03]  /*1b720*/  SEL R10, R168, R4, !P5 ;  /* 0x00000004a80a7207 */ /* 0x000fc60006800000 */
[----:B------:R0:W-:Y:S04]  /*1b730*/  STL [R1+0x18], R11 ;  /* 0x0000180b01007387 */ /* 0x0001e80000100800 */
[----:B------:R-:W4:Y:S04]  /*1b740*/  LDL.LU R4, [R1+0x7b4] ;  /* 0x0007b40001047983 */ /* 0x000f280000300800 */
[----:B------:R2:W-:Y:S01]  /*1b750*/  STL [R1+0x14], R10 ;  /* 0x0000140a01007387 */ /* 0x0005e20000100800 */
[C---:B0-----:R-:W-:Y:S02]  /*1b760*/  SEL R11, R168.reuse, R22, !P5 ;  /* 0x00000016a80b7207 */ /* 0x041fe40006800000 */
[----:B--2---:R-:W-:-:S02]  /*1b770*/  SEL R10, R168, R95, !P5 ;  /* 0x0000005fa80a7207 */ /* 0x004fc40006800000 */
[----:B------:R-:W2:Y:S04]  /*1b780*/  LDL.LU R95, [R1+0x7b8] ;  /* 0x0007b800015f7983 */ /* 0x000ea80000300800 */
[----:B------:R-:W-:Y:S04]  /*1b790*/  STL [R1+0xc], R11 ;  /* 0x00000c0b01007387 */ /* 0x000fe80000100800 */
[----:B------:R0:W-:Y:S04]  /*1b7a0*/  STL [R1+0x4], R10 ;  /* 0x0000040a01007387 */ /* 0x0001e80000100800 */
[----:B------:R-:W2:Y:S01]  /*1b7b0*/  LDL.LU R21, [R1+0x740] ;  /* 0x0007400001157983 */ /* 0x000ea20000300800 */
[----:B---3--:R-:W-:-:S05]  /*1b7c0*/  SEL R5, R168, R5, !P5 ;  /* 0x00000005a8057207 */ /* 0x008fca0006800000 */
[----:B------:R-:W-:Y:S04]  /*1b7d0*/  STL [R1+0x19bc], R5 ;  /* 0x0019bc0501007387 */ /* 0x000fe80000100800 */
[----:B------:R-:W3:Y:S04]  /*1b7e0*/  LDL.LU R23, [R1+0x744] ;  /* 0x0007440001177983 */ /* 0x000ee80000300800 */
[----:B------:R-:W3:Y:S01]  /*1b7f0*/  LDL.LU R20, [R1+0x754] ;  /* 0x0007540001147983 */ /* 0x000ee20000300800 */
[----:B----4-:R-:W-:-:S05]  /*1b800*/  SEL R181, R168, R9, !P5 ;  /* 0x00000009a8b57207 */ /* 0x010fca0006800000 */
[----:B------:R-:W-:Y:S04]  /*1b810*/  STL [R1+0x19c0], R181 ;  /* 0x0019c0b501007387 */ /* 0x000fe80000100800 */
[----:B------:R-:W4:Y:S04]  /*1b820*/  LDL.LU R17, [R1+0x798] ;  /* 0x0007980001117983 */ /* 0x000f280000300800 */
[----:B------:R-:W4:Y:S01]  /*1b830*/  LDL.LU R15, [R1+0x79c] ;  /* 0x00079c00010f7983 */ /* 0x000f220000300800 */
[----:B------:R-:W-:-:S05]  /*1b840*/  SEL R7, R168, R7, !P5 ;  /* 0x00000007a8077207 */ /* 0x000fca0006800000 */
[----:B------:R-:W-:Y:S04]  /*1b850*/  STL [R1+0x19c4], R7 ;  /* 0x0019c40701007387 */ /* 0x000fe80000100800 */
[----:B------:R-:W4:Y:S04]  /*1b860*/  LDL.LU R13, [R1+0x7a4] ;  /* 0x0007a400010d7983 */ /* 0x000f280000300800 */
[----:B0-----:R-:W4:Y:S01]  /*1b870*/  LDL.LU R10, [R1+0x7a0] ;  /* 0x0007a000010a7983 */ /* 0x001f220000300800 */
[----:B------:R-:W-:-:S05]  /*1b880*/  SEL R9, R168, R233, !P5 ;  /* 0x000000e9a8097207 */ /* 0x000fca0006800000 */
[----:B------:R-:W-:Y:S04]  /*1b890*/  STL [R1+0x19c8], R9 ;  /* 0x0019c80901007387 */ /* 0x000fe80000100800 */
[----:B------:R-:W4:Y:S01]  /*1b8a0*/  LDL.LU R233, [R1+0x77c] ;  /* 0x00077c0001e97983 */ /* 0x000f220000300800 */
[----:B------:R-:W-:-:S03]  /*1b8b0*/  SEL R11, R168, R252, !P5 ;  /* 0x000000fca80b7207 */ /* 0x000fc60006800000 */
[----:B------:R-:W4:Y:S04]  /*1b8c0*/  LDL.LU R252, [R1+0x780] ;  /* 0x0007800001fc7983 */ /* 0x000f280000300800 */
[----:B------:R-:W-:Y:S01]  /*1b8d0*/  STL [R1+0x19cc], R11 ;  /* 0x0019cc0b01007387 */ /* 0x000fe20000100800 */
[----:B------:R-:W-:-:S05]  /*1b8e0*/  SEL R12, R168, R8, !P5 ;  /* 0x00000008a80c7207 */ /* 0x000fca0006800000 */
[----:B------:R-:W-:Y:S04]  /*1b8f0*/  STL [R1+0x19d0], R12 ;  /* 0x0019d00c01007387 */ /* 0x000fe80000100800 */
[----:B------:R-:W4:Y:S01]  /*1b900*/  LDL.LU R8, [R1+0x794] ;  /* 0x0007940001087983 */ /* 0x000f220000300800 */
[----:B------:R-:W-:-:S03]  /*1b910*/  SEL R14, R168, R6, !P5 ;  /* 0x00000006a80e7207 */ /* 0x000fc60006800000 */
[----:B------:R-:W4:Y:S04]  /*1b920*/  LDL.LU R6, [R1+0x790] ;  /* 0x0007900001067983 */ /* 0x000f280000300800 */
[----:B------:R-:W-:Y:S01]  /*1b930*/  STL [R1+0x19d4], R14 ;  /* 0x0019d40e01007387 */ /* 0x000fe20000100800 */
[----:B------:R-:W-:-:S05]  /*1b940*/  SEL R16, R168, R16, !P5 ;  /* 0x00000010a8107207 */ /* 0x000fca0006800000 */
[----:B------:R-:W-:Y:S01]  /*1b950*/  STL [R1+0x19d8], R16 ;  /* 0x0019d81001007387 */ /* 0x000fe20000100800 */
[----:B------:R-:W-:-:S03]  /*1b960*/  SEL R18, R168, R4, !P5 ;  /* 0x00000004a8127207 */ /* 0x000fc60006800000 */
[----:B------:R-:W4:Y:S04]  /*1b970*/  LDL.LU R4, [R1+0x788] ;  /* 0x0007880001047983 */ /* 0x000f280000300800 */
[----:B------:R-:W-:Y:S01]  /*1b980*/  STL [R1+0x19dc], R18 ;  /* 0x0019dc1201007387 */ /* 0x000fe20000100800 */
[----:B--2---:R-:W-:-:S03]  /*1b990*/  SEL R19, R168, R95, !P5 ;  /* 0x0000005fa8137207 */ /* 0x004fc60006800000 */
[----:B------:R-:W2:Y:S04]  /*1b9a0*/  LDL.LU R95, [R1+0x78c] ;  /* 0x00078c00015f7983 */ /* 0x000ea80000300800 */
[----:B------:R-:W-:Y:S01]  /*1b9b0*/  STL [R1+0x19e0], R19 ;  /* 0x0019e01301007387 */ /* 0x000fe20000100800 */
[----:B------:R-:W-:-:S05]  /*1b9c0*/  SEL R21, R168, R21, !P5 ;  /* 0x00000015a8157207 */ /* 0x000fca0006800000 */
[----:B------:R-:W-:Y:S01]  /*1b9d0*/  STL [R1+0x19e4], R21 ;  /* 0x0019e41501007387 */ /* 0x000fe20000100800 */
[C---:B---3--:R-:W-:Y:S02]  /*1b9e0*/  SEL R23, R168.reuse, R23, !P5 ;  /* 0x00000017a8177207 */ /* 0x048fe40006800000 */
[----:B------:R-:W-:-:S03]  /*1b9f0*/  SEL R25, R168, R20, !P5 ;  /* 0x00000014a8197207 */ /* 0x000fc60006800000 */
[----:B------:R-:W-:Y:S04]  /*1ba00*/  STL [R1+0x19e8], R23 ;  /* 0x0019e81701007387 */ /* 0x000fe80000100800 */
[----:B------:R-:W-:Y:S01]  /*1ba10*/  STL [R1+0x19ec], R25 ;  /* 0x0019ec1901007387 */ /* 0x000fe20000100800 */
[C---:B----4-:R-:W-:Y:S02]  /*1ba20*/  SEL R26, R168.reuse, R17, !P5 ;  /* 0x00000011a81a7207 */ /* 0x050fe40006800000 */
[----:B------:R-:W-:-:S03]  /*1ba30*/  SEL R28, R168, R15, !P5 ;  /* 0x0000000fa81c7207 */ /* 0x000fc60006800000 */
[----:B------:R-:W-:Y:S04]  /*1ba40*/  STL [R1+0x19f0], R26 ;  /* 0x0019f01a01007387 */ /* 0x000fe80000100800 */
[----:B------:R-:W-:Y:S01]  /*1ba50*/  STL [R1+0x19f4], R28 ;  /* 0x0019f41c01007387 */ /* 0x000fe20000100800 */
[C---:B------:R-:W-:Y:S02]  /*1ba60*/  SEL R30, R168.reuse, R13, !P5 ;  /* 0x0000000da81e7207 */ /* 0x040fe40006800000 */
[----:B------:R-:W-:-:S03]  /*1ba70*/  SEL R32, R168, R10, !P5 ;  /* 0x0000000aa8207207 */ /* 0x000fc60006800000 */
[----:B------:R-:W-:Y:S04]  /*1ba80*/  STL [R1+0x19f8], R30 ;  /* 0x0019f81e01007387 */ /* 0x000fe80000100800 */
[----:B------:R-:W-:Y:S01]  /*1ba90*/  STL [R1+0x19fc], R32 ;  /* 0x0019fc2001007387 */ /* 0x000fe20000100800 */
[----:B------:R-:W-:-:S05]  /*1baa0*/  SEL R33, R168, R233, !P5 ;  /* 0x000000e9a8217207 */ /* 0x000fca0006800000 */
[----:B------:R0:W-:Y:S04]  /*1bab0*/  STL [R1+0x1a00], R33 ;  /* 0x001a002101007387 */ /* 0x0001e80000100800 */
[----:B------:R-:W3:Y:S01]  /*1bac0*/  LDL.LU R233, [R1+0x784] ;  /* 0x0007840001e97983 */ /* 0x000ee20000300800 */
[----:B------:R-:W-:-:S03]  /*1bad0*/  SEL R35, R168, R252, !P5 ;  /* 0x000000fca8237207 */ /* 0x000fc60006800000 */
[----:B------:R-:W4:Y:S04]  /*1bae0*/  LDL.LU R252, [R1+0x778] ;  /* 0x0007780001fc7983 */ /* 0x000f280000300800 */
[----:B------:R-:W-:Y:S01]  /*1baf0*/  STL [R1+0x1a04], R35 ;  /* 0x001a042301007387 */ /* 0x000fe20000100800 */
[----:B------:R-:W-:-:S05]  /*1bb00*/  SEL R37, R168, R8, !P5 ;  /* 0x00000008a8257207 */ /* 0x000fca0006800000 */
[----:B------:R-:W-:Y:S01]  /*1bb10*/  STL [R1+0x1a08], R37 ;  /* 0x001a082501007387 */ /* 0x000fe20000100800 */
[----:B------:R-:W-:-:S03]  /*1bb20*/  SEL R39, R168, R6, !P5 ;  /* 0x00000006a8277207 */ /* 0x000fc60006800000 */
[----:B------:R-:W4:Y:S04]  /*1bb30*/  LDL.LU R47, [R1+0x774] ;  /* 0x00077400012f7983 */ /* 0x000f280000300800 */
[----:B------:R-:W4:Y:S04]  /*1bb40*/  LDL.LU R45, [R1+0x770] ;  /* 0x00077000012d7983 */ /* 0x000f280000300800 */
[----:B------:R-:W-:Y:S04]  /*1bb50*/  STL [R1+0x1a0c], R39 ;  /* 0x001a0c2701007387 */ /* 0x000fe80000100800 */
[----:B------:R-:W4:Y:S04]  /*1bb60*/  LDL.LU R43, [R1+0x76c] ;  /* 0x00076c00012b7983 */ /* 0x000f280000300800 */
[----:B------:R-:W4:Y:S01]  /*1bb70*/  LDL.LU R41, [R1+0x758] ;  /* 0x0007580001297983 */ /* 0x000f220000300800 */
[----:B------:R-:W-:-:S05]  /*1bb80*/  SEL R40, R168, R4, !P5 ;  /* 0x00000004a8287207 */ /* 0x000fca0006800000 */
[----:B------:R-:W-:Y:S04]  /*1bb90*/  STL [R1+0x1a10], R40 ;  /* 0x001a102801007387 */ /* 0x000fe80000100800 */
[----:B------:R-:W4:Y:S04]  /*1bba0*/  LDL.LU R38, [R1+0x764] ;  /* 0x0007640001267983 */ /* 0x000f280000300800 */
        /* <DEDUP_REMOVED lines=13> */
[----:B------:R-:W4:Y:S01]  /*1bc80*/  LDL.LU R4, [R1+0x618] ;  /* 0x0006180001047983 */ /* 0x000f220000300800 */
[----:B--2---:R-:W-:-:S03]  /*1bc90*/  SEL R42, R168, R95, !P5 ;  /* 0x0000005fa82a7207 */ /* 0x004fc60006800000 */
[----:B------:R-:W2:Y:S04]  /*1bca0*/  LDL.LU R95, [R1+0x720] ;  /* 0x00072000015f7983 */ /* 0x000ea80000300800 */
[----:B------:R-:W-:Y:S01]  /*1bcb0*/  STL [R1+0x1a14], R42 ;  /* 0x001a142a01007387 */ /* 0x000fe20000100800 */
[----:B---3--:R-:W-:-:S05]  /*1bcc0*/  SEL R44, R168, R233, !P5 ;  /* 0x000000e9a82c7207 */ /* 0x008fca0006800000 */
[----:B------:R-:W-:Y:S04]  /*1bcd0*/  STL [R1+0x1a18], R44 ;  /* 0x001a182c01007387 */ /* 0x000fe80000100800 */
[----:B------:R-:W3:Y:S01]  /*1bce0*/  LDL.LU R233, [R1+0x680] ;  /* 0x0006800001e97983 */ /* 0x000ee20000300800 */
[----:B----4-:R-:W-:-:S03]  /*1bcf0*/  SEL R46, R168, R252, !P5 ;  /* 0x000000fca82e7207 */ /* 0x010fc60006800000 */
[----:B------:R-:W4:Y:S04]  /*1bd00*/  LDL.LU R252, [R1+0x71c] ;  /* 0x00071c0001fc7983 */ /* 0x000f280000300800 */
[----:B------:R-:W-:Y:S01]  /*1bd10*/  STL [R1+0x1a1c], R46 ;  /* 0x001a1c2e01007387 */ /* 0x000fe20000100800 */
[C---:B------:R-:W-:Y:S02]  /*1bd20*/  SEL R47, R168.reuse, R47, !P5 ;  /* 0x0000002fa82f7207 */ /* 0x040fe40006800000 */
[----:B------:R-:W-:-:S03]  /*1bd30*/  SEL R49, R168, R45, !P5 ;  /* 0x0000002da8317207 */ /* 0x000fc60006800000 */
[----:B------:R-:W-:Y:S01]  /*1bd40*/  STL [R1+0x1a20], R47 ;  /* 0x001a202f01007387 */ /* 0x000fe20000100800 */
[----:B------:R-:W-:-:S03]  /*1bd50*/  SEL R51, R168, R43, !P5 ;  /* 0x0000002ba8337207 */ /* 0x000fc60006800000 */
[----:B------:R-:W-:Y:S01]  /*1bd60*/  STL [R1+0x1a24], R49 ;  /* 0x001a243101007387 */ /* 0x000fe20000100800 */
[----:B------:R-:W-:-:S03]  /*1bd70*/  SEL R53, R168, R41, !P5 ;  /* 0x00000029a8357207 */ /* 0x000fc60006800000 */
[----:B------:R-:W-:Y:S04]  /*1bd80*/  STL [R1+0x1a28], R51 ;  /* 0x001a283301007387 */ /* 0x000fe80000100800 */
[----:B------:R-:W-:Y:S01]  /*1bd90*/  STL [R1+0x1a2c], R53 ;  /* 0x001a2c3501007387 */ /* 0x000fe20000100800 */
[----:B------:R-:W-:-:S05]  /*1bda0*/  SEL R54, R168, R38, !P5 ;  /* 0x00000026a8367207 */ /* 0x000fca0006800000 */
[----:B------:R-:W-:Y:S04]  /*1bdb0*/  STL [R1+0x1a30], R54 ;  /* 0x001a303601007387 */ /* 0x000fe80000100800 */
[----:B------:R-:W4:Y:S01]  /*1bdc0*/  LDL.LU R64, [R1+0x700] ;  /* 0x0007000001407983 */ /* 0x000f220000300800 */
[C---:B------:R-:W-:Y:S02]  /*1bdd0*/  SEL R56, R168.reuse, R36, !P5 ;  /* 0x00000024a8387207 */ /* 0x040fe40006800000 */
[C---:B------:R-:W-:Y:S02]  /*1bde0*/  SEL R58, R168.reuse, R34, !P5 ;  /* 0x00000022a83a7207 */ /* 0x040fe40006800000 */
[C---:B------:R-:W-:Y:S02]  /*1bdf0*/  SEL R60, R168.reuse, R31, !P5 ;  /* 0x0000001fa83c7207 */ /* 0x040fe40006800000 */
[----:B------:R-:W-:-:S02]  /*1be00*/  SEL R61, R168, R29, !P5 ;  /* 0x0000001da83d7207 */ /* 0x000fc40006800000 */
[C---:B------:R-:W-:Y:S02]  /*1be10*/  SEL R63, R168.reuse, R27, !P5 ;  /* 0x0000001ba83f7207 */ /* 0x040fe40006800000 */
[C---:B------:R-:W-:Y:S02]  /*1be20*/  SEL R65, R168.reuse, R24, !P5 ;  /* 0x00000018a8417207 */ /* 0x040fe40006800000 */
[C---:B------:R-:W-:Y:S02]  /*1be30*/  SEL R67, R168.reuse, R20, !P5 ;  /* 0x00000014a8437207 */ /* 0x040fe40006800000 */
[C---:B------:R-:W-:Y:S02]  /*1be40*/  SEL R77, R168.reuse, R6, !P5 ;  /* 0x00000006a84d7207 */ /* 0x040fe40006800000 */
[----:B------:R-:W4:Y:S01]  /*1be50*/  LDL.LU R6, [R1+0x710] ;  /* 0x0007100001067983 */ /* 0x000f220000300800 */
[----:B------:R-:W-:-:S03]  /*1be60*/  SEL R79, R168, R4, !P5 ;  /* 0x00000004a84f7207 */ /* 0x000fc60006800000 */
[----:B------:R-:W4:Y:S04]  /*1be70*/  LDL.LU R4, [R1+0x714] ;  /* 0x0007140001047983 */ /* 0x000f280000300800 */
[----:B------:R-:W4:Y:S04]  /*1be80*/  LDL.LU R62, [R1+0x718] ;  /* 0x00071800013e7983 */ /* 0x000f280000300800 */
[----:B------:R-:W4:Y:S01]  /*1be90*/  LDL.LU R59, [R1+0x708] ;  /* 0x00070800013b7983 */ /* 0x000f220000300800 */
[C---:B------:R-:W-:Y:S02]  /*1bea0*/  SEL R68, R168.reuse, R17, !P5 ;  /* 0x00000011a8447207 */ /* 0x040fe40006800000 */
[----:B------:R-:W-:-:S02]  /*1beb0*/  SEL R70, R168, R15, !P5 ;  /* 0x0000000fa8467207 */ /* 0x000fc40006800000 */
[C---:B------:R-:W-:Y:S02]  /*1bec0*/  SEL R72, R168.reuse, R13, !P5 ;  /* 0x0000000da8487207 */ /* 0x040fe40006800000 */
[C---:B------:R-:W-:Y:S02]  /*1bed0*/  SEL R74, R168.reuse, R10, !P5 ;  /* 0x0000000aa84a7207 */ /* 0x040fe40006800000 */
[C---:B------:R-:W-:Y:S02]  /*1bee0*/  SEL R75, R168.reuse, R8, !P5 ;  /* 0x00000008a84b7207 */ /* 0x040fe40006800000 */
[C---:B--2---:R-:W-:Y:S02]  /*1bef0*/  SEL R81, R168.reuse, R95, !P5 ;  /* 0x0000005fa8517207 */ /* 0x044fe40006800000 */
[----:B------:R-:W2:Y:S04]  /*1bf00*/  LDL.LU R95, [R1+0x6b8] ;  /* 0x0006b800015f7983 */ /* 0x000ea80000300800 */
        /* <DEDUP_REMOVED lines=20> */
[----:B------:R-:W2:Y:S01]  /*1c050*/  LDL.LU R8, [R1+0x568] ;  /* 0x0005680001087983 */ /* 0x000ea20000300800 */
[----:B---3--:R-:W-:-:S03]  /*1c060*/  SEL R82, R168, R233, !P5 ;  /* 0x000000e9a8527207 */ /* 0x008fc60006800000 */
[----:B------:R-:W3:Y:S01]  /*1c070*/  LDL.LU R233, [R1+0x538] ;  /* 0x0005380001e97983 */ /* 0x000ee20000300800 */
[----:B----4-:R-:W-:-:S03]  /*1c080*/  SEL R84, R168, R252, !P5 ;  /* 0x000000fca8547207 */ /* 0x010fc60006800000 */
[----:B------:R-:W4:Y:S01]  /*1c090*/  LDL.LU R252, [R1+0x518] ;  /* 0x0005180001fc7983 */ /* 0x000f220000300800 */
[----:B------:R-:W-:-:S03]  /*1c0a0*/  SEL R88, R168, R6, !P5 ;  /* 0x00000006a8587207 */ /* 0x000fc60006800000 */
[----:B------:R-:W2:Y:S01]  /*1c0b0*/  LDL.LU R6, [R1+0x508] ;  /* 0x0005080001067983 */ /* 0x000ea20000300800 */
[----:B------:R-:W-:-:S03]  /*1c0c0*/  SEL R89, R168, R4, !P5 ;  /* 0x00000004a8597207 */ /* 0x000fc60006800000 */
[----:B------:R-:W2:Y:S04]  /*1c0d0*/  LDL.LU R4, [R1+0x500] ;  /* 0x0005000001047983 */ /* 0x000ea80000300800 */
[----:B------:R-:W2:Y:S01]  /*1c0e0*/  LDL.LU R66, [R1+0x480] ;  /* 0x0004800001427983 */ /* 0x000ea20000300800 */
[----:B---3--:R-:W-:-:S03]  /*1c0f0*/  SEL R133, R168, R233, !P5 ;  /* 0x000000e9a8857207 */ /* 0x008fc60006800000 */
[----:B------:R-:W3:Y:S01]  /*1c100*/  LDL.LU R233, [R1+0x484] ;  /* 0x0004840001e97983 */ /* 0x000ee20000300800 */
[----:B----4-:R-:W-:-:S03]  /*1c110*/  SEL R135, R168, R252, !P5 ;  /* 0x000000fca8877207 */ /* 0x010fc60006800000 */
[----:B------:R-:W4:Y:S01]  /*1c120*/  LDL.LU R252, [R1+0x4c0] ;  /* 0x0004c00001fc7983 */ /* 0x000f220000300800 */
[C---:B------:R-:W-:Y:S02]  /*1c130*/  SEL R86, R168.reuse, R64, !P5 ;  /* 0x00000040a8567207 */ /* 0x040fe40006800000 */
[C---:B------:R-:W-:Y:S01]  /*1c140*/  SEL R91, R168.reuse, R62, !P5 ;  /* 0x0000003ea85b7207 */ /* 0x040fe20006800000 */
[----:B------:R-:W4:Y:S01]  /*1c150*/  LDL.LU R64, [R1+0x490] ;  /* 0x0004900001407983 */ /* 0x000f220000300800 */
[C---:B------:R-:W-:Y:S02]  /*1c160*/  SEL R93, R168.reuse, R59, !P5 ;  /* 0x0000003ba85d7207 */ /* 0x040fe40006800000 */
[C---:B--2---:R-:W-:Y:S01]  /*1c170*/  SEL R96, R168.reuse, R57, !P5 ;  /* 0x00000039a8607207 */ /* 0x044fe20006800000 */
[----:B------:R-:W2:Y:S01]  /*1c180*/  LDL.LU R62, [R1+0x4b8] ;  /* 0x0004b800013e7983 */ /* 0x000ea20000300800 */
[----:B------:R-:W-:-:S03]  /*1c190*/  SEL R98, R168, R55, !P5 ;  /* 0x00000037a8627207 */ /* 0x000fc60006800000 */
        /* <DEDUP_REMOVED lines=38> */
[----:B------:R-:W2:Y:S04]  /*1c400*/  LDL.LU R13, [R1+0x41c] ;  /* 0x00041c00010d7983 */ /* 0x000ea80000300800 */
[----:B------:R-:W2:Y:S04]  /*1c410*/  LDL.LU R10, [R1+0x420] ;  /* 0x00042000010a7983 */ /* 0x000ea80000300800 */
[----:B------:R-:W2:Y:S01]  /*1c420*/  LDL.LU R8, [R1+0x410] ;  /* 0x0004100001087983 */ /* 0x000ea20000300800 */
[----:B------:R-:W-:-:S03]  /*1c430*/  SEL R137, R168, R6, !P5 ;  /* 0x00000006a8897207 */ /* 0x000fc60006800000 */
[----:B------:R-:W2:Y:S01]  /*1c440*/  LDL.LU R6, [R1+0x3fc] ;  /* 0x0003fc0001067983 */ /* 0x000ea20000300800 */
[----:B------:R-:W-:-:S03]  /*1c450*/  SEL R138, R168, R4, !P5 ;  /* 0x00000004a88a7207 */ /* 0x000fc60006800000 */
[----:B------:R-:W2:Y:S01]  /*1c460*/  LDL.LU R4, [R1+0x3f8] ;  /* 0x0003f80001047983 */ /* 0x000ea20000300800 */
[----:B---3--:R-:W-:-:S03]  /*1c470*/  SEL R142, R168, R233, !P5 ;  /* 0x000000e9a88e7207 */ /* 0x008fc60006800000 */
[----:B------:R-:W3:Y:S01]  /*1c480*/  LDL.LU R233, [R1+0x3e4] ;  /* 0x0003e40001e97983 */ /* 0x000ee20000300800 */
[----:B----4-:R-:W-:-:S03]  /*1c490*/  SEL R144, R168, R252, !P5 ;  /* 0x000000fca8907207 */ /* 0x010fc60006800000 */
[----:B------:R-:W4:Y:S01]  /*1c4a0*/  LDL.LU R252, [R1+0x3e0] ;  /* 0x0003e00001fc7983 */ /* 0x000f220000300800 */
[----:B------:R-:W-:-:S03]  /*1c4b0*/  SEL R140, R168, R66, !P5 ;  /* 0x00000042a88c7207 */ /* 0x000fc60006800000 */
[----:B------:R-:W4:Y:S01]  /*1c4c0*/  LDL.LU R66, [R1+0x3d0] ;  /* 0x0003d00001427983 */ /* 0x000f220000300800 */
[C---:B------:R-:W-:Y:S02]  /*1c4d0*/  SEL R145, R168.reuse, R64, !P5 ;  /* 0x00000040a8917207 */ /* 0x040fe40006800000 */
[C---:B--2---:R-:W-:Y:S02]  /*1c4e0*/  SEL R147, R168.reuse, R62, !P5 ;  /* 0x0000003ea8937207 */ /* 0x044fe40006800000 */
        /* <DEDUP_REMOVED lines=16> */
[----:B------:R-:W2:Y:S01]  /*1c5f0*/  LDL.LU R8, [R1+0x3cc] ;  /* 0x0003cc0001087983 */ /* 0x000ea20000300800 */
[C---:B------:R-:W-:Y:S02]  /*1c600*/  SEL R176, R168.reuse, R24, !P5 ;  /* 0x00000018a8b07207 */ /* 0x040fe40006800000 */
[C---:B------:R-:W-:Y:S02]  /*1c610*/  SEL R178, R168.reuse, R20, !P5 ;  /* 0x00000014a8b27207 */ /* 0x040fe40006800000 */
[C---:B------:R-:W-:Y:S02]  /*1c620*/  SEL R180, R168.reuse, R17, !P5 ;  /* 0x00000011a8b47207 */ /* 0x040fe40006800000 */
[C---:B------:R-:W-:Y:S02]  /*1c630*/  SEL R182, R168.reuse, R15, !P5 ;  /* 0x0000000fa8b67207 */ /* 0x040fe40006800000 */
[C---:B------:R-:W-:Y:S02]  /*1c640*/  SEL R184, R168.reuse, R13, !P5 ;  /* 0x0000000da8b87207 */ /* 0x040fe40006800000 */
[----:B------:R-:W-:-:S02]  /*1c650*/  SEL R191, R168, R4, !P5 ;  /* 0x00000004a8bf7207 */ /* 0x000fc40006800000 */
        /* <DEDUP_REMOVED lines=19> */
[----:B------:R-:W-:-:S03]  /*1c790*/  SEL R186, R168, R10, !P5 ;  /* 0x0000000aa8ba7207 */ /* 0x000fc60006800000 */
[----:B------:R-:W2:Y:S01]  /*1c7a0*/  LDL.LU R20, [R1+0x360] ;  /* 0x0003600001147983 */ /* 0x000ea20000300800 */
[----:B------:R-:W-:-:S03]  /*1c7b0*/  SEL R189, R168, R6, !P5 ;  /* 0x00000006a8bd7207 */ /* 0x000fc60006800000 */
        /* <DEDUP_REMOVED lines=9> */
[----:B--2---:R-:W-:-:S03]  /*1c850*/  SEL R197, R168, R8, !P5 ;  /* 0x00000008a8c57207 */ /* 0x004fc60006800000 */
[----:B------:R-:W2:Y:S01]  /*1c860*/  LDL.LU R8, [R1+0x328] ;  /* 0x0003280001087983 */ /* 0x000ea20000300800 */
[----:B------:R-:W-:-:S03]  /*1c870*/  SEL R198, R168, R4, !P5 ;  /* 0x00000004a8c67207 */ /* 0x000fc60006800000 */
[----:B------:R-:W2:Y:S01]  /*1c880*/  LDL.LU R4, [R1+0x318] ;  /* 0x0003180001047983 */ /* 0x000ea20000300800 */
[----:B------:R-:W-:-:S03]  /*1c890*/  SEL R229, R168, R17, !P5 ;  /* 0x00000011a8e57207 */ /* 0x000fc60006800000 */
[----:B------:R-:W2:Y:S01]  /*1c8a0*/  LDL.LU R17, [R1+0x310] ;  /* 0x0003100001117983 */ /* 0x000ea20000300800 */
[C---:B------:R-:W-:Y:S02]  /*1c8b0*/  SEL R235, R168.reuse, R6, !P5 ;  /* 0x00000006a8eb7207 */ /* 0x040fe40006800000 */
[C---:B---3--:R-:W-:Y:S02]  /*1c8c0*/  SEL R219, R168.reuse, R233, !P5 ;  /* 0x000000e9a8db7207 */ /* 0x048fe40006800000 */
[----:B------:R-:W3:Y:S01]  /*1c8d0*/  LDL.LU R233, [R1+0x308] ;  /* 0x0003080001e97983 */ /* 0x000ee20000300800 */
[----:B----4-:R-:W-:-:S03]  /*1c8e0*/  SEL R6, R168, R252, !P5 ;  /* 0x000000fca8067207 */ /* 0x010fc60006800000 */
[----:B------:R-:W4:Y:S01]  /*1c8f0*/  LDL.LU R252, [R1+0x300] ;  /* 0x0003000001fc7983 */ /* 0x000f220000300800 */
[C---:B------:R-:W-:Y:S02]  /*1c900*/  SEL R225, R168.reuse, R27, !P5 ;  /* 0x0000001ba8e17207 */ /* 0x040fe40006800000 */
[C---:B------:R-:W-:Y:S01]  /*1c910*/  SEL R222, R168.reuse, R31, !P5 ;  /* 0x0000001fa8de7207 */ /* 0x040fe20006800000 */
[----:B------:R-:W4:Y:S01]  /*1c920*/  LDL.LU R27, [R1+0x2d8] ;  /* 0x0002d800011b7983 */ /* 0x000f220000300800 */
[C---:B------:R-:W-:Y:S02]  /*1c930*/  SEL R220, R168.reuse, R34, !P5 ;  /* 0x00000022a8dc7207 */ /* 0x040fe40006800000 */
[C---:B------:R-:W-:Y:S01]  /*1c940*/  SEL R216, R168.reuse, R38, !P5 ;  /* 0x00000026a8d87207 */ /* 0x040fe20006800000 */
[----:B------:R-:W4:Y:S01]  /*1c950*/  LDL.LU R31, [R1+0x2f4] ;  /* 0x0002f400011f7983 */ /* 0x000f220000300800 */
[----:B------:R-:W-:-:S03]  /*1c960*/  SEL R215, R168, R41, !P5 ;  /* 0x00000029a8d77207 */ /* 0x000fc60006800000 */
        /* <DEDUP_REMOVED lines=14> */
[----:B------:R-:W4:Y:S04]  /*1ca50*/  LDL.LU R59, [R1+0x2a4] ;  /* 0x0002a400013b7983 */ /* 0x000f280000300800 */
[----:B------:R-:W4:Y:S04]  /*1ca60*/  LDL.LU R62, [R1+0x29c] ;  /* 0x00029c00013e7983 */ /* 0x000f280000300800 */
[----:B------:R-:W4:Y:S04]  /*1ca70*/  LDL.LU R66, [R1+0x298] ;  /* 0x0002980001427983 */ /* 0x000f280000300800 */
        /* <DEDUP_REMOVED lines=18> */
[----:B------:R-:W4:Y:S01]  /*1cba0*/  LDL.LU R29, [R1+0x264] ;  /* 0x00026400011d7983 */ /* 0x000f220000300800 */
[----:B--2---:R-:W-:-:S03]  /*1cbb0*/  SEL R10, R168, R8, !P5 ;  /* 0x00000008a80a7207 */ /* 0x004fc60006800000 */
[----:B------:R-:W2:Y:S04]  /*1cbc0*/  LDL.LU R15, [R1+0x254] ;  /* 0x00025400010f7983 */ /* 0x000ea80000300800 */
[----:B------:R-:W2:Y:S01]  /*1cbd0*/  LDL.LU R8, [R1+0x238] ;  /* 0x0002380001087983 */ /* 0x000ea20000300800 */
[C---:B------:R-:W-:Y:S02]  /*1cbe0*/  SEL R232, R168.reuse, R13, !P5 ;  /* 0x0000000da8e87207 */ /* 0x040fe40006800000 */
[C---:B------:R-:W-:Y:S02]  /*1cbf0*/  SEL R228, R168.reuse, R20, !P5 ;  /* 0x00000014a8e47207 */ /* 0x040fe40006800000 */
[C---:B------:R-:W-:Y:S02]  /*1cc00*/  SEL R226, R168.reuse, R24, !P5 ;  /* 0x00000018a8e27207 */ /* 0x040fe40006800000 */
[----:B------:R-:W-:-:S02]  /*1cc10*/  SEL R13, R168, R4, !P5 ;  /* 0x00000004a80d7207 */ /* 0x000fc40006800000 */
[----:B------:R-:W2:Y:S01]  /*1cc20*/  LDL.LU R4, [R1+0x240] ;  /* 0x0002400001047983 */ /* 0x000ea20000300800 */
[----:B---3--:R-:W-:-:S03]  /*1cc30*/  SEL R20, R168, R233, !P5 ;  /* 0x000000e9a8147207 */ /* 0x008fc60006800000 */
[----:B------:R-:W3:Y:S01]  /*1cc40*/  LDL.LU R233, [R1+0x244] ;  /* 0x0002440001e97983 */ /* 0x000ee20000300800 */
[----:B----4-:R-:W-:-:S03]  /*1cc50*/  SEL R24, R168, R252, !P5 ;  /* 0x000000fca8187207 */ /* 0x010fc60006800000 */
[----:B------:R-:W4:Y:S04]  /*1cc60*/  LDL.LU R252, [R1+0x230] ;  /* 0x0002300001fc7983 */ /* 0x000f280000300800 */
[----:B------:R-:W4:Y:S01]  /*1cc70*/  LDL.LU R125, [R1+0x228] ;  /* 0x00022800017d7983 */ /* 0x000f220000300800 */
[C---:B------:R-:W-:Y:S02]  /*1cc80*/  SEL R80, R168.reuse, R78, !P5 ;  /* 0x0000004ea8507207 */ /* 0x040fe40006800000 */
[C---:B------:R-:W-:Y:S02]  /*1cc90*/  SEL R83, R168.reuse, R71, !P5 ;  /* 0x00000047a8537207 */ /* 0x040fe40006800000 */
[C---:B------:R-:W-:Y:S02]  /*1cca0*/  SEL R87, R168.reuse, R64, !P5 ;  /* 0x00000040a8577207 */ /* 0x040fe40006800000 */
[----:B--2---:R-:W-:-:S02]  /*1ccb0*/  SEL R108, R168, R15, !P5 ;  /* 0x0000000fa86c7207 */ /* 0x004fc40006800000 */
[----:B------:R-:W2:Y:S01]  /*1ccc0*/  LDL.LU R15, [R1+0x224] ;  /* 0x00022400010f7983 */ /* 0x000ea20000300800 */
[----:B------:R-:W-:-:S03]  /*1ccd0*/  SEL R111, R168, R8, !P5 ;  /* 0x00000008a86f7207 */ /* 0x000fc60006800000 */
        /* <DEDUP_REMOVED lines=63> */
[C---:B--2---:R-:W-:Y:S02]  /*1d0d0*/  SEL R224, R168.reuse, R15, !P5 ;  /* 0x0000000fa8e07207 */ /* 0x044fe40006800000 */
[C---:B------:R-:W-:Y:S02]  /*1d0e0*/  SEL R227, R168.reuse, R8, !P5 ;  /* 0x00000008a8e37207 */ /* 0x040fe40006800000 */
[----:B------:R-:W2:Y:S04]  /*1d0f0*/  LDL.LU R8, [R1+0x10c] ;  /* 0x00010c0001087983 */ /* 0x000ea80000300800 */
[----:B------:R-:W2:Y:S04]  /*1d100*/  LDL.LU R15, [R1+0x114] ;  /* 0x00011400010f7983 */ /* 0x000ea80000300800 */
[----:B------:R-:W3:Y:S04]  /*1d110*/  LDL.LU R237, [R1+0x11c] ;  /* 0x00011c0001ed7983 */ /* 0x000ee80000300800 */
        /* <DEDUP_REMOVED lines=22> */
[----:B------:R-:W2:Y:S04]  /*1d280*/  LDL.LU R177, [R1+0x28] ;  /* 0x0000280001b17983 */ /* 0x000ea80000300800 */
[----:B------:R-:W2:Y:S04]  /*1d290*/  LDL.LU R185, [R1+0x24] ;  /* 0x0000240001b97983 */ /* 0x000ea80000300800 */
[----:B------:R-:W2:Y:S01]  /*1d2a0*/  LDL.LU R4, [R1+0x20] ;  /* 0x0000200001047983 */ /* 0x000ea20000300800 */
[----:B----4-:R-:W-:-:S03]  /*1d2b0*/  SEL R236, R168, R252, !P5 ;  /* 0x000000fca8ec7207 */ /* 0x010fc60006800000 */
[----:B------:R-:W4:Y:S04]  /*1d2c0*/  LDL.LU R252, [R1+0x1c] ;  /* 0x00001c0001fc7983 */ /* 0x000f280000300800 */
[----:B0-----:R-:W4:Y:S04]  /*1d2d0*/  LDL.LU R33, [R1+0x290] ;  /* 0x0002900001217983 */ /* 0x001f280000300800 */
        /* <DEDUP_REMOVED lines=17> */
[----:B---3--:R-:W-:Y:S01]  /*1d3f0*/  SEL R22, R168, R237, !P5 ;  /* 0x000000eda8167207 */ /* 0x008fe20006800000 */
[----:B------:R-:W-:-:S02]  /*1d400*/  @!P3 IMAD.MOV R240, RZ, RZ, -R240 ;  /* 0x000000fffff0b224 */ /* 0x000fc400078e0af0 */
[----:B------:R-:W-:Y:S02]  /*1d410*/  @!P0 IMAD.MOV R239, RZ, RZ, -R239 ;  /* 0x000000ffffef8224 */ /* 0x000fe400078e0aef */
[----:B------:R-:W-:Y:S02]  /*1d420*/  @!P2 IMAD.MOV R238, RZ, RZ, -R238 ;  /* 0x000000ffffeea224 */ /* 0x000fe400078e0aee */
[----:B------:R-:W-:Y:S02]  /*1d430*/  @!P1 IMAD.MOV R244, RZ, RZ, -R244 ;  /* 0x000000fffff49224 */ /* 0x000fe400078e0af4 */
[----:B------:R-:W-:Y:S01]  /*1d440*/  @!P4 IMAD.MOV R251, RZ, RZ, -R251 ;  /* 0x000000fffffbc224 */ /* 0x000fe200078e0afb */
[C---:B------:R-:W-:Y:S02]  /*1d450*/  SEL R95, R168.reuse, R95, !P5 ;  /* 0x0000005fa85f7207 */ /* 0x040fe40006800000 */
[C---:B------:R-:W-:Y:S02]  /*1d460*/  SEL R17, R168.reuse, R17, !P5 ;  /* 0x00000011a8117207 */ /* 0x040fe40006800000 */
[----:B------:R-:W-:-:S02]  /*1d470*/  SEL R27, R168, R27, !P5 ;  /* 0x0000001ba81b7207 */ /* 0x000fc40006800000 */
[C---:B------:R-:W-:Y:S02]  /*1d480*/  SEL R31, R168.reuse, R31, !P5 ;  /* 0x0000001fa81f7207 */ /* 0x040fe40006800000 */
[C---:B------:R-:W-:Y:S02]  /*1d490*/  SEL R34, R168.reuse, R34, !P5 ;  /* 0x00000022a8227207 */ /* 0x040fe40006800000 */
[C---:B------:R-:W-:Y:S02]  /*1d4a0*/  SEL R38, R168.reuse, R38, !P5 ;  /* 0x00000026a8267207 */ /* 0x040fe40006800000 */
[----:B--2---:R-:W-:Y:S02]  /*1d4b0*/  SEL R237, R168, R4, !P5 ;  /* 0x00000004a8ed7207 */ /* 0x004fe40006800000 */
[----:B------:R-:W-:Y:S01]  /*1d4c0*/  LEA.HI.X.SX32 R4, R3, UR7, 0x1, P6 ;  /* 0x0000000703047c11 */ /* 0x000fe2000b0f0eff */
[----:B------:R-:W-:Y:S01]  /*1d4d0*/  IMAD R3, R2, 0x2, R0 ;  /* 0x0000000202037824 */ /* 0x000fe200078e0200 */
[----:B------:R-:W-:-:S02]  /*1d4e0*/  SEL R41, R168, R41, !P5 ;  /* 0x00000029a8297207 */ /* 0x000fc40006800000 */
[----:B------:R-:W-:Y:S01]  /*1d4f0*/  SEL R45, R168, R45, !P5 ;  /* 0x0000002da82d7207 */ /* 0x000fe20006800000 */
[----:B------:R-:W-:Y:S01]  /*1d500*/  IMAD R0, R2, 0x2, R3 ;  /* 0x0000000202007824 */ /* 0x000fe200078e0203 */
[----:B------:R0:W-:Y:S01]  /*1d510*/  STL [R1+0x195c], R3 ;  /* 0x00195c0301007387 */ /* 0x0001e20000100800 */
        /* <DEDUP_REMOVED lines=19> */
[----:B------:R-:W-:Y:S01]  /*1d650*/  SEL R36, R168, R36, !P5 ;  /* 0x00000024a8247207 */ /* 0x000fe20006800000 */
[----:B----4-:R-:W-:Y:S02]  /*1d660*/  IMAD R30, R30, UR8, RZ ;  /* 0x000000081e1e7c24 */ /* 0x010fe4000f8e02ff */
[----:B------:R-:W-:Y:S02]  /*1d670*/  IMAD R26, R26, UR8, RZ ;  /* 0x000000081a1a7c24 */ /* 0x000fe4000f8e02ff */
[----:B------:R-:W-:Y:S02]  /*1d680*/  IMAD R25, R25, UR8, RZ ;  /* 0x0000000819197c24 */ /* 0x000fe4000f8e02ff */
[----:B------:R-:W-:-:S02]  /*1d690*/  IMAD R21, R21, UR8, RZ ;  /* 0x0000000815157c24 */ /* 0x000fc4000f8e02ff */
[----:B------:R-:W-:Y:S02]  /*1d6a0*/  IMAD R19, R19, UR8, RZ ;  /* 0x0000000813137c24 */ /* 0x000fe4000f8e02ff */
[----:B------:R-:W-:Y:S02]  /*1d6b0*/  IMAD R16, R16, UR8, RZ ;  /* 0x0000000810107c24 */ /* 0x000fe4000f8e02ff */
[----:B------:R-:W-:Y:S02]  /*1d6c0*/  IMAD R14, R14, UR8, RZ ;  /* 0x000000080e0e7c24 */ /* 0x000fe4000f8e02ff */
[----:B------:R-:W-:Y:S02]  /*1d6d0*/  IMAD R11, R11, UR8, RZ ;  /* 0x000000080b0b7c24 */ /* 0x000fe4000f8e02ff */
[----:B------:R-:W-:Y:S02]  /*1d6e0*/  IMAD R9, R9, UR8, RZ ;  /* 0x0000000809097c24 */ /* 0x000fe4000f8e02ff */
[----:B------:R-:W-:Y:S01]  /*1d6f0*/  IMAD R5, R5, UR8, RZ ;  /* 0x0000000805057c24 */ /* 0x000fe2000f8e02ff */
[C---:B------:R-:W-:Y:S01]  /*1d700*/  SEL R43, R168.reuse, R43, !P5 ;  /* 0x0000002ba82b7207 */ /* 0x040fe20006800000 */
[----:B0-----:R-:W-:Y:S01]  /*1d710*/  IMAD R3, R33, UR5, RZ ;  /* 0x0000000521037c24 */ /* 0x001fe2000f8e02ff */
[----:B------:R-:W-:-:S02]  /*1d720*/  SEL R50, R168, R50, !P5 ;  /* 0x00000032a8327207 */ /* 0x000fc40006800000 */
[C---:B------:R-:W-:Y:S02]  /*1d730*/  SEL R57, R168.reuse, R57, !P5 ;  /* 0x00000039a8397207 */ /* 0x040fe40006800000 */
[C---:B------:R-:W-:Y:S01]  /*1d740*/  SEL R64, R168.reuse, R64, !P5 ;  /* 0x00000040a8407207 */ /* 0x040fe20006800000 */
[----:B------:R0:W-:Y:S01]  /*1d750*/  STL [R1+0x430], R3 ;  /* 0x0004300301007387 */ /* 0x0001e20000100800 */
[C---:B------:R-:W-:Y:S02]  /*1d760*/  SEL R71, R168.reuse, R71, !P5 ;  /* 0x00000047a8477207 */ /* 0x040fe40006800000 */
[C---:B------:R-:W-:Y:S01]  /*1d770*/  SEL R78, R168.reuse, R78, !P5 ;  /* 0x0000004ea84e7207 */ /* 0x040fe20006800000 */
[----:B------:R-:W-:Y:S01]  /*1d780*/  STL [R1+0x8], R30 ;  /* 0x0000081e01007387 */ /* 0x000fe20000100800 */
[C---:B------:R-:W-:Y:S02]  /*1d790*/  SEL R85, R168.reuse, R85, !P5 ;  /* 0x00000055a8557207 */ /* 0x040fe40006800000 */
[----:B------:R-:W-:-:S02]  /*1d7a0*/  SEL R92, R168, R92, !P5 ;  /* 0x0000005ca85c7207 */ /* 0x000fc40006800000 */
[----:B------:R-:W-:Y:S01]  /*1d7b0*/  SEL R99, R168, R99, !P5 ;  /* 0x00000063a8637207 */ /* 0x000fe20006800000 */
[----:B0-----:R-:W-:Y:S01]  /*1d7c0*/  IMAD R3, R28, UR8, RZ ;  /* 0x000000081c037c24 */ /* 0x001fe2000f8e02ff */
[C---:B------:R-:W-:Y:S02]  /*1d7d0*/  SEL R106, R168.reuse, R106, !P5 ;  /* 0x0000006aa86a7207 */ /* 0x040fe40006800000 */
[C---:B------:R-:W-:Y:S02]  /*1d7e0*/  SEL R113, R168.reuse, R113, !P5 ;  /* 0x00000071a8717207 */ /* 0x040fe40006800000 */
[C---:B------:R-:W-:Y:S01]  /*1d7f0*/  SEL R120, R168.reuse, R120, !P5 ;  /* 0x00000078a8787207 */ /* 0x040fe20006800000 */
[----:B------:R0:W-:Y:S01]  /*1d800*/  STL [R1+0x10], R3 ;  /* 0x0000100301007387 */ /* 0x0001e20000100800 */
[C---:B------:R-:W-:Y:S02]  /*1d810*/  SEL R127, R168.reuse, R127, !P5 ;  /* 0x0000007fa87f7207 */ /* 0x040fe40006800000 */
[C---:B------:R-:W-:Y:S01]  /*1d820*/  SEL R134, R168.reuse, R134, !P5 ;  /* 0x00000086a8867207 */ /* 0x040fe20006800000 */
[----:B------:R-:W-:Y:S01]  /*1d830*/  STL [R1+0x1c], R26 ;  /* 0x00001c1a01007387 */ /* 0x000fe20000100800 */
[----:B------:R-:W-:-:S02]  /*1d840*/  SEL R141, R168, R141, !P5 ;  /* 0x0000008da88d7207 */ /* 0x000fc40006800000 */
[C---:B------:R-:W-:Y:S02]  /*1d850*/  SEL R148, R168.reuse, R148, !P5 ;  /* 0x00000094a8947207 */ /* 0x040fe40006800000 */
[C---:B------:R-:W-:Y:S01]  /*1d860*/  SEL R155, R168.reuse, R155, !P5 ;  /* 0x0000009ba89b7207 */ /* 0x040fe20006800000 */
[----:B0-----:R-:W-:Y:S01]  /*1d870*/  IMAD R3, R23, UR8, RZ ;  /* 0x0000000817037c24 */ /* 0x001fe2000f8e02ff */
[----:B------:R-:W-:Y:S01]  /*1d880*/  STL [R1+0x20], R25 ;  /* 0x0000201901007387 */ /* 0x000fe20000100800 */
        /* <DEDUP_REMOVED lines=8> */
[----:B------:R-:W-:Y:S01]  /*1d910*/  SEL R243, R168, R243, !P5 ;  /* 0x000000f3a8f37207 */ /* 0x000fe20006800000 */
        /* <DEDUP_REMOVED lines=19> */
[----:B------:R-:W-:Y:S01]  /*1da50*/  SEL R251, R168, R251, !P5 ;  /* 0x000000fba8fb7207 */ /* 0x000fe20006800000 */
[----:B------:R-:W-:Y:S01]  /*1da60*/  IMAD R56, R56, UR8, RZ ;  /* 0x0000000838387c24 */ /* 0x000fe2000f8e02ff */
[----:B------:R-:W-:Y:S01]  /*1da70*/  ULDC.64 UR6, c[0x0][0x210] ;  /* 0x0000840000067ab9 */ /* 0x000fe20000000a00 */
[----:B0-----:R-:W-:Y:S01]  /*1da80*/  IMAD R3, R7, UR8, RZ ;  /* 0x0000000807037c24 */ /* 0x001fe2000f8e02ff */
[----:B------:R-:W-:Y:S01]  /*1da90*/  STL [R1+0x98], R9 ;  /* 0x0000980901007387 */ /* 0x000fe20000100800 */
[----:B------:R-:W-:-:S03]  /*1daa0*/  IMAD R7, R181, UR8, RZ ;  /* 0x00000008b5077c24 */ /* 0x000fc6000f8e02ff */
[----:B------:R0:W-:Y:S04]  /*1dab0*/  STL [R1+0x9c], R3 ;  /* 0x00009c0301007387 */ /* 0x0001e80000100800 */
[----:B0-----:R-:W2:Y:S04]  /*1dac0*/  LDL.LU R3, [R1+0x6c0] ;  /* 0x0006c00001037983 */ /* 0x001ea80000300800 */
[----:B------:R0:W-:Y:S04]  /*1dad0*/  STL [R1+0xb8], R7 ;  /* 0x0000b80701007387 */ /* 0x0001e80000100800 */
[----:B------:R-:W3:Y:S04]  /*1dae0*/  LDL.LU R54, [R1+0x6bc] ;  /* 0x0006bc0001367983 */ /* 0x000ee80000300800 */
[----:B------:R1:W-:Y:S04]  /*1daf0*/  STL [R1+0xbc], R5 ;  /* 0x0000bc0501007387 */ /* 0x0003e80000100800 */
        /* <DEDUP_REMOVED lines=11> */
[----:B------:R-:W-:-:S03]  /*1dbb0*/  IMAD R168, R32, UR8, RZ ;  /* 0x0000000820a87c24 */ /* 0x000fc6000f8e02ff */
        /* <DEDUP_REMOVED lines=15> */
[----:B0-----:R-:W4:Y:S04]  /*1dcb0*/  LDL.LU R7, [R1+0x634] ;  /* 0x0006340001077983 */ /* 0x001f280000300800 */
[----:B------:R-:W4:Y:S04]  /*1dcc0*/  LDL.LU R181, [R1+0x624] ;  /* 0x0006240001b57983 */ /* 0x000f280000300800 */
[----:B-1----:R-:W4:Y:S01]  /*1dcd0*/  LDL.LU R5, [R1+0x620] ;  /* 0x0006200001057983 */ /* 0x002f220000300800 */
[----:B--2---:R-:W-:-:S05]  /*1dce0*/  IMAD R3, R3, UR8, RZ ;  /* 0x0000000803037c24 */ /* 0x004fca000f8e02ff */
[----:B------:R3:W-:Y:S02]  /*1dcf0*/  STL [R1+0xc4], R3 ;  /* 0x0000c40301007387 */ /* 0x0007e40000100800 */
[----:B---3--:R-:W-:Y:S02]  /*1dd00*/  IMAD R3, R54, UR8, RZ ;  /* 0x0000000836037c24 */ /* 0x008fe4000f8e02ff */
[----:B----4-:R-:W-:Y:S02]  /*1dd10*/  IMAD R53, R53, UR8, RZ ;  /* 0x0000000835357c24 */ /* 0x010fe4000f8e02ff */
[----:B------:R-:W-:Y:S01]  /*1dd20*/  IMAD R51, R51, UR8, RZ ;  /* 0x0000000833337c24 */ /* 0x000fe2000f8e02ff */
[----:B------:R0:W-:Y:S04]  /*1dd30*/  STL [R1+0xc8], R3 ;  /* 0x0000c80301007387 */ /* 0x0001e80000100800 */
[----:B------:R-:W-:Y:S01]  /*1dd40*/  STL [R1+0xcc], R53 ;  /* 0x0000cc3501007387 */ /* 0x000fe20000100800 */
[----:B0-----:R-:W-:-:S03]  /*1dd50*/  IMAD R3, R49, UR8, RZ ;  /* 0x0000000831037c24 */ /* 0x001fc6000f8e02ff */
[----:B------:R-:W-:Y:S01]  /*1dd60*/  STL [R1+0xd0], R51 ;  /* 0x0000d03301007387 */ /* 0x000fe20000100800 */
[----:B------:R-:W-:Y:S02]  /*1dd70*/  IMAD R47, R47, UR8, RZ ;  /* 0x000000082f2f7c24 */ /* 0x000fe4000f8e02ff */
[----:B------:R-:W-:Y:S01]  /*1dd80*/  IMAD R46, R46, UR8, RZ ;  /* 0x000000082e2e7c24 */ /* 0x000fe2000f8e02ff */
[----:B------:R0:W-:Y:S04]  /*1dd90*/  STL [R1+0xd8], R3 ;  /* 0x0000d80301007387 */ /* 0x0001e80000100800 */
[----:B------:R-:W-:Y:S01]  /*1dda0*/  STL [R1+0xe8], R47 ;  /* 0x0000e82f01007387 */ /* 0x000fe20000100800 */
[----:B------:R-:W-:Y:S02]  /*1ddb0*/  IMAD R42, R42, UR8, RZ ;  /* 0x000000082a2a7c24 */ /* 0x000fe4000f8e02ff */
[----:B0-----:R-:W-:Y:S01]  /*1ddc0*/  IMAD R3, R44, UR8, RZ ;  /* 0x000000082c037c24 */ /* 0x001fe2000f8e02ff */
[----:B------:R-:W-:Y:S01]  /*1ddd0*/  STL [R1+0xec], R46 ;  /* 0x0000ec2e01007387 */ /* 0x000fe20000100800 */
[----:B------:R-:W-:-:S03]  /*1dde0*/  IMAD R40, R40, UR8, RZ ;  /* 0x0000000828287c24 */ /* 0x000fc6000f8e02ff */
[----:B------:R0:W-:Y:S01]  /*1ddf0*/  STL [R1+0xf4], R3 ;  /* 0x0000f40301007387 */ /* 0x0001e20000100800 */
[----:B------:R-:W-:-:S03]  /*1de00*/  IMAD R37, R37, UR8, RZ ;  /* 0x0000000825257c24 */ /* 0x000fc6000f8e02ff */
[----:B------:R-:W-:Y:S01]  /*1de10*/  STL [R1+0x10c], R42 ;  /* 0x00010c2a01007387 */ /* 0x000fe20000100800 */
[----:B------:R-:W-:Y:S02]  /*1de20*/  IMAD R35, R35, UR8, RZ ;  /* 0x0000000823237c24 */ /* 0x000fe4000f8e02ff */
[----:B0-----:R-:W-:Y:S01]  /*1de30*/  IMAD R3, R39, UR8, RZ ;  /* 0x0000000827037c24 */ /* 0x001fe2000f8e02ff */
[----:B------:R-:W-:Y:S04]  /*1de40*/  STL [R1+0x110], R40 ;  /* 0x0001102801007387 */ /* 0x000fe80000100800 */
        /* <DEDUP_REMOVED lines=30> */
[----:B------:R0:W-:Y:S04]  /*1e030*/  STL [R1+0x180], R3 ;  /* 0x0001800301007387 */ /* 0x0001e80000100800 */
[----:B------:R-:W-:Y:S01]  /*1e040*/  STL [R1+0x184], R11 ;  /* 0x0001840b01007387 */ /* 0x000fe20000100800 */
[----:B0-----:R-:W-:-:S03]  /*1e050*/  IMAD R3, R7, UR8, RZ ;  /* 0x0000000807037c24 */ /* 0x001fc6000f8e02ff */
[----:B------:R-:W-:Y:S01]  /*1e060*/  STL [R1+0x18c], R9 ;  /* 0x00018c0901007387 */ /* 0x000fe20000100800 */
[----:B------:R-:W-:-:S03]  /*1e070*/  IMAD R7, R181, UR8, RZ ;  /* 0x00000008b5077c24 */ /* 0x000fc6000f8e02ff */
[----:B------:R0:W-:Y:S01]  /*1e080*/  STL [R1+0x190], R3 ;  /* 0x0001900301007387 */ /* 0x0001e20000100800 */
[----:B------:R-:W-:-:S03]  /*1e090*/  IMAD R5, R5, UR8, RZ ;  /* 0x0000000805057c24 */ /* 0x000fc6000f8e02ff */
        /* <DEDUP_REMOVED lines=461> */
[----:B0-----:R-:W-:-:S03]  /*1fd70*/  IMAD R3, R7, UR8, RZ ;  /* 0x0000000807037c24 */ /* 0x001fc6000f8e02ff */
        /* <DEDUP_REMOVED lines=37> */
[----:B------:R0:W-:Y:S01]  /*1ffd0*/  STL [R1+0x1d4], R3 ;  /* 0x0001d40301007387 */ /* 0x0001e20000100800 */
[----:B---3--:R-:W-:Y:S02]  /*1ffe0*/  IMAD R54, R54, UR8, RZ ;  /* 0x0000000836367c24 */ /* 0x008fe4000f8e02ff */
[----:B----4-:R-:W-:-:S03]  /*1fff0*/  IMAD R53, R53, UR8, RZ ;  /* 0x0000000835357c24 */ /* 0x010fc6000f8e02ff */
[----:B------:R-:W-:Y:S01]  /*20000*/  STL [R1+0x1c8], R54 ;  /* 0x0001c83601007387 */ /* 0x000fe20000100800 */
[----:B0-----:R-:W-:-:S03]  /*20010*/  IMAD R3, R51, UR8, RZ ;  /* 0x0000000833037c24 */ /* 0x001fc6000f8e02ff */
[----:B------:R-:W-:Y:S01]  /*20020*/  STL [R1+0x1c4], R53 ;  /* 0x0001c43501007387 */ /* 0x000fe20000100800 */
[----:B------:R-:W-:-:S03]  /*20030*/  IMAD R49, R49, UR8, RZ ;  /* 0x0000000831317c24 */ /* 0x000fc6000f8e02ff */
[----:B------:R0:W-:Y:S01]  /*20040*/  STL [R1+0x1c0], R3 ;  /* 0x0001c00301007387 */ /* 0x0001e20000100800 */
[----:B------:R-:W-:-:S03]  /*20050*/  IMAD R47, R47, UR8, RZ ;  /* 0x000000082f2f7c24 */ /* 0x000fc6000f8e02ff */
[----:B------:R-:W-:Y:S01]  /*20060*/  STL [R1+0x1b0], R49 ;  /* 0x0001b03101007387 */ /* 0x000fe20000100800 */
[----:B0-----:R-:W-:-:S03]  /*20070*/  IMAD R3, R46, UR8, RZ ;  /* 0x000000082e037c24 */ /* 0x001fc6000f8e02ff */
[----:B------:R-:W-:Y:S01]  /*20080*/  STL [R1+0x1a8], R47 ;  /* 0x0001a82f01007387 */ /* 0x000fe20000100800 */
[----:B------:R-:W-:Y:S02]  /*20090*/  IMAD R44, R44, UR8, RZ ;  /* 0x000000082c2c7c24 */ /* 0x000fe4000f8e02ff */
        /* <DEDUP_REMOVED lines=39> */
[----:B0-----:R-:W-:-:S02]  /*20310*/  IMAD R3, R9, UR8, RZ ;  /* 0x0000000809037c24 */ /* 0x001fc4000f8e02ff */
[----:B------:R-:W-:Y:S01]  /*20320*/  IMAD R9, R7, UR8, RZ ;  /* 0x0000000807097c24 */ /* 0x000fe2000f8e02ff */
[----:B------:R-:W-:Y:S01]  /*20330*/  STL [R1+0xe4], R11 ;  /* 0x0000e40b01007387 */ /* 0x000fe20000100800 */
[----:B------:R-:W-:-:S03]  /*20340*/  IMAD R7, R181, UR8, RZ ;  /* 0x00000008b5077c24 */ /* 0x000fc6000f8e02ff */
[----:B------:R0:W-:Y:S04]  /*20350*/  STL [R1+0xe0], R3 ;  /* 0x0000e00301007387 */ /* 0x0001e80000100800 */
[----:B------:R1:W-:Y:S04]  /*20360*/  STL [R1+0xdc], R9 ;  /* 0x0000dc0901007387 */ /* 0x0003e80000100800 */
[----:B------:R-:W2:Y:S01]  /*20370*/  LDL.LU R54, [R1+0xb4] ;  /* 0x0000b40001367983 */ /* 0x000ea20000300800 */
[----:B0-----:R-:W-:-:S03]  /*20380*/  IMAD R3, R5, UR8, RZ ;  /* 0x0000000805037c24 */ /* 0x001fc6000f8e02ff */
[----:B------:R0:W-:Y:S04]  /*20390*/  STL [R1+0xd4], R7 ;  /* 0x0000d40701007387 */ /* 0x0001e80000100800 */
[----:B------:R-:W3:Y:S04]  /*203a0*/  LDL.LU R53, [R1+0xb0] ;  /* 0x0000b00001357983 */ /* 0x000ee80000300800 */
[----:B------:R4:W-:Y:S04]  /*203b0*/  STL [R1+0xc0], R3 ;  /* 0x0000c00301007387 */ /* 0x0009e80000100800 */
[----:B------:R-:W3:Y:S04]  /*203c0*/  LDL.LU R51, [R1+0xac] ;  /* 0x0000ac0001337983 */ /* 0x000ee80000300800 */
        /* <DEDUP_REMOVED lines=23> */
[----:B-1----:R-:W3:Y:S04]  /*20540*/  LDL.LU R9, [R1+0x30] ;  /* 0x0000300001097983 */ /* 0x002ee80000300800 */
[----:B0-----:R-:W3:Y:S04]  /*20550*/  LDL.LU R7, [R1+0x18] ;  /* 0x0000180001077983 */ /* 0x001ee80000300800 */
[----:B------:R-:W3:Y:S04]  /*20560*/  LDL.LU R181, [R1+0x14] ;  /* 0x0000140001b57983 */ /* 0x000ee80000300800 */
[----:B------:R-:W3:Y:S04]  /*20570*/  LDL.LU R5, [R1+0xc] ;  /* 0x00000c0001057983 */ /* 0x000ee80000300800 */
[----:B----4-:R-:W4:Y:S01]  /*20580*/  LDL.LU R3, [R1+0x4] ;  /* 0x0000040001037983 */ /* 0x010f220000300800 */
[----:B--2---:R-:W-:-:S05]  /*20590*/  IMAD R54, R54, UR8, RZ ;  /* 0x0000000836367c24 */ /* 0x004fca000f8e02ff */
[----:B------:R0:W-:Y:S01]  /*205a0*/  STL [R1+0xb4], R54 ;  /* 0x0000b43601007387 */ /* 0x0001e20000100800 */
[----:B---3--:R-:W-:-:S03]  /*205b0*/  IMAD R53, R53, UR8, RZ ;  /* 0x0000000835357c24 */ /* 0x008fc6000f8e02ff */
[----:B0-----:R-:W2:Y:S01]  /*205c0*/  LDL.LU R54, [R1+0x1a30] ;  /* 0x001a300001367983 */ /* 0x001ea20000300800 */
[----:B------:R-:W-:-:S03]  /*205d0*/  IMAD R51, R51, UR8, RZ ;  /* 0x0000000833337c24 */ /* 0x000fc6000f8e02ff */
[----:B------:R0:W-:Y:S01]  /*205e0*/  STL [R1+0xb0], R53 ;  /* 0x0000b03501007387 */ /* 0x0001e20000100800 */
[----:B------:R-:W-:Y:S02]  /*205f0*/  IMAD R49, R49, UR8, RZ ;  /* 0x0000000831317c24 */ /* 0x000fe4000f8e02ff */
[----:B------:R-:W-:Y:S01]  /*20600*/  IMAD R47, R47, UR8, RZ ;  /* 0x000000082f2f7c24 */ /* 0x000fe2000f8e02ff */
[----:B0-----:R-:W3:Y:S01]  /*20610*/  LDL.LU R53, [R1+0x1a2c] ;  /* 0x001a2c0001357983 */ /* 0x001ee20000300800 */
[----:B------:R-:W-:-:S03]  /*20620*/  IMAD R46, R46, UR8, RZ ;  /* 0x000000082e2e7c24 */ /* 0x000fc6000f8e02ff */
[----:B------:R0:W-:Y:S01]  /*20630*/  STL [R1+0xac], R51 ;  /* 0x0000ac3301007387 */ /* 0x0001e20000100800 */
[----:B------:R-:W-:Y:S02]  /*20640*/  IMAD R44, R44, UR8, RZ ;  /* 0x000000082c2c7c24 */ /* 0x000fe4000f8e02ff */
[----:B------:R-:W-:Y:S01]  /*20650*/  IMAD R42, R42, UR8, RZ ;  /* 0x000000082a2a7c24 */ /* 0x000fe2000f8e02ff */
[----:B0-----:R-:W2:Y:S04]  /*20660*/  LDL.LU R51, [R1+0x1a28] ;  /* 0x001a280001337983 */ /* 0x001ea80000300800 */
[----:B------:R0:W-:Y:S01]  /*20670*/  STL [R1+0xa8], R49 ;  /* 0x0000a83101007387 */ /* 0x0001e20000100800 */
[----:B------:R-:W-:Y:S02]  /*20680*/  IMAD R40, R40, UR8, RZ ;  /* 0x0000000828287c24 */ /* 0x000fe4000f8e02ff */
[----:B------:R-:W-:Y:S01]  /*20690*/  IMAD R39, R39, UR8, RZ ;  /* 0x0000000827277c24 */ /* 0x000fe2000f8e02ff */
[----:B0-----:R-:W3:Y:S04]  /*206a0*/  LDL.LU R49, [R1+0x1a24] ;  /* 0x001a240001317983 */ /* 0x001ee80000300800 */
[----:B------:R0:W-:Y:S01]  /*206b0*/  STL [R1+0xa4], R47 ;  /* 0x0000a42f01007387 */ /* 0x0001e20000100800 */
[----:B------:R-:W-:-:S03]  /*206c0*/  IMAD R37, R37, UR8, RZ ;  /* 0x0000000825257c24 */ /* 0x000fc6000f8e02ff */
[----:B0-----:R-:W2:Y:S04]  /*206d0*/  LDL.LU R47, [R1+0x1a20] ;  /* 0x001a2000012f7983 */ /* 0x001ea80000300800 */
[----:B------:R0:W-:Y:S01]  /*206e0*/  STL [R1+0xa0], R46 ;  /* 0x0000a02e01007387 */ /* 0x0001e20000100800 */
[----:B------:R-:W-:-:S03]  /*206f0*/  IMAD R35, R35, UR8, RZ ;  /* 0x0000000823237c24 */ /* 0x000fc6000f8e02ff */
        /* <DEDUP_REMOVED lines=55> */
[----:B------:R0:W-:Y:S04]  /*20a70*/  STL [R1+0x38], R12 ;  /* 0x0000380c01007387 */ /* 0x0001e80000100800 */
        /* <DEDUP_REMOVED lines=10> */
[----:B0-----:R-:W3:Y:S01]  /*20b20*/  LDL.LU R5, [R1+0x19bc] ;  /* 0x0019bc0001057983 */ /* 0x001ee20000300800 */
[----:B----4-:R-:W-:-:S05]  /*20b30*/  IMAD R3, R3, UR8, RZ ;  /* 0x0000000803037c24 */ /* 0x010fca000f8e02ff */
[----:B------:R0:W-:Y:S01]  /*20b40*/  STL [R1+0x4], R3 ;  /* 0x0000040301007387 */ /* 0x0001e20000100800 */
[----:B--2---:R-:W-:Y:S02]  /*20b50*/  IMAD R33, R33, UR8, RZ ;  /* 0x0000000821217c24 */ /* 0x004fe4000f8e02ff */
[----:B---3--:R-:W-:Y:S02]  /*20b60*/  IMAD R32, R32, UR8, RZ ;  /* 0x0000000820207c24 */ /* 0x008fe4000f8e02ff */
[----:B------:R-:W-:Y:S02]  /*20b70*/  IMAD R30, R30, UR8, RZ ;  /* 0x000000081e1e7c24 */ /* 0x000fe4000f8e02ff */
        /* <DEDUP_REMOVED lines=14> */
[----:B0-----:R-:W-:-:S02]  /*20c60*/  IMAD R3, R5, UR8, RZ ;  /* 0x0000000805037c24 */ /* 0x001fc4000f8e02ff */
[----:B------:R-:W2:Y:S04]  /*20c70*/  LDL.LU R5, [R1+0x19b8] ;  /* 0x0019b80001057983 */ /* 0x000ea80000300800 */
[----:B------:R-:W-:Y:S04]  /*20c80*/  STL [R1+0x1978], R181 ;  /* 0x001978b501007387 */ /* 0x000fe80000100800 */
[----:B------:R-:W-:Y:S04]  /*20c90*/  STL [R1], R3 ;  /* 0x0000000301007387 */ /* 0x000fe80000100800 */
[----:B------:R-:W-:Y:S04]  /*20ca0*/  STL [R1+0x1974], R7 ;  /* 0x0019740701007387 */ /* 0x000fe80000100800 */
[----:B------:R-:W-:Y:S04]  /*20cb0*/  STL [R1+0x1970], R9 ;  /* 0x0019700901007387 */ /* 0x000fe80000100800 */
[----:B------:R0:W-:Y:S04]  /*20cc0*/  STL [R1+0x196c], R11 ;  /* 0x00196c0b01007387 */ /* 0x0001e80000100800 */
[----:B0-----:R-:W3:Y:S04]  /*20cd0*/  LDL.LU R11, [R1+0x10] ;  /* 0x00001000010b7983 */ /* 0x001ee80000300800 */
[----:B------:R-:W-:Y:S04]  /*20ce0*/  STL [R1+0x1968], R12 ;  /* 0x0019680c01007387 */ /* 0x000fe80000100800 */
[----:B------:R0:W-:Y:S04]  /*20cf0*/  STL [R1+0x1964], R14 ;  /* 0x0019640e01007387 */ /* 0x0001e80000100800 */
[----:B0-----:R-:W4:Y:S04]  /*20d00*/  LDL.LU R14, [R1+0x98] ;  /* 0x00009800010e7983 */ /* 0x001f280000300800 */
        /* <DEDUP_REMOVED lines=21> */
[----:B0-----:R-:W4:Y:S01]  /*20e60*/  LDL.LU R33, [R1+0x8] ;  /* 0x0000080001217983 */ /* 0x001f220000300800 */
[----:B------:R-:W-:-:S02]  /*20e70*/  IMAD R35, R35, UR8, RZ ;  /* 0x0000000823237c24 */ /* 0x000fc4000f8e02ff */
[----:B------:R-:W-:Y:S02]  /*20e80*/  IMAD R37, R37, UR8, RZ ;  /* 0x0000000825257c24 */ /* 0x000fe4000f8e02ff */
[----:B------:R-:W-:Y:S02]  /*20e90*/  IMAD R39, R39, UR8, RZ ;  /* 0x0000000827277c24 */ /* 0x000fe4000f8e02ff */
[----:B------:R-:W-:Y:S01]  /*20ea0*/  IMAD R40, R40, UR8, RZ ;  /* 0x0000000828287c24 */ /* 0x000fe2000f8e02ff */
[----:B------:R3:W-:Y:S01]  /*20eb0*/  STL [R1+0x19a4], R35 ;  /* 0x0019a42301007387 */ /* 0x0007e20000100800 */
[----:B------:R-:W-:-:S03]  /*20ec0*/  IMAD R42, R42, UR8, RZ ;  /* 0x000000082a2a7c24 */ /* 0x000fc6000f8e02ff */
[----:B------:R4:W-:Y:S04]  /*20ed0*/  STL [R1+0x19a8], R37 ;  /* 0x0019a82501007387 */ /* 0x0009e80000100800 */
[----:B------:R-:W-:Y:S04]  /*20ee0*/  STL [R1+0x19ac], R39 ;  /* 0x0019ac2701007387 */ /* 0x000fe80000100800 */
[----:B------:R-:W-:Y:S04]  /*20ef0*/  STL [R1+0x19b0], R40 ;  /* 0x0019b02801007387 */ /* 0x000fe80000100800 */
[----:B------:R-:W-:Y:S04]  /*20f00*/  STL [R1+0x19b4], R42 ;  /* 0x0019b42a01007387 */ /* 0x000fe80000100800 */
[----:B------:R-:W4:Y:S01]  /*20f10*/  LDL.LU R12, [R1+0x9c] ;  /* 0x00009c00010c7983 */ /* 0x000f220000300800 */
[----:B--2---:R-:W-:-:S05]  /*20f20*/  LEA R9, P0, R168, R5, 0x1 ;  /* 0x00000005a8097211 */ /* 0x004fca00078008ff */
[----:B------:R0:W-:Y:S01]  /*20f30*/  STL [R1+0x60c], R9 ;  /* 0x00060c0901007387 */ /* 0x0001e20000100800 */
[-C--:B---3--:R-:W-:Y:S02]  /*20f40*/  LEA R35, P5, R11, R5.reuse, 0x1 ;  /* 0x000000050b237211 */ /* 0x088fe400078a08ff */
[-C--:B----4-:R-:W-:Y:S02]  /*20f50*/  LEA R37, P1, R26, R5.reuse, 0x1 ;  /* 0x000000051a257211 */ /* 0x090fe400078208ff */
[----:B------:R-:W-:-:S05]  /*20f60*/  LEA R7, P6, R33, R5, 0x1 ;  /* 0x0000000521077211 */ /* 0x000fca00078c08ff */
[----:B------:R1:W-:Y:S04]  /*20f70*/  STL [R1+0x614], R7 ;  /* 0x0006140701007387 */ /* 0x0003e80000100800 */
[----:B0-----:R-:W2:Y:S01]  /*20f80*/  LDL.LU R9, [R1+0xb8] ;  /* 0x0000b80001097983 */ /* 0x001ea20000300800 */
[----:B-1----:R-:W-:-:S03]  /*20f90*/  LEA R7, P4, R32, R5, 0x1 ;  /* 0x0000000520077211 */ /* 0x002fc600078808ff */
[----:B------:R0:W-:Y:S04]  /*20fa0*/  STL [R1+0x61c], R35 ;  /* 0x00061c2301007387 */ /* 0x0001e80000100800 */
[----:B------:R1:W-:Y:S04]  /*20fb0*/  STL [R1+0x624], R7 ;  /* 0x0006240701007387 */ /* 0x0003e80000100800 */
[----:B------:R-:W3:Y:S01]  /*20fc0*/  LDL.LU R181, [R1+0xbc] ;  /* 0x0000bc0001b57983 */ /* 0x000ee20000300800 */
[-C--:B0-----:R-:W-:Y:S02]  /*20fd0*/  LEA R35, P3, R30, R5.reuse, 0x1 ;  /* 0x000000051e237211 */ /* 0x081fe400078608ff */
[----:B-1----:R-:W-:-:S03]  /*20fe0*/  LEA R7, P2, R28, R5, 0x1 ;  /* 0x000000051c077211 */ /* 0x002fc600078408ff */
[----:B------:R-:W-:Y:S04]  /*20ff0*/  STL [R1+0x62c], R35 ;  /* 0x00062c2301007387 */ /* 0x000fe80000100800 */
[----:B------:R0:W-:Y:S04]  /*21000*/  STL [R1+0x634], R7 ;  /* 0x0006340701007387 */ /* 0x0001e80000100800 */
[----:B0-----:R-:W4:Y:S01]  /*21010*/  LDL.LU R7, [R1+0xc4] ;  /* 0x0000c40001077983 */ /* 0x001f220000300800 */
[----:B------:R-:W-:-:S03]  /*21020*/  LEA.HI.X.SX32 R35, R168, R4, 0x1, P0 ;  /* 0x00000004a8237211 */ /* 0x000fc600000f0eff */
[----:B------:R-:W-:Y:S04]  /*21030*/  STL [R1+0x63c], R37 ;  /* 0x00063c2501007387 */ /* 0x000fe80000100800 */
[----:B------:R0:W-:Y:S02]  /*21040*/  STL [R1+0x608], R35 ;  /* 0x0006082301007387 */ /* 0x0001e40000100800 */
[----:B0-----:R-:W-:Y:S02]  /*21050*/  LEA.HI.X.SX32 R35, R33, R4, 0x1, P6 ;  /* 0x0000000421237211 */ /* 0x001fe400030f0eff */
[----:B------:R-:W4:Y:S01]  /*21060*/  LDL.LU R33, [R1+0xc8] ;  /* 0x0000c80001217983 */ /* 0x000f220000300800 */
[----:B------:R-:W-:-:S05]  /*21070*/  LEA R37, P0, R25, R5, 0x1 ;  /* 0x0000000519257211 */ /* 0x000fca00078008ff */
        /* <DEDUP_REMOVED lines=10> */
[----:B------:R0:W-:Y:S04]  /*21120*/  STL [R1+0x654], R37 ;  /* 0x0006542501007387 */ /* 0x0001e80000100800 */
[----:B------:R1:W-:Y:S01]  /*21130*/  STL [R1+0x620], R35 ;  /* 0x0006202301007387 */ /* 0x0003e20000100800 */
[----:B0-----:R-:W-:Y:S02]  /*21140*/  LEA R37, P4, R19, R5, 0x1 ;  /* 0x0000000513257211 */ /* 0x001fe400078808ff */
[-C--:B-1----:R-:W-:Y:S02]  /*21150*/  LEA.HI.X.SX32 R35, R30, R4.reuse, 0x1, P3 ;  /* 0x000000041e237211 */ /* 0x082fe400018f0eff */
[----:B------:R-:W4:Y:S04]  /*21160*/  LDL.LU R30, [R1+0xd8] ;  /* 0x0000d800011e7983 */ /* 0x000f280000300800 */
[----:B------:R-:W-:Y:S04]  /*21170*/  STL [R1+0x65c], R37 ;  /* 0x00065c2501007387 */ /* 0x000fe80000100800 */
[----:B------:R0:W-:Y:S02]  /*21180*/  STL [R1+0x628], R35 ;  /* 0x0006282301007387 */ /* 0x0001e40000100800 */
[----:B0-----:R-:W-:-:S02]  /*21190*/  LEA.HI.X.SX32 R35, R28, R4, 0x1, P2 ;  /* 0x000000041c237211 */ /* 0x001fc400010f0eff */
        /* <DEDUP_REMOVED lines=9> */
[-C--:B0-----:R-:W-:Y:S02]  /*21230*/  LEA R37, P1, R14, R5.reuse, 0x1 ;  /* 0x000000050e257211 */ /* 0x081fe400078208ff */
[----:B-1----:R-:W-:Y:S02]  /*21240*/  LEA.HI.X.SX32 R35, R25, R4, 0x1, P0 ;  /* 0x0000000419237211 */ /* 0x002fe400000f0eff */
[----:B------:R-:W4:Y:S04]  /*21250*/  LDL.LU R25, [R1+0xf4] ;  /* 0x0000f40001197983 */ /* 0x000f280000300800 */
[----:B------:R0:W-:Y:S04]  /*21260*/  STL [R1+0x674], R37 ;  /* 0x0006742501007387 */ /* 0x0001e80000100800 */
[----:B------:R1:W-:Y:S01]  /*21270*/  STL [R1+0x640], R35 ;  /* 0x0006402301007387 */ /* 0x0003e20000100800 */
[----:B0-----:R-:W-:-:S02]  /*21280*/  LEA R37, P0, R12, R5, 0x1 ;  /* 0x000000050c257211 */ /* 0x001fc400078008ff */
[-C--:B-1----:R-:W-:Y:S02]  /*21290*/  LEA.HI.X.SX32 R35, R23, R4.reuse, 0x1, P6 ;  /* 0x0000000417237211 */ /* 0x082fe400030f0eff */
[----:B------:R-:W4:Y:S04]  /*212a0*/  LDL.LU R23, [R1+0x10c] ;  /* 0x00010c0001177983 */ /* 0x000f280000300800 */
[----:B------:R-:W-:Y:S04]  /*212b0*/  STL [R1+0x67c], R37 ;  /* 0x00067c2501007387 */ /* 0x000fe80000100800 */
[----:B------:R0:W-:Y:S02]  /*212c0*/  STL [R1+0x648], R35 ;  /* 0x0006482301007387 */ /* 0x0001e40000100800 */
[----:B0-----:R-:W-:-:S02]  /*212d0*/  LEA.HI.X.SX32 R35, R21, R4, 0x1, P5 ;  /* 0x0000000415237211 */ /* 0x001fc400028f0eff */
[----:B------:R-:W4:Y:S01]  /*212e0*/  LDL.LU R21, [R1+0x110] ;  /* 0x0001100001157983 */ /* 0x000f220000300800 */
[----:B--2---:R-:W-:-:S05]  /*212f0*/  LEA R37, P6, R9, R5, 0x1 ;  /* 0x0000000509257211 */ /* 0x004fca00078c08ff */
[----:B------:R3:W-:Y:S04]  /*21300*/  STL [R1+0x684], R37 ;  /* 0x0006842501007387 */ /* 0x0007e80000100800 */
[----:B------:R0:W-:Y:S01]  /*21310*/  STL [R1+0x650], R35 ;  /* 0x0006502301007387 */ /* 0x0001e20000100800 */
[-C--:B---3--:R-:W-:Y:S02]  /*21320*/  LEA R37, P5, R181, R5.reuse, 0x1 ;  /* 0x00000005b5257211 */ /* 0x088fe400078a08ff */
[----:B0-----:R-:W-:Y:S02]  /*21330*/  LEA.HI.X.SX32 R35, R19, R4, 0x1, P4 ;  /* 0x0000000413237211 */ /* 0x001fe400020f0eff */
[----:B------:R-:W2:Y:S04]  /*21340*/  LDL.LU R19, [R1+0x114] ;  /* 0x0001140001137983 */ /* 0x000ea80000300800 */
[----:B------:R4:W-:Y:S04]  /*21350*/  STL [R1+0x68c], R37 ;  /* 0x00068c2501007387 */ /* 0x0009e80000100800 */
[----:B------:R0:W-:Y:S01]  /*21360*/  STL [R1+0x658], R35 ;  /* 0x0006582301007387 */ /* 0x0001e20000100800 */
[----:B----4-:R-:W-:-:S02]  /*21370*/  LEA R37, P4, R7, R5, 0x1 ;  /* 0x0000000507257211 */ /* 0x010fc400078808ff */
[-C--:B0-----:R-:W-:Y:S02]  /*21380*/  LEA.HI.X.SX32 R35, R18, R4.reuse, 0x1, P3 ;  /* 0x0000000412237211 */ /* 0x081fe400018f0eff */
[----:B------:R-:W3:Y:S04]  /*21390*/  LDL.LU R18, [R1+0x118] ;  /* 0x0001180001127983 */ /* 0x000ee80000300800 */
        /* <DEDUP_REMOVED lines=50> */
[----:B------:R-:W-:Y:S04]  /*216c0*/  STL [R1+0x6e4], R37 ;  /* 0x0006e42501007387 */ /* 0x000fe80000100800 */
[----:B------:R0:W-:Y:S02]  /*216d0*/  STL [R1+0x6b0], R35 ;  /* 0x0006b02301007387 */ /* 0x0001e40000100800 */
[----:B0-----:R-:W-:Y:S02]  /*216e0*/  LEA.HI.X.SX32 R35, R28, R4, 0x1, P6 ;  /* 0x000000041c237211 */ /* 0x001fe400030f0eff */
[----:B------:R-:W2:Y:S01]  /*216f0*/  LDL.LU R28, [R1+0x16c] ;  /* 0x00016c00011c7983 */ /* 0x000ea20000300800 */
[----:B---3--:R-:W-:-:S05]  /*21700*/  LEA R37, P0, R18, R5, 0x1 ;  /* 0x0000000512257211 */ /* 0x008fca00078008ff */
[----:B------:R4:W-:Y:S04]  /*21710*/  STL [R1+0x6ec], R37 ;  /* 0x0006ec2501007387 */ /* 0x0009e80000100800 */
[----:B------:R0:W-:Y:S01]  /*21720*/  STL [R1+0x6b8], R35 ;  /* 0x0006b82301007387 */ /* 0x0001e20000100800 */
[----:B----4-:R-:W-:Y:S02]  /*21730*/  LEA R37, P6, R16, R5, 0x1 ;  /* 0x0000000510257211 */ /* 0x010fe400078c08ff */
        /* <DEDUP_REMOVED lines=57> */
[----:B------:R-:W-:Y:S04]  /*21ad0*/  STL [R1+0x74c], R37 ;  /* 0x00074c2501007387 */ /* 0x000fe80000100800 */
[----:B------:R0:W-:Y:S02]  /*21ae0*/  STL [R1+0x718], R35 ;  /* 0x0007182301007387 */ /* 0x0001e40000100800 */
[-C--:B0-----:R-:W-:Y:S02]  /*21af0*/  LEA.HI.X.SX32 R35, R33, R4.reuse, 0x1, P0 ;  /* 0x0000000421237211 */ /* 0x081fe400000f0eff */
[----:B----4-:R-:W-:Y:S01]  /*21b00*/  LEA R37, P1, R25, R5, 0x1 ;  /* 0x0000000519257211 */ /* 0x010fe200078208ff */
        /* <DEDUP_REMOVED lines=83> */
[-C--:B0-----:R-:W-:Y:S02]  /*22040*/  LEA.HI.X.SX32 R35, R33, R4.reuse, 0x1, P4 ;  /* 0x0000000421237211 */ /* 0x081fe400020f0eff */
[----:B------:R-:W-:Y:S01]  /*22050*/  LEA R37, P5, R25, R5, 0x1 ;  /* 0x0000000519257211 */ /* 0x000fe200078a08ff */
        /* <DEDUP_REMOVED lines=79> */
[----:B------:R-:W-:Y:S01]  /*22550*/  LEA R37, P3, R26, R5, 0x1 ;  /* 0x000000051a257211 */ /* 0x000fe200078608ff */
        /* <DEDUP_REMOVED lines=592> */
[----:B------:R0:W-:Y:S01]  /*24a60*/  STL [R1+0xdf8], R35 ;  /* 0x000df82301007387 */ /* 0x0001e20000100800 */
[-C--:B------:R-:W-:Y:S02]  /*24a70*/  LEA.HI.X.SX32 R33, R33, R4.reuse, 0x1, P1 ;  /* 0x0000000421217211 */ /* 0x080fe400008f0eff */
[----:B0-----:R-:W-:Y:S02]  /*24a80*/  LEA.HI.X.SX32 R35, R7, R4, 0x1, P2 ;  /* 0x0000000407237211 */ /* 0x001fe400010f0eff */
[-C--:B------:R-:W-:Y:S01]  /*24a90*/  LEA R37, P3, R26, R5.reuse, 0x1 ;  /* 0x000000051a257211 */ /* 0x080fe200078608ff */
[----:B------:R-:W4:Y:S04]  /*24aa0*/  LDL.LU R7, [R1+0x1c8] ;  /* 0x0001c80001077983 */ /* 0x000f280000300800 */
[----:B------:R-:W-:Y:S04]  /*24ab0*/  STL [R1+0xe34], R37 ;  /* 0x000e342501007387 */ /* 0x000fe80000100800 */
[----:B------:R0:W-:Y:S04]  /*24ac0*/  STL [R1+0xe00], R35 ;  /* 0x000e002301007387 */ /* 0x0001e80000100800 */
[----:B0-----:R-:W4:Y:S01]  /*24ad0*/  LDL.LU R35, [R1+0x1c4] ;  /* 0x0001c40001237983 */ /* 0x001f220000300800 */
[----:B------:R-:W-:-:S05]  /*24ae0*/  LEA R37, P2, R25, R5, 0x1 ;  /* 0x0000000519257211 */ /* 0x000fca00078408ff */
[----:B------:R-:W-:Y:S04]  /*24af0*/  STL [R1+0xe3c], R37 ;  /* 0x000e3c2501007387 */ /* 0x000fe80000100800 */
[----:B------:R0:W-:Y:S02]  /*24b00*/  STL [R1+0xe08], R33 ;  /* 0x000e082101007387 */ /* 0x0001e40000100800 */
[-C--:B0-----:R-:W-:Y:S02]  /*24b10*/  LEA.HI.X.SX32 R33, R11, R4.reuse, 0x1, P0 ;  /* 0x000000040b217211 */ /* 0x081fe400000f0eff */
[----:B------:R-:W4:Y:S01]  /*24b20*/  LDL.LU R11, [R1+0x1c0] ;  /* 0x0001c000010b7983 */ /* 0x000f220000300800 */
[-C--:B------:R-:W-:Y:S02]  /*24b30*/  LEA.HI.X.SX32 R32, R32, R4.reuse, 0x1, P6 ;  /* 0x0000000420207211 */ /* 0x080fe400030f0eff */
[----:B------:R-:W-:-:S02]  /*24b40*/  LEA.HI.X.SX32 R30, R30, R4, 0x1, P5 ;  /* 0x000000041e1e7211 */ /* 0x000fc400028f0eff */
[----:B------:R-:W-:Y:S02]  /*24b50*/  LEA.HI.X.SX32 R28, R28, R4, 0x1, P4 ;  /* 0x000000041c1c7211 */ /* 0x000fe400020f0eff */
[----:B--2---:R-:W-:-:S05]  /*24b60*/  LEA R37, P1, R23, R5, 0x1 ;  /* 0x0000000517257211 */ /* 0x004fca00078208ff */
[----:B------:R-:W-:Y:S04]  /*24b70*/  STL [R1+0xe44], R37 ;  /* 0x000e442501007387 */ /* 0x000fe80000100800 */
[----:B------:R0:W-:Y:S04]  /*24b80*/  STL [R1+0xe10], R33 ;  /* 0x000e102101007387 */ /* 0x0001e80000100800 */
[----:B0-----:R-:W2:Y:S01]  /*24b90*/  LDL.LU R33, [R1+0x1b0] ;  /* 0x0001b00001217983 */ /* 0x001ea20000300800 */
[----:B---3--:R-:W-:-:S05]  /*24ba0*/  LEA R37, P0, R21, R5, 0x1 ;  /* 0x0000000515257211 */ /* 0x008fca00078008ff */
[----:B------:R-:W-:Y:S04]  /*24bb0*/  STL [R1+0xe4c], R37 ;  /* 0x000e4c2501007387 */ /* 0x000fe80000100800 */
[----:B------:R0:W-:Y:S04]  /*24bc0*/  STL [R1+0xe18], R32 ;  /* 0x000e182001007387 */ /* 0x0001e80000100800 */
[----:B0-----:R-:W3:Y:S01]  /*24bd0*/  LDL.LU R32, [R1+0x1a8] ;  /* 0x0001a80001207983 */ /* 0x001ee20000300800 */
[----:B----4-:R-:W-:-:S05]  /*24be0*/  LEA R37, P6, R19, R5, 0x1 ;  /* 0x0000000513257211 */ /* 0x010fca00078c08ff */
[----:B------:R-:W-:Y:S04]  /*24bf0*/  STL [R1+0xe54], R37 ;  /* 0x000e542501007387 */ /* 0x000fe80000100800 */
[----:B------:R0:W-:Y:S04]  /*24c00*/  STL [R1+0xe20], R30 ;  /* 0x000e201e01007387 */ /* 0x0001e80000100800 */
[----:B0-----:R-:W4:Y:S01]  /*24c10*/  LDL.LU R30, [R1+0x1a4] ;  /* 0x0001a400011e7983 */ /* 0x001f220000300800 */
[----:B------:R-:W-:-:S05]  /*24c20*/  LEA R37, P5, R18, R5, 0x1 ;  /* 0x0000000512257211 */ /* 0x000fca00078a08ff */
[----:B------:R-:W-:Y:S04]  /*24c30*/  STL [R1+0xe5c], R37 ;  /* 0x000e5c2501007387 */ /* 0x000fe80000100800 */
[----:B------:R0:W-:Y:S01]  /*24c40*/  STL [R1+0xe28], R28 ;  /* 0x000e281c01007387 */ /* 0x0001e20000100800 */
[----:B------:R-:W-:-:S03]  /*24c50*/  LEA.HI.X.SX32 R26, R26, R4, 0x1, P3 ;  /* 0x000000041a1a7211 */ /* 0x000fc600018f0eff */
        /* <DEDUP_REMOVED lines=11> */
[----:B------:R-:W-:Y:S02]  /*24d10*/  LEA R37, P2, R12, R5, 0x1 ;  /* 0x000000050c257211 */ /* 0x000fe400078408ff */
[----:B------:R-:W-:-:S03]  /*24d20*/  LEA.HI.X.SX32 R21, R21, R4, 0x1, P0 ;  /* 0x0000000415157211 */ /* 0x000fc600000f0eff */
        /* <DEDUP_REMOVED lines=10> */
[----:B------:R0:W-:Y:S04]  /*24dd0*/  STL [R1+0xe50], R19 ;  /* 0x000e501301007387 */ /* 0x0001e80000100800 */
[----:B0-----:R-:W4:Y:S01]  /*24de0*/  LDL.LU R19, [R1+0x15c] ;  /* 0x00015c0001137983 */ /* 0x001f220000300800 */
[----:B------:R-:W-:Y:S02]  /*24df0*/  LEA.HI.X.SX32 R18, R18, R4, 0x1, P5 ;  /* 0x0000000412127211 */ /* 0x000fe400028f0eff */
[----:B------:R-:W-:-:S02]  /*24e00*/  LEA R37, P6, R7, R5, 0x1 ;  /* 0x0000000507257211 */ /* 0x000fc400078c08ff */
[----:B------:R-:W-:-:S03]  /*24e10*/  LEA.HI.X.SX32 R16, R16, R4, 0x1, P4 ;  /* 0x0000000410107211 */ /* 0x000fc600020f0eff */
[----:B------:R0:W-:Y:S04]  /*24e20*/  STL [R1+0xe8c], R37 ;  /* 0x000e8c2501007387 */ /* 0x0001e80000100800 */
[----:B------:R1:W-:Y:S01]  /*24e30*/  STL [R1+0xe58], R18 ;  /* 0x000e581201007387 */ /* 0x0003e20000100800 */
[----:B0-----:R-:W-:-:S03]  /*24e40*/  LEA R37, P5, R35, R5, 0x1 ;  /* 0x0000000523257211 */ /* 0x001fc600078a08ff */
[----:B-1----:R-:W4:Y:S04]  /*24e50*/  LDL.LU R18, [R1+0x154] ;  /* 0x0001540001127983 */ /* 0x002f280000300800 */
        /* <DEDUP_REMOVED lines=9> */
[----:B--2---:R-:W-:-:S05]  /*24ef0*/  LEA R37, P3, R33, R5, 0x1 ;  /* 0x0000000521257211 */ /* 0x004fca00078608ff */
[----:B------:R-:W-:Y:S04]  /*24f00*/  STL [R1+0xea4], R37 ;  /* 0x000ea42501007387 */ /* 0x000fe80000100800 */
[----:B------:R-:W2:Y:S04]  /*24f10*/  LDL.LU R12, [R1+0x140] ;  /* 0x00014000010c7983 */ /* 0x000ea80000300800 */
[----:B------:R0:W-:Y:S02]  /*24f20*/  STL [R1+0xe70], R39 ;  /* 0x000e702701007387 */ /* 0x0001e40000100800 */
[----:B0-----:R-:W-:-:S02]  /*24f30*/  LEA.HI.X.SX32 R39, R9, R4, 0x1, P1 ;  /* 0x0000000409277211 */ /* 0x001fc400008f0eff */
[----:B---3--:R-:W-:-:S05]  /*24f40*/  LEA R37, P2, R32, R5, 0x1 ;  /* 0x0000000520257211 */ /* 0x008fca00078408ff */
[----:B------:R4:W-:Y:S04]  /*24f50*/  STL [R1+0xeac], R37 ;  /* 0x000eac2501007387 */ /* 0x0009e80000100800 */
[----:B------:R-:W3:Y:S04]  /*24f60*/  LDL.LU R9, [R1+0x13c] ;  /* 0x00013c0001097983 */ /* 0x000ee80000300800 */
[----:B------:R0:W-:Y:S01]  /*24f70*/  STL [R1+0xe78], R39 ;  /* 0x000e782701007387 */ /* 0x0001e20000100800 */
[----:B----4-:R-:W-:Y:S02]  /*24f80*/  LEA R37, P1, R30, R5, 0x1 ;  /* 0x000000051e257211 */ /* 0x010fe400078208ff */
[----:B0-----:R-:W-:-:S03]  /*24f90*/  LEA.HI.X.SX32 R39, R181, R4, 0x1, P0 ;  /* 0x00000004b5277211 */ /* 0x001fc600000f0eff */
[----:B------:R0:W-:Y:S04]  /*24fa0*/  STL [R1+0xeb4], R37 ;  /* 0x000eb42501007387 */ /* 0x0001e80000100800 */
[----:B------:R-:W4:Y:S04]  /*24fb0*/  LDL.LU R181, [R1+0x12c] ;  /* 0x00012c0001b57983 */ /* 0x000f280000300800 */
[----:B------:R1:W-:Y:S01]  /*24fc0*/  STL [R1+0xe80], R39 ;  /* 0x000e802701007387 */ /* 0x0003e20000100800 */
[----:B0-----:R-:W-:Y:S02]  /*24fd0*/  LEA R37, P0, R28, R5, 0x1 ;  /* 0x000000051c257211 */ /* 0x001fe400078008ff */
[----:B-1----:R-:W-:-:S03]  /*24fe0*/  LEA.HI.X.SX32 R39, R7, R4, 0x1, P6 ;  /* 0x0000000407277211 */ /* 0x002fc600030f0eff */
[----:B------:R0:W-:Y:S04]  /*24ff0*/  STL [R1+0xebc], R37 ;  /* 0x000ebc2501007387 */ /* 0x0001e80000100800 */
[----:B------:R-:W4:Y:S04]  /*25000*/  LDL.LU R7, [R1+0x128] ;  /* 0x0001280001077983 */ /* 0x000f280000300800 */
[----:B------:R1:W-:Y:S01]  /*25010*/  STL [R1+0xe88], R39 ;  /* 0x000e882701007387 */ /* 0x0003e20000100800 */
[----:B0-----:R-:W-:Y:S02]  /*25020*/  LEA R37, P6, R26, R5, 0x1 ;  /* 0x000000051a257211 */ /* 0x001fe400078c08ff */
[----:B-1----:R-:W-:-:S02]  /*25030*/  LEA.HI.X.SX32 R39, R35, R4, 0x1, P5 ;  /* 0x0000000423277211 */ /* 0x002fc400028f0eff */
[----:B------:R-:W-:Y:S01]  /*25040*/  LEA.HI.X.SX32 R35, R11, R4, 0x1, P4 ;  /* 0x000000040b237211 */ /* 0x000fe200020f0eff */
[----:B------:R0:W-:Y:S04]  /*25050*/  STL [R1+0xec4], R37 ;  /* 0x000ec42501007387 */ /* 0x0001e80000100800 */
[----:B------:R-:W-:Y:S04]  /*25060*/  STL [R1+0xe90], R39 ;  /* 0x000e902701007387 */ /* 0x000fe80000100800 */
[----:B------:R-:W4:Y:S01]  /*25070*/  LDL.LU R11, [R1+0x108] ;  /* 0x00010800010b7983 */ /* 0x000f220000300800 */
[----:B0-----:R-:W-:-:S05]  /*25080*/  LEA R37, P5, R25, R5, 0x1 ;  /* 0x0000000519257211 */ /* 0x001fca00078a08ff */
[----:B------:R0:W-:Y:S04]  /*25090*/  STL [R1+0xecc], R37 ;  /* 0x000ecc2501007387 */ /* 0x0001e80000100800 */
[----:B------:R1:W-:Y:S04]  /*250a0*/  STL [R1+0xe98], R35 ;  /* 0x000e982301007387 */ /* 0x0003e80000100800 */
[----:B0-----:R-:W4:Y:S01]  /*250b0*/  LDL.LU R37, [R1+0x104] ;  /* 0x0001040001257983 */ /* 0x001f220000300800 */
[----:B-1----:R-:W-:Y:S02]  /*250c0*/  LEA.HI.X.SX32 R35, R33, R4, 0x1, P3 ;  /* 0x0000000421237211 */ /* 0x002fe400018f0eff */
[----:B------:R-:W-:-:S02]  /*250d0*/  LEA R39, P4, R23, R5, 0x1 ;  /* 0x0000000517277211 */ /* 0x000fc400078808ff */
[----:B------:R-:W-:-:S03]  /*250e0*/  LEA.HI.X.SX32 R32, R32, R4, 0x1, P2 ;  /* 0x0000000420207211 */ /* 0x000fc600010f0eff */
[----:B------:R-:W-:Y:S04]  /*250f0*/  STL [R1+0xed4], R39 ;  /* 0x000ed42701007387 */ /* 0x000fe80000100800 */
[----:B------:R0:W-:Y:S04]  /*25100*/  STL [R1+0xea0], R35 ;  /* 0x000ea02301007387 */ /* 0x0001e80000100800 */
[----:B0-----:R-:W4:Y:S01]  /*25110*/  LDL.LU R35, [R1+0x100] ;  /* 0x0001000001237983 */ /* 0x001f220000300800 */
[----:B------:R-:W-:-:S05]  /*25120*/  LEA R33, P3, R21, R5, 0x1 ;  /* 0x0000000515217211 */ /* 0x000fca00078608ff */
[----:B------:R0:W-:Y:S04]  /*25130*/  STL [R1+0xedc], R33 ;  /* 0x000edc2101007387 */ /* 0x0001e80000100800 */
[----:B------:R1:W-:Y:S04]  /*25140*/  STL [R1+0xea8], R32 ;  /* 0x000ea82001007387 */ /* 0x0003e80000100800 */
[----:B0-----:R-:W4:Y:S01]  /*25150*/  LDL.LU R33, [R1+0xfc] ;  /* 0x0000fc0001217983 */ /* 0x001f220000300800 */
[----:B-1----:R-:W-:Y:S02]  /*25160*/  LEA.HI.X.SX32 R32, R30, R4, 0x1, P1 ;  /* 0x000000041e207211 */ /* 0x002fe400008f0eff */
[----:B------:R-:W-:-:S05]  /*25170*/  LEA R39, P2, R19, R5, 0x1 ;  /* 0x0000000513277211 */ /* 0x000fca00078408ff */
[----:B------:R-:W-:Y:S04]  /*25180*/  STL [R1+0xee4], R39 ;  /* 0x000ee42701007387 */ /* 0x000fe80000100800 */
[----:B------:R0:W-:Y:S04]  /*25190*/  STL [R1+0xeb0], R32 ;  /* 0x000eb02001007387 */ /* 0x0001e80000100800 */
[----:B0-----:R-:W4:Y:S01]  /*251a0*/  LDL.LU R32, [R1+0xf8] ;  /* 0x0000f80001207983 */ /* 0x001f220000300800 */
[----:B------:R-:W-:Y:S02]  /*251b0*/  LEA R30, P1, R18, R5, 0x1 ;  /* 0x00000005121e7211 */ /* 0x000fe400078208ff */
[----:B------:R-:W-:-:S03]  /*251c0*/  LEA.HI.X.SX32 R28, R28, R4, 0x1, P0 ;  /* 0x000000041c1c7211 */ /* 0x000fc600000f0eff */
[----:B------:R0:W-:Y:S04]  /*251d0*/  STL [R1+0xeec], R30 ;  /* 0x000eec1e01007387 */ /* 0x0001e80000100800 */
[----:B------:R1:W-:Y:S01]  /*251e0*/  STL [R1+0xeb8], R28 ;  /* 0x000eb81c01007387 */ /* 0x0003e20000100800 */
[----:B0-----:R-:W-:Y:S02]  /*251f0*/  LEA R30, P0, R16, R5, 0x1 ;  /* 0x00000005101e7211 */ /* 0x001fe400078008ff */
[----:B-1----:R-:W-:-:S03]  /*25200*/  LEA.HI.X.SX32 R28, R26, R4, 0x1, P6 ;  /* 0x000000041a1c7211 */ /* 0x002fc600030f0eff */
[----:B------:R0:W-:Y:S04]  /*25210*/  STL [R1+0xef4], R30 ;  /* 0x000ef41e01007387 */ /* 0x0001e80000100800 */
[----:B0-----:R-:W4:Y:S01]  /*25220*/  LDL.LU R30, [R1+0xf0] ;  /* 0x0000f000011e7983 */ /* 0x001f220000300800 */
[----:B------:R-:W-:-:S03]  /*25230*/  LEA R26, P6, R14, R5, 0x1 ;  /* 0x000000050e1a7211 */ /* 0x000fc600078c08ff */
[----:B------:R0:W-:Y:S04]  /*25240*/  STL [R1+0xec0], R28 ;  /* 0x000ec01c01007387 */ /* 0x0001e80000100800 */
[----:B------:R-:W-:Y:S04]  /*25250*/  STL [R1+0xefc], R26 ;  /* 0x000efc1a01007387 */ /* 0x000fe80000100800 */
[----:B0-----:R-:W4:Y:S01]  /*25260*/  LDL.LU R28, [R1+0xe4] ;  /* 0x0000e400011c7983 */ /* 0x001f220000300800 */
[----:B------:R-:W-:-:S05]  /*25270*/  LEA.HI.X.SX32 R25, R25, R4, 0x1, P5 ;  /* 0x0000000419197211 */ /* 0x000fca00028f0eff */
[----:B------:R0:W-:Y:S01]  /*25280*/  STL [R1+0xec8], R25 ;  /* 0x000ec81901007387 */ /* 0x0001e20000100800 */
[-C--:B------:R-:W-:Y:S02]  /*25290*/  LEA.HI.X.SX32 R21, R21, R4.reuse, 0x1, P3 ;  /* 0x0000000415157211 */ /* 0x080fe400018f0eff */
[----:B0-----:R-:W-:Y:S02]  /*252a0*/  LEA.HI.X.SX32 R25, R23, R4, 0x1, P4 ;  /* 0x0000000417197211 */ /* 0x001fe400020f0eff */
[----:B--2---:R-:W-:-:S05]  /*252b0*/  LEA R26, P5, R12, R5, 0x1 ;  /* 0x000000050c1a7211 */ /* 0x004fca00078a08ff */
[----:B------:R0:W-:Y:S04]  /*252c0*/  STL [R1+0xf04], R26 ;  /* 0x000f041a01007387 */ /* 0x0001e80000100800 */
[----:B0-----:R-:W2:Y:S04]  /*252d0*/  LDL.LU R26, [R1+0xe0] ;  /* 0x0000e000011a7983 */ /* 0x001ea80000300800 */
[----:B------:R0:W-:Y:S01]  /*252e0*/  STL [R1+0xed0], R25 ;  /* 0x000ed01901007387 */ /* 0x0001e20000100800 */
[----:B---3--:R-:W-:-:S05]  /*252f0*/  LEA R23, P4, R9, R5, 0x1 ;  /* 0x0000000509177211 */ /* 0x008fca00078808ff */
[----:B------:R4:W-:Y:S04]  /*25300*/  STL [R1+0xf0c], R23 ;  /* 0x000f0c1701007387 */ /* 0x0009e80000100800 */
[----:B0-----:R-:W3:Y:S04]  /*25310*/  LDL.LU R25, [R1+0xdc] ;  /* 0x0000dc0001197983 */ /* 0x001ee80000300800 */
[----:B------:R0:W-:Y:S01]  /*25320*/  STL [R1+0xed8], R21 ;  /* 0x000ed81501007387 */ /* 0x0001e20000100800 */
[----:B----4-:R-:W-:-:S05]  /*25330*/  LEA R23, P3, R181, R5, 0x1 ;  /* 0x00000005b5177211 */ /* 0x010fca00078608ff */
[----:B------:R1:W-:Y:S01]  /*25340*/  STL [R1+0xf14], R23 ;  /* 0x000f141701007387 */ /* 0x0003e20000100800 */
[----:B0-----:R-:W-:-:S03]  /*25350*/  LEA.HI.X.SX32 R21, R19, R4, 0x1, P2 ;  /* 0x0000000413157211 */ /* 0x001fc600010f0eff */
[----:B-1----:R-:W4:Y:S01]  /*25360*/  LDL.LU R23, [R1+0xd4] ;  /* 0x0000d40001177983 */ /* 0x002f220000300800 */
[----:B------:R-:W-:-:S03]  /*25370*/  LEA R19, P2, R7, R5, 0x1 ;  /* 0x0000000507137211 */ /* 0x000fc600078408ff */
[----:B------:R0:W-:Y:S04]  /*25380*/  STL [R1+0xee0], R21 ;  /* 0x000ee01501007387 */ /* 0x0001e80000100800 */
[----:B------:R1:W-:Y:S01]  /*25390*/  STL [R1+0xf1c], R19 ;  /* 0x000f1c1301007387 */ /* 0x0003e20000100800 */
[----:B------:R-:W-:-:S03]  /*253a0*/  LEA.HI.X.SX32 R18, R18, R4, 0x1, P1 ;  /* 0x0000000412127211 */ /* 0x000fc600008f0eff */
[----:B0-----:R-:W4:Y:S04]  /*253b0*/  LDL.LU R21, [R1+0xc0] ;  /* 0x0000c00001157983 */ /* 0x001f280000300800 */
[----:B------:R0:W-:Y:S04]  /*253c0*/  STL [R1+0xee8], R18 ;  /* 0x000ee81201007387 */ /* 0x0001e80000100800 */
[----:B-1----:R-:W4:Y:S01]  /*253d0*/  LDL.LU R19, [R1+0xb4] ;  /* 0x0000b40001137983 */ /* 0x002f220000300800 */
[----:B0-----:R-:W-:Y:S02]  /*253e0*/  LEA.HI.X.SX32 R18, R16, R4, 0x1, P0 ;  /* 0x0000000410127211 */ /* 0x001fe400000f0eff */
[----:B------:R-:W-:-:S05]  /*253f0*/  LEA R39, P1, R11, R5, 0x1 ;  /* 0x000000050b277211 */ /* 0x000fca00078208ff */
[----:B------:R-:W-:Y:S04]  /*25400*/  STL [R1+0xf24], R39 ;  /* 0x000f242701007387 */ /* 0x000fe80000100800 */
[----:B------:R0:W-:Y:S01]  /*25410*/  STL [R1+0xef0], R18 ;  /* 0x000ef01201007387 */ /* 0x0001e20000100800 */
[----:B------:R-:W-:-:S03]  /*25420*/  LEA.HI.X.SX32 R14, R14, R4, 0x1, P6 ;  /* 0x000000040e0e7211 */ /* 0x000fc600030f0eff */
[----:B0-----:R-:W4:Y:S01]  /*25430*/  LDL.LU R18, [R1+0xb0] ;  /* 0x0000b00001127983 */ /* 0x001f220000300800 */
[----:B------:R-:W-:-:S05]  /*25440*/  LEA R16, P0, R37, R5, 0x1 ;  /* 0x0000000525107211 */ /* 0x000fca00078008ff */
[----:B------:R0:W-:Y:S04]  /*25450*/  STL [R1+0xf2c], R16 ;  /* 0x000f2c1001007387 */ /* 0x0001e80000100800 */
[----:B------:R1:W-:Y:S04]  /*25460*/  STL [R1+0xef8], R14 ;  /* 0x000ef80e01007387 */ /* 0x0003e80000100800 */
[----:B0-----:R-:W4:Y:S01]  /*25470*/  LDL.LU R16, [R1+0xac] ;  /* 0x0000ac0001107983 */ /* 0x001f220000300800 */
[----:B-1----:R-:W-:Y:S02]  /*25480*/  LEA.HI.X.SX32 R14, R12, R4, 0x1, P5 ;  /* 0x000000040c0e7211 */ /* 0x002fe400028f0eff */
[----:B------:R-:W-:-:S05]  /*25490*/  LEA R39, P6, R35, R5, 0x1 ;  /* 0x0000000523277211 */ /* 0x000fca00078c08ff */
[----:B------:R0:W-:Y:S04]  /*254a0*/  STL [R1+0xf34], R39 ;  /* 0x000f342701007387 */ /* 0x0001e80000100800 */
[----:B------:R-:W4:Y:S01]  /*254b0*/  LDL.LU R12, [R1+0xa8] ;  /* 0x0000a800010c7983 */ /* 0x000f220000300800 */
[----:B0-----:R-:W-:-:S03]  /*254c0*/  LEA R39, P5, R33, R5, 0x1 ;  /* 0x0000000521277211 */ /* 0x001fc600078a08ff */
[----:B------:R0:W-:Y:S04]  /*254d0*/  STL [R1+0xf00], R14 ;  /* 0x000f000e01007387 */ /* 0x0001e80000100800 */
[----:B------:R1:W-:Y:S01]  /*254e0*/  STL [R1+0xf3c], R39 ;  /* 0x000f3c2701007387 */ /* 0x0003e20000100800 */
[----:B0-----:R-:W-:-:S03]  /*254f0*/  LEA.HI.X.SX32 R14, R9, R4, 0x1, P4 ;  /* 0x00000004090e7211 */ /* 0x001fc600020f0eff */
[----:B------:R-:W4:Y:S04]  /*25500*/  LDL.LU R9, [R1+0xa4] ;  /* 0x0000a40001097983 */ /* 0x000f280000300800 */
[----:B------:R0:W-:Y:S01]  /*25510*/  STL [R1+0xf08], R14 ;  /* 0x000f080e01007387 */ /* 0x0001e20000100800 */
[----:B-1----:R-:W-:Y:S02]  /*25520*/  LEA R39, P4, R32, R5, 0x1 ;  /* 0x0000000520277211 */ /* 0x002fe400078808ff */
[----:B0-----:R-:W-:-:S03]  /*25530*/  LEA.HI.X.SX32 R14, R181, R4, 0x1, P3 ;  /* 0x00000004b50e7211 */ /* 0x001fc600018f0eff */
[----:B------:R-:W-:Y:S04]  /*25540*/  STL [R1+0xf44], R39 ;  /* 0x000f442701007387 */ /* 0x000fe80000100800 */
[----:B------:R-:W4:Y:S04]  /*25550*/  LDL.LU R181, [R1+0xa0] ;  /* 0x0000a00001b57983 */ /* 0x000f280000300800 */
        /* <DEDUP_REMOVED lines=10> */
[----:B------:R0:W-:Y:S04]  /*25600*/  STL [R1+0xf20], R14 ;  /* 0x000f200e01007387 */ /* 0x0001e80000100800 */
[----:B0-----:R-:W4:Y:S01]  /*25610*/  LDL.LU R14, [R1+0x84] ;  /* 0x00008400010e7983 */ /* 0x001f220000300800 */
[-C--:B------:R-:W-:Y:S02]  /*25620*/  LEA.HI.X.SX32 R39, R37, R4.reuse, 0x1, P0 ;  /* 0x0000000425277211 */ /* 0x080fe400000f0eff */
[----:B------:R-:W-:-:S02]  /*25630*/  LEA.HI.X.SX32 R35, R35, R4, 0x1, P6 ;  /* 0x0000000423237211 */ /* 0x000fc400030f0eff */
[----:B------:R-:W-:Y:S02]  /*25640*/  LEA.HI.X.SX32 R33, R33, R4, 0x1, P5 ;  /* 0x0000000421217211 */ /* 0x000fe400028f0eff */
[----:B--2---:R-:W-:-:S05]  /*25650*/  LEA R40, P1, R26, R5, 0x1 ;  /* 0x000000051a287211 */ /* 0x004fca00078208ff */
[----:B------:R-:W-:Y:S04]  /*25660*/  STL [R1+0xf5c], R40 ;  /* 0x000f5c2801007387 */ /* 0x000fe80000100800 */
[----:B------:R-:W-:Y:S04]  /*25670*/  STL [R1+0xf28], R39 ;  /* 0x000f282701007387 */ /* 0x000fe80000100800 */
[----:B------:R-:W2:Y:S01]  /*25680*/  LDL.LU R42, [R1+0x80] ;  /* 0x00008000012a7983 */ /* 0x000ea20000300800 */
[----:B---3--:R-:W-:-:S05]  /*25690*/  LEA R37, P0, R25, R5, 0x1 ;  /* 0x0000000519257211 */ /* 0x008fca00078008ff */
[----:B------:R4:W-:Y:S04]  /*256a0*/  STL [R1+0xf64], R37 ;  /* 0x000f642501007387 */ /* 0x0009e80000100800 */
[----:B------:R0:W-:Y:S01]  /*256b0*/  STL [R1+0xf30], R35 ;  /* 0x000f302301007387 */ /* 0x0001e20000100800 */
[----:B----4-:R-:W-:-:S05]  /*256c0*/  LEA R37, P6, R23, R5, 0x1 ;  /* 0x0000000517257211 */ /* 0x010fca00078c08ff */
[----:B------:R-:W-:Y:S04]  /*256d0*/  STL [R1+0xf6c], R37 ;  /* 0x000f6c2501007387 */ /* 0x000fe80000100800 */
[----:B------:R-:W3:Y:S04]  /*256e0*/  LDL.LU R40, [R1+0x7c] ;  /* 0x00007c0001287983 */ /* 0x000ee80000300800 */
[----:B------:R1:W-:Y:S01]  /*256f0*/  STL [R1+0xf38], R33 ;  /* 0x000f382101007387 */ /* 0x0003e20000100800 */
[----:B0-----:R-:W-:Y:S02]  /*25700*/  LEA R35, P5, R21, R5, 0x1 ;  /* 0x0000000515237211 */ /* 0x001fe400078a08ff */
[----:B-1----:R-:W-:-:S03]  /*25710*/  LEA.HI.X.SX32 R33, R32, R4, 0x1, P4 ;  /* 0x0000000420217211 */ /* 0x002fc600020f0eff */
[----:B------:R-:W-:Y:S04]  /*25720*/  STL [R1+0xf74], R35 ;  /* 0x000f742301007387 */ /* 0x000fe80000100800 */
[----:B------:R-:W-:Y:S04]  /*25730*/  STL [R1+0xf40], R33 ;  /* 0x000f402101007387 */ /* 0x000fe80000100800 */
[----:B------:R-:W4:Y:S01]  /*25740*/  LDL.LU R39, [R1+0x78] ;  /* 0x0000780001277983 */ /* 0x000f220000300800 */
[----:B------:R-:W-:Y:S02]  /*25750*/  LEA R32, P4, R19, R5, 0x1 ;  /* 0x0000000513207211 */ /* 0x000fe400078808ff */
[----:B------:R-:W-:-:S03]  /*25760*/  LEA.HI.X.SX32 R30, R30, R4, 0x1, P3 ;  /* 0x000000041e1e7211 */ /* 0x000fc600018f0eff */
[----:B------:R0:W-:Y:S04]  /*25770*/  STL [R1+0xf7c], R32 ;  /* 0x000f7c2001007387 */ /* 0x0001e80000100800 */
[----:B------:R1:W-:Y:S01]  /*25780*/  STL [R1+0xf48], R30 ;  /* 0x000f481e01007387 */ /* 0x0003e20000100800 */
[----:B------:R-:W-:Y:S02]  /*25790*/  LEA.HI.X.SX32 R28, R28, R4, 0x1, P2 ;  /* 0x000000041c1c7211 */ /* 0x000fe400010f0eff */
[----:B0-----:R-:W-:-:S05]  /*257a0*/  LEA R32, P3, R18, R5, 0x1 ;  /* 0x0000000512207211 */ /* 0x001fca00078608ff */
[----:B------:R-:W-:Y:S04]  /*257b0*/  STL [R1+0xf84], R32 ;  /* 0x000f842001007387 */ /* 0x000fe80000100800 */
[----:B------:R-:W4:Y:S04]  /*257c0*/  LDL.LU R37, [R1+0x74] ;  /* 0x0000740001257983 */ /* 0x000f280000300800 */
[----:B------:R0:W-:Y:S01]  /*257d0*/  STL [R1+0xf50], R28 ;  /* 0x000f501c01007387 */ /* 0x0001e20000100800 */
[----:B-1----:R-:W-:Y:S02]  /*257e0*/  LEA R30, P2, R16, R5, 0x1 ;  /* 0x00000005101e7211 */ /* 0x002fe400078408ff */
[----:B0-----:R-:W-:-:S03]  /*257f0*/  LEA.HI.X.SX32 R28, R26, R4, 0x1, P1 ;  /* 0x000000041a1c7211 */ /* 0x001fc600008f0eff */
[----:B------:R-:W-:Y:S04]  /*25800*/  STL [R1+0xf8c], R30 ;  /* 0x000f8c1e01007387 */ /* 0x000fe80000100800 */
[----:B------:R-:W-:Y:S04]  /*25810*/  STL [R1+0xf58], R28 ;  /* 0x000f581c01007387 */ /* 0x000fe80000100800 */
[----:B------:R-:W4:Y:S01]  /*25820*/  LDL.LU R35, [R1+0x70] ;  /* 0x0000700001237983 */ /* 0x000f220000300800 */
[----:B------:R-:W-:Y:S02]  /*25830*/  LEA.HI.X.SX32 R25, R25, R4, 0x1, P0 ;  /* 0x0000000419197211 */ /* 0x000fe400000f0eff */
[----:B------:R-:W-:-:S05]  /*25840*/  LEA R26, P1, R12, R5, 0x1 ;  /* 0x000000050c1a7211 */ /* 0x000fca00078208ff */
        /* <DEDUP_REMOVED lines=12> */
[----:B------:R-:W-:Y:S02]  /*25910*/  LEA R21, P5, R7, R5, 0x1 ;  /* 0x0000000507157211 */ /* 0x000fe400078a08ff */
[----:B------:R-:W-:-:S03]  /*25920*/  LEA.HI.X.SX32 R19, R19, R4, 0x1, P4 ;  /* 0x0000000413137211 */ /* 0x000fc600020f0eff */
[----:B------:R-:W-:Y:S04]  /*25930*/  STL [R1+0xfac], R21 ;  /* 0x000fac1501007387 */ /* 0x000fe80000100800 */
[----:B------:R0:W-:Y:S01]  /*25940*/  STL [R1+0xf78], R19 ;  /* 0x000f781301007387 */ /* 0x0001e20000100800 */
[-C--:B------:R-:W-:Y:S02]  /*25950*/  LEA.HI.X.SX32 R16, R16, R4.reuse, 0x1, P2 ;  /* 0x0000000410107211 */ /* 0x080fe400010f0eff */
[----:B0-----:R-:W-:Y:S02]  /*25960*/  LEA.HI.X.SX32 R19, R18, R4, 0x1, P3 ;  /* 0x0000000412137211 */ /* 0x001fe400018f0eff */
[----:B------:R-:W-:-:S05]  /*25970*/  LEA R21, P4, R11, R5, 0x1 ;  /* 0x000000050b157211 */ /* 0x000fca00078808ff */
[----:B------:R-:W-:Y:S04]  /*25980*/  STL [R1+0xfb4], R21 ;  /* 0x000fb41501007387 */ /* 0x000fe80000100800 */
[----:B------:R-:W4:Y:S04]  /*25990*/  LDL.LU R30, [R1+0x64] ;  /* 0x00006400011e7983 */ /* 0x000f280000300800 */
[----:B------:R-:W-:Y:S01]  /*259a0*/  STL [R1+0xf80], R19 ;  /* 0x000f801301007387 */ /* 0x000fe20000100800 */
[----:B------:R-:W-:-:S05]  /*259b0*/  LEA R18, P3, R14, R5, 0x1 ;  /* 0x000000050e127211 */ /* 0x000fca00078608ff */
[----:B------:R-:W-:Y:S04]  /*259c0*/  STL [R1+0xfbc], R18 ;  /* 0x000fbc1201007387 */ /* 0x000fe80000100800 */
[----:B------:R-:W4:Y:S04]  /*259d0*/  LDL.LU R28, [R1+0x60] ;  /* 0x00006000011c7983 */ /* 0x000f280000300800 */
[----:B------:R0:W-:Y:S04]  /*259e0*/  STL [R1+0xf88], R16 ;  /* 0x000f881001007387 */ /* 0x0001e80000100800 */
[----:B------:R-:W4:Y:S01]  /*259f0*/  LDL.LU R26, [R1+0x58] ;  /* 0x00005800011a7983 */ /* 0x000f220000300800 */
[----:B0-----:R-:W-:-:S02]  /*25a00*/  LEA.HI.X.SX32 R16, R12, R4, 0x1, P1 ;  /* 0x000000040c107211 */ /* 0x001fc400008f0eff */
[----:B------:R-:W-:Y:S02]  /*25a10*/  LEA.HI.X.SX32 R9, R9, R4, 0x1, P0 ;  /* 0x0000000409097211 */ /* 0x000fe400000f0eff */
[----:B--2---:R-:W-:-:S05]  /*25a20*/  LEA R18, P2, R42, R5, 0x1 ;  /* 0x000000052a127211 */ /* 0x004fca00078408ff */
[----:B------:R-:W-:Y:S04]  /*25a30*/  STL [R1+0xfc4], R18 ;  /* 0x000fc41201007387 */ /* 0x000fe80000100800 */
[----:B------:R-:W2:Y:S04]  /*25a40*/  LDL.LU R25, [R1+0x50] ;  /* 0x0000500001197983 */ /* 0x000ea80000300800 */
[----:B------:R-:W-:Y:S04]  /*25a50*/  STL [R1+0xf90], R16 ;  /* 0x000f901001007387 */ /* 0x000fe80000100800 */
[----:B------:R-:W2:Y:S01]  /*25a60*/  LDL.LU R23, [R1+0x4c] ;  /* 0x00004c0001177983 */ /* 0x000ea20000300800 */
[----:B---3--:R-:W-:-:S05]  /*25a70*/  LEA R12, P1, R40, R5, 0x1 ;  /* 0x00000005280c7211 */ /* 0x008fca00078208ff */
[----:B------:R4:W-:Y:S04]  /*25a80*/  STL [R1+0xfcc], R12 ;  /* 0x000fcc0c01007387 */ /* 0x0009e80000100800 */
[----:B------:R-:W3:Y:S04]  /*25a90*/  LDL.LU R21, [R1+0x48] ;  /* 0x0000480001157983 */ /* 0x000ee80000300800 */
[----:B------:R0:W-:Y:S04]  /*25aa0*/  STL [R1+0xf98], R9 ;  /* 0x000f980901007387 */ /* 0x0001e80000100800 */
[----:B------:R-:W3:Y:S01]  /*25ab0*/  LDL.LU R19, [R1+0x44] ;  /* 0x0000440001137983 */ /* 0x000ee20000300800 */
[----:B----4-:R-:W-:-:S02]  /*25ac0*/  LEA R12, P0, R39, R5, 0x1 ;  /* 0x00000005270c7211 */ /* 0x010fc400078008ff */
[----:B0-----:R-:W-:-:S03]  /*25ad0*/  LEA.HI.X.SX32 R9, R181, R4, 0x1, P6 ;  /* 0x00000004b5097211 */ /* 0x001fc600030f0eff */
[----:B------:R-:W-:Y:S04]  /*25ae0*/  STL [R1+0xfd4], R12 ;  /* 0x000fd40c01007387 */ /* 0x000fe80000100800 */
[----:B------:R-:W4:Y:S04]  /*25af0*/  LDL.LU R18, [R1+0x3c] ;  /* 0x00003c0001127983 */ /* 0x000f280000300800 */
[----:B------:R0:W-:Y:S04]  /*25b00*/  STL [R1+0xfa0], R9 ;  /* 0x000fa00901007387 */ /* 0x0001e80000100800 */
[----:B------:R-:W4:Y:S01]  /*25b10*/  LDL.LU R181, [R1+0x38] ;  /* 0x0000380001b57983 */ /* 0x000f220000300800 */
[----:B0-----:R-:W-:-:S02]  /*25b20*/  LEA.HI.X.SX32 R9, R7, R4, 0x1, P5 ;  /* 0x0000000407097211 */ /* 0x001fc400028f0eff */
[----:B------:R-:W-:-:S05]  /*25b30*/  LEA R12, P6, R37, R5, 0x1 ;  /* 0x00000005250c7211 */ /* 0x000fca00078c08ff */
[----:B------:R0:W-:Y:S04]  /*25b40*/  STL [R1+0xfdc], R12 ;  /* 0x000fdc0c01007387 */ /* 0x0001e80000100800 */
[----:B------:R-:W4:Y:S04]  /*25b50*/  LDL.LU R7, [R1+0x34] ;  /* 0x0000340001077983 */ /* 0x000f280000300800 */
[----:B------:R1:W-:Y:S01]  /*25b60*/  STL [R1+0xfa8], R9 ;  /* 0x000fa80901007387 */ /* 0x0003e20000100800 */
[----:B0-----:R-:W-:-:S03]  /*25b70*/  LEA.HI.X.SX32 R12, R11, R4, 0x1, P4 ;  /* 0x000000040b0c7211 */ /* 0x001fc600020f0eff */
[----:B-1----:R-:W4:Y:S01]  /*25b80*/  LDL.LU R9, [R1+0x30] ;  /* 0x0000300001097983 */ /* 0x002f220000300800 */
[----:B------:R-:W-:-:S05]  /*25b90*/  LEA R16, P5, R35, R5, 0x1 ;  /* 0x0000000523107211 */ /* 0x000fca00078a08ff */
[----:B------:R0:W-:Y:S04]  /*25ba0*/  STL [R1+0xfe4], R16 ;  /* 0x000fe41001007387 */ /* 0x0001e80000100800 */
[----:B------:R-:W4:Y:S04]  /*25bb0*/  LDL.LU R11, [R1+0x18] ;  /* 0x00001800010b7983 */ /* 0x000f280000300800 */
[----:B------:R1:W-:Y:S01]  /*25bc0*/  STL [R1+0xfb0], R12 ;  /* 0x000fb00c01007387 */ /* 0x0003e20000100800 */
[----:B0-----:R-:W-:-:S03]  /*25bd0*/  LEA.HI.X.SX32 R16, R14, R4, 0x1, P3 ;  /* 0x000000040e107211 */ /* 0x001fc600018f0eff */
[----:B-1----:R-:W4:Y:S01]  /*25be0*/  LDL.LU R12, [R1+0x14] ;  /* 0x00001400010c7983 */ /* 0x002f220000300800 */
[----:B------:R-:W-:-:S05]  /*25bf0*/  LEA R168, P4, R33, R5, 0x1 ;  /* 0x0000000521a87211 */ /* 0x000fca00078808ff */
[----:B------:R-:W-:Y:S04]  /*25c00*/  STL [R1+0xfec], R168 ;  /* 0x000feca801007387 */ /* 0x000fe80000100800 */
[----:B------:R-:W4:Y:S04]  /*25c10*/  LDL.LU R14, [R1+0xc] ;  /* 0x00000c00010e7983 */ /* 0x000f280000300800 */
[----:B------:R0:W-:Y:S04]  /*25c20*/  STL [R1+0xfb8], R16 ;  /* 0x000fb81001007387 */ /* 0x0001e80000100800 */
[----:B0-----:R-:W4:Y:S01]  /*25c30*/  LDL.LU R16, [R1+0x4] ;  /* 0x0000040001107983 */ /* 0x001f220000300800 */
[----:B------:R-:W-:-:S05]  /*25c40*/  LEA R168, P3, R32, R5, 0x1 ;  /* 0x0000000520a87211 */ /* 0x000fca00078608ff */
[----:B------:R0:W-:Y:S04]  /*25c50*/  STL [R1+0xff4], R168 ;  /* 0x000ff4a801007387 */ /* 0x0001e80000100800 */
[----:B0-----:R-:W4:Y:S01]  /*25c60*/  LDL.LU R168, [R1] ;  /* 0x0000000001a87983 */ /* 0x001f220000300800 */
[-C--:B------:R-:W-:Y:S02]  /*25c70*/  LEA.HI.X.SX32 R42, R42, R4.reuse, 0x1, P2 ;  /* 0x000000042a2a7211 */ /* 0x080fe400010f0eff */
[----:B------:R-:W-:-:S03]  /*25c80*/  LEA.HI.X.SX32 R40, R40, R4, 0x1, P1 ;  /* 0x0000000428287211 */ /* 0x000fc600008f0eff */
[----:B------:R0:W-:Y:S01]  /*25c90*/  STL [R1+0xfc0], R42 ;  /* 0x000fc02a01007387 */ /* 0x0001e20000100800 */
[-C--:B------:R-:W-:Y:S02]  /*25ca0*/  LEA.HI.X.SX32 R39, R39, R4.reuse, 0x1, P0 ;  /* 0x0000000427277211 */ /* 0x080fe400000f0eff */
[----:B------:R-:W-:Y:S02]  /*25cb0*/  LEA.HI.X.SX32 R37, R37, R4, 0x1, P6 ;  /* 0x0000000425257211 */ /* 0x000fe400030f0eff */
[----:B0-----:R-:W-:-:S05]  /*25cc0*/  LEA R42, P2, R30, R5, 0x1 ;  /* 0x000000051e2a7211 */ /* 0x001fca00078408ff */
[----:B------:R0:W-:Y:S04]  /*25cd0*/  STL [R1+0xffc], R42 ;  /* 0x000ffc2a01007387 */ /* 0x0001e80000100800 */
[----:B0-----:R-:W4:Y:S04]  /*25ce0*/  LDL.LU R42, [R1+0x19b4] ;  /* 0x0019b400012a7983 */ /* 0x001f280000300800 */
[----:B------:R0:W-:Y:S02]  /*25cf0*/  STL [R1+0xfc8], R40 ;  /* 0x000fc82801007387 */ /* 0x0001e40000100800 */
[----:B0-----:R-:W-:-:S05]  /*25d00*/  LEA R40, P1, R28, R5, 0x1 ;  /* 0x000000051c287211 */ /* 0x001fca00078208ff */
[----:B------:R0:W-:Y:S04]  /*25d10*/  STL [R1+0x1004], R40 ;  /* 0x0010042801007387 */ /* 0x0001e80000100800 */
[----:B0-----:R-:W4:Y:S04]  /*25d20*/  LDL.LU R40, [R1+0x19b0] ;  /* 0x0019b00001287983 */ /* 0x001f280000300800 */
[----:B------:R0:W-:Y:S02]  /*25d30*/  STL [R1+0xfd0], R39 ;  /* 0x000fd02701007387 */ /* 0x0001e40000100800 */
[----:B0-----:R-:W-:-:S05]  /*25d40*/  LEA R39, P0, R26, R5, 0x1 ;  /* 0x000000051a277211 */ /* 0x001fca00078008ff */
[----:B------:R0:W-:Y:S01]  /*25d50*/  STL [R1+0x100c], R39 ;  /* 0x00100c2701007387 */ /* 0x0001e20000100800 */
[----:B------:R-:W-:-:S03]  /*25d60*/  LEA.HI.X.SX32 R35, R35, R4, 0x1, P5 ;  /* 0x0000000423237211 */ /* 0x000fc600028f0eff */
[----:B0-----:R-:W4:Y:S04]  /*25d70*/  LDL.LU R39, [R1+0x19ac] ;  /* 0x0019ac0001277983 */ /* 0x001f280000300800 */
[----:B------:R2:W-:Y:S02]  /*25d80*/  STL [R1+0xfd8], R37 ;  /* 0x000fd82501007387 */ /* 0x0005e40000100800 */
[----:B--2---:R-:W-:-:S05]  /*25d90*/  LEA R37, P6, R25, R5, 0x1 ;  /* 0x0000000519257211 */ /* 0x004fca00078c08ff */
[----:B------:R0:W-:Y:S01]  /*25da0*/  STL [R1+0x1014], R37 ;  /* 0x0010142501007387 */ /* 0x0001e20000100800 */
[----:B------:R-:W-:-:S03]  /*25db0*/  LEA.HI.X.SX32 R33, R33, R4, 0x1, P4 ;  /* 0x0000000421217211 */ /* 0x000fc600020f0eff */
[----:B0-----:R-:W2:Y:S04]  /*25dc0*/  LDL.LU R37, [R1+0x19a8] ;  /* 0x0019a80001257983 */ /* 0x001ea80000300800 */
[----:B------:R0:W-:Y:S02]  /*25dd0*/  STL [R1+0xfe0], R35 ;  /* 0x000fe02301007387 */ /* 0x0001e40000100800 */
[----:B0-----:R-:W-:-:S05]  /*25de0*/  LEA R35, P5, R23, R5, 0x1 ;  /* 0x0000000517237211 */ /* 0x001fca00078a08ff */
[----:B------:R0:W-:Y:S01]  /*25df0*/  STL [R1+0x101c], R35 ;  /* 0x00101c2301007387 */ /* 0x0001e20000100800 */
[----:B------:R-:W-:-:S03]  /*25e00*/  LEA.HI.X.SX32 R32, R32, R4, 0x1, P3 ;  /* 0x0000000420207211 */ /* 0x000fc600018f0eff */
[----:B0-----:R-:W2:Y:S04]  /*25e10*/  LDL.LU R35, [R1+0x19a4] ;  /* 0x0019a40001237983 */ /* 0x001ea80000300800 */
[----:B------:R3:W-:Y:S02]  /*25e20*/  STL [R1+0xfe8], R33 ;  /* 0x000fe82101007387 */ /* 0x0007e40000100800 */
[----:B---3--:R-:W-:-:S05]  /*25e30*/  LEA R33, P4, R21, R5, 0x1 ;  /* 0x0000000515217211 */ /* 0x008fca00078808ff */
[----:B------:R0:W-:Y:S01]  /*25e40*/  STL [R1+0x1024], R33 ;  /* 0x0010242101007387 */ /* 0x0001e20000100800 */
[----:B------:R-:W-:-:S03]  /*25e50*/  LEA.HI.X.SX32 R30, R30, R4, 0x1, P2 ;  /* 0x000000041e1e7211 */ /* 0x000fc600010f0eff */
[----:B0-----:R-:W3:Y:S04]  /*25e60*/  LDL.LU R33, [R1+0x19a0] ;  /* 0x0019a00001217983 */ /* 0x001ee80000300800 */
[----:B------:R0:W-:Y:S02]  /*25e70*/  STL [R1+0xff0], R32 ;  /* 0x000ff02001007387 */ /* 0x0001e40000100800 */
[----:B0-----:R-:W-:-:S05]  /*25e80*/  LEA R32, P3, R19, R5, 0x1 ;  /* 0x0000000513207211 */ /* 0x001fca00078608ff */
[----:B------:R0:W-:Y:S01]  /*25e90*/  STL [R1+0x102c], R32 ;  /* 0x00102c2001007387 */ /* 0x0001e20000100800 */
[----:B------:R-:W-:-:S03]  /*25ea0*/  LEA.HI.X.SX32 R28, R28, R4, 0x1, P1 ;  /* 0x000000041c1c7211 */ /* 0x000fc600008f0eff */
[----:B0-----:R-:W2:Y:S04]  /*25eb0*/  LDL.LU R32, [R1+0x199c] ;  /* 0x00199c0001207983 */ /* 0x001ea80000300800 */
[----:B------:R4:W-:Y:S02]  /*25ec0*/  STL [R1+0xff8], R30 ;  /* 0x000ff81e01007387 */ /* 0x0009e40000100800 */
[----:B----4-:R-:W-:-:S05]  /*25ed0*/  LEA R30, P2, R18, R5, 0x1 ;  /* 0x00000005121e7211 */ /* 0x010fca00078408ff */
[----:B------:R0:W-:Y:S01]  /*25ee0*/  STL [R1+0x1034], R30 ;  /* 0x0010341e01007387 */ /* 0x0001e20000100800 */
[----:B------:R-:W-:-:S03]  /*25ef0*/  LEA.HI.X.SX32 R26, R26, R4, 0x1, P0 ;  /* 0x000000041a1a7211 */ /* 0x000fc600000f0eff */
[----:B0-----:R-:W4:Y:S04]  /*25f00*/  LDL.LU R30, [R1+0x1998] ;  /* 0x00199800011e7983 */ /* 0x001f280000300800 */
[----:B------:R0:W-:Y:S02]  /*25f10*/  STL [R1+0x1000], R28 ;  /* 0x0010001c01007387 */ /* 0x0001e40000100800 */
[----:B0-----:R-:W-:-:S05]  /*25f20*/  LEA R28, P1, R181, R5, 0x1 ;  /* 0x00000005b51c7211 */ /* 0x001fca00078208ff */
        /* <DEDUP_REMOVED lines=9> */
[----:B0-----:R-:W-:-:S05]  /*25fc0*/  LEA R25, P6, R9, R5, 0x1 ;  /* 0x0000000509197211 */ /* 0x001fca00078c08ff */
        /* <DEDUP_REMOVED lines=20> */
[----:B------:R0:W-:Y:S04]  /*26110*/  STL [R1+0x106c], R18 ;  /* 0x00106c1201007387 */ /* 0x0001e80000100800 */
[----:B0-----:R-:W3:Y:S04]  /*26120*/  LDL.LU R18, [R1+0x197c] ;  /* 0x00197c0001127983 */ /* 0x001ee80000300800 */
[----:B------:R0:W-:Y:S02]  /*26130*/  STL [R1+0x1038], R181 ;  /* 0x001038b501007387 */ /* 0x0001e40000100800 */
[----:B0-----:R-:W-:-:S05]  /*26140*/  LEA R181, P1, R168, R5, 0x1 ;  /* 0x00000005a8b57211 */ /* 0x001fca00078208ff */
[----:B------:R0:W-:Y:S04]  /*26150*/  STL [R1+0x1074], R181 ;  /* 0x001074b501007387 */ /* 0x0001e80000100800 */
[----:B0-----:R-:W2:Y:S01]  /*26160*/  LDL.LU R181, [R1+0x1978] ;  /* 0x0019780001b57983 */ /* 0x001ea20000300800 */
[----:B------:R-:W-:-:S05]  /*26170*/  LEA.HI.X.SX32 R7, R7, R4, 0x1, P0 ;  /* 0x0000000407077211 */ /* 0x000fca00000f0eff */
[----:B------:R2:W-:Y:S02]  /*26180*/  STL [R1+0x1040], R7 ;  /* 0x0010400701007387 */ /* 0x0005e40000100800 */
[----:B--2---:R-:W-:-:S05]  /*26190*/  LEA R7, P0, R181, R5, 0x1 ;  /* 0x00000005b5077211 */ /* 0x004fca00078008ff */
        /* <DEDUP_REMOVED lines=28> */
[----:B------:R2:W-:Y:S01]  /*26360*/  STL [R1+0x1070], R168 ;  /* 0x001070a801007387 */ /* 0x0005e20000100800 */
[-C--:B------:R-:W-:Y:S02]  /*26370*/  LEA.HI.X.SX32 R181, R181, R4.reuse, 0x1, P0 ;  /* 0x00000004b5b57211 */ /* 0x080fe400000f0eff */
[----:B------:R-:W-:Y:S01]  /*26380*/  LEA.HI.X.SX32 R11, R11, R4, 0x1, P4 ;  /* 0x000000040b0b7211 */ /* 0x000fe200020f0eff */
        /* <DEDUP_REMOVED lines=37> */
[----:B------:R-:W-:Y:S01]  /*265e0*/  IMAD R110, R110, UR8, RZ ;  /* 0x000000086e6e7c24 */ /* 0x000fe2000f8e02ff */
[----:B--2---:R-:W-:-:S05]  /*265f0*/  LEA R168, P1, R16, R5, 0x1 ;  /* 0x0000000510a87211 */ /* 0x004fca00078208ff */
[----:B------:R3:W-:Y:S04]  /*26600*/  STL [R1+0x10ac], R168 ;  /* 0x0010aca801007387 */ /* 0x0007e80000100800 */
[----:B------:R0:W-:Y:S01]  /*26610*/  STL [R1+0x1078], R181 ;  /* 0x001078b501007387 */ /* 0x0001e20000100800 */
[----:B---3--:R-:W-:Y:S02]  /*26620*/  LEA R168, P0, R18, R5, 0x1 ;  /* 0x0000000512a87211 */ /* 0x008fe400078008ff */
[----:B0-----:R-:W-:-:S03]  /*26630*/  LEA.HI.X.SX32 R181, R7, R4, 0x1, P6 ;  /* 0x0000000407b57211 */ /* 0x001fc600030f0eff */
[----:B------:R4:W-:Y:S01]  /*26640*/  STL [R1+0x10b4], R168 ;  /* 0x0010b4a801007387 */ /* 0x0009e20000100800 */
[----:B------:R-:W-:Y:S02]  /*26650*/  LEA.HI.X.SX32 R7, R9, R4, 0x1, P5 ;  /* 0x0000000409077211 */ /* 0x000fe400028f0eff */
[-C--:B------:R-:W-:Y:S01]  /*26660*/  LEA R9, P5, R21, R5.reuse, 0x1 ;  /* 0x0000000515097211 */ /* 0x080fe200078a08ff */
[----:B------:R-:W-:Y:S01]  /*26670*/  STL [R1+0x1080], R181 ;  /* 0x001080b501007387 */ /* 0x000fe20000100800 */
[----:B----4-:R-:W-:-:S05]  /*26680*/  LEA R168, P6, R19, R5, 0x1 ;  /* 0x0000000513a87211 */ /* 0x010fca00078c08ff */
[----:B------:R-:W-:Y:S04]  /*26690*/  STL [R1+0x10bc], R168 ;  /* 0x0010bca801007387 */ /* 0x000fe80000100800 */
[----:B------:R0:W-:Y:S04]  /*266a0*/  STL [R1+0x1088], R7 ;  /* 0x0010880701007387 */ /* 0x0001e80000100800 */
[----:B------:R1:W-:Y:S01]  /*266b0*/  STL [R1+0x10c4], R9 ;  /* 0x0010c40901007387 */ /* 0x0003e20000100800 */
[----:B0-----:R-:W-:-:S03]  /*266c0*/  LEA R7, P4, R23, R5, 0x1 ;  /* 0x0000000517077211 */ /* 0x001fc600078808ff */
[----:B------:R0:W-:Y:S01]  /*266d0*/  STL [R1+0x1090], R11 ;  /* 0x0010900b01007387 */ /* 0x0001e20000100800 */
[----:B-1----:R-:W-:-:S03]  /*266e0*/  LEA.HI.X.SX32 R9, R12, R4, 0x1, P3 ;  /* 0x000000040c097211 */ /* 0x002fc600018f0eff */
[----:B------:R1:W-:Y:S01]  /*266f0*/  STL [R1+0x10cc], R7 ;  /* 0x0010cc0701007387 */ /* 0x0003e20000100800 */
[----:B0-----:R-:W-:-:S03]  /*26700*/  LEA R11, P3, R25, R5, 0x1 ;  /* 0x00000005190b7211 */ /* 0x001fc600078608ff */
[----:B------:R0:W-:Y:S01]  /*26710*/  STL [R1+0x1098], R9 ;  /* 0x0010980901007387 */ /* 0x0001e20000100800 */
[----:B-1----:R-:W-:-:S03]  /*26720*/  LEA.HI.X.SX32 R7, R14, R4, 0x1, P2 ;  /* 0x000000040e077211 */ /* 0x002fc600010f0eff */
[----:B------:R1:W-:Y:S04]  /*26730*/  STL [R1+0x10d4], R11 ;  /* 0x0010d40b01007387 */ /* 0x0003e80000100800 */
[----:B------:R2:W-:Y:S01]  /*26740*/  STL [R1+0x10a0], R7 ;  /* 0x0010a00701007387 */ /* 0x0005e20000100800 */
[----:B0-----:R-:W-:Y:S02]  /*26750*/  LEA R9, P2, R26, R5, 0x1 ;  /* 0x000000051a097211 */ /* 0x001fe400078408ff */
[----:B-1----:R-:W-:-:S03]  /*26760*/  LEA.HI.X.SX32 R11, R16, R4, 0x1, P1 ;  /* 0x00000004100b7211 */ /* 0x002fc600008f0eff */
[----:B------:R0:W-:Y:S01]  /*26770*/  STL [R1+0x10dc], R9 ;  /* 0x0010dc0901007387 */ /* 0x0001e20000100800 */
[----:B--2---:R-:W-:-:S03]  /*26780*/  LEA R7, P1, R28, R5, 0x1 ;  /* 0x000000051c077211 */ /* 0x004fc600078208ff */
[----:B------:R1:W-:Y:S04]  /*26790*/  STL [R1+0x10a8], R11 ;  /* 0x0010a80b01007387 */ /* 0x0003e80000100800 */
[----:B------:R2:W-:Y:S01]  /*267a0*/  STL [R1+0x10e4], R7 ;  /* 0x0010e40701007387 */ /* 0x0005e20000100800 */
[----:B0-----:R-:W-:Y:S02]  /*267b0*/  LEA.HI.X.SX32 R9, R18, R4, 0x1, P0 ;  /* 0x0000000412097211 */ /* 0x001fe400000f0eff */
[----:B-1----:R-:W-:-:S03]  /*267c0*/  LEA R11, P0, R30, R5, 0x1 ;  /* 0x000000051e0b7211 */ /* 0x002fc600078008ff */
[----:B------:R0:W-:Y:S01]  /*267d0*/  STL [R1+0x10b0], R9 ;  /* 0x0010b00901007387 */ /* 0x0001e20000100800 */
[----:B--2---:R-:W-:-:S03]  /*267e0*/  LEA.HI.X.SX32 R7, R19, R4, 0x1, P6 ;  /* 0x0000000413077211 */ /* 0x004fc600030f0eff */
        /* <DEDUP_REMOVED lines=174> */
[----:B------:R1:W-:Y:S01]  /*272d0*/  STL [R1+0x1210], R11 ;  /* 0x0012100b01007387 */ /* 0x0003e20000100800 */
[----:B------:R-:W-:-:S03]  /*272e0*/  IMAD R112, R112, UR8, RZ ;  /* 0x0000000870707c24 */ /* 0x000fc6000f8e02ff */
[----:B------:R2:W-:Y:S01]  /*272f0*/  STL [R1+0x124c], R7 ;  /* 0x00124c0701007387 */ /* 0x0005e20000100800 */
[----:B0-----:R-:W-:Y:S02]  /*27300*/  LEA.HI.X.SX32 R9, R96, R4, 0x1, P4 ;  /* 0x0000000460097211 */ /* 0x001fe400020f0eff */
[----:B-1----:R-:W-:-:S03]  /*27310*/  LEA R11, P4, R109, R5, 0x1 ;  /* 0x000000056d0b7211 */ /* 0x002fc600078808ff */
[----:B------:R0:W-:Y:S01]  /*27320*/  STL [R1+0x1218], R9 ;  /* 0x0012180901007387 */ /* 0x0001e20000100800 */
[----:B--2---:R-:W-:-:S03]  /*27330*/  LEA.HI.X.SX32 R7, R98, R4, 0x1, P3 ;  /* 0x0000000462077211 */ /* 0x004fc600018f0eff */
[----:B------:R1:W-:Y:S01]  /*27340*/  STL [R1+0x1254], R11 ;  /* 0x0012540b01007387 */ /* 0x0003e20000100800 */
[----:B------:R-:W-:-:S03]  /*27350*/  IMAD R114, R114, UR8, RZ ;  /* 0x0000000872727c24 */ /* 0x000fc6000f8e02ff */
        /* <DEDUP_REMOVED lines=8> */
[----:B0-----:R-:W-:Y:S01]  /*273e0*/  LEA.HI.X.SX32 R9, R102, R4, 0x1, P1 ;  /* 0x0000000466097211 */ /* 0x001fe200008f0eff */
[----:B------:R-:W-:Y:S01]  /*273f0*/  IMAD R117, R117, UR8, RZ ;  /* 0x0000000875757c24 */ /* 0x000fe2000f8e02ff */
        /* <DEDUP_REMOVED lines=400> */
[----:B------:R-:W-:Y:S01]  /*28d00*/  STL [R1+0x14b0], R11 ;  /* 0x0014b00b01007387 */ /* 0x000fe20000100800 */
[----:B------:R-:W-:-:S03]  /*28d10*/  IMAD R34, R34, UR8, RZ ;  /* 0x0000000822227c24 */ /* 0x000fc6000f8e02ff */
[----:B------:R1:W-:Y:S01]  /*28d20*/  STL [R1+0x14ec], R7 ;  /* 0x0014ec0701007387 */ /* 0x0003e20000100800 */
[-C--:B0-----:R-:W-:Y:S02]  /*28d30*/  LEA.HI.X.SX32 R9, R6, R4.reuse, 0x1, P4 ;  /* 0x0000000406097211 */ /* 0x081fe400020f0eff */
[----:B------:R-:W-:Y:S01]  /*28d40*/  LEA R6, P4, R31, R5, 0x1 ;  /* 0x000000051f067211 */ /* 0x000fe200078808ff */
[----:B------:R-:W-:Y:S02]  /*28d50*/  IMAD R38, R38, UR8, RZ ;  /* 0x0000000826267c24 */ /* 0x000fe4000f8e02ff */
[----:B------:R0:W-:Y:S01]  /*28d60*/  STL [R1+0x14b8], R9 ;  /* 0x0014b80901007387 */ /* 0x0001e20000100800 */
[----:B-1----:R-:W-:-:S03]  /*28d70*/  LEA.HI.X.SX32 R7, R10, R4, 0x1, P3 ;  /* 0x000000040a077211 */ /* 0x002fc600018f0eff */
        /* <DEDUP_REMOVED lines=335> */
[----:B------:R-:W-:Y:S01]  /*2a270*/  STL [R1+0x1704], R9 ;  /* 0x0017040901007387 */ /* 0x000fe20000100800 */
[----:B--2---:R-:W-:Y:S01]  /*2a280*/  LEA R7, P6, R57, R5, 0x1 ;  /* 0x0000000539077211 */ /* 0x004fe200078c08ff */
[----:B------:R-:W-:Y:S01]  /*2a290*/  IMAD R71, R71, UR8, RZ ;  /* 0x0000000847477c24 */ /* 0x000fe2000f8e02ff */
[----:B------:R-:W-:Y:S01]  /*2a2a0*/  LEA.HI.X.SX32 R8, R15, R4, 0x1, P5 ;  /* 0x000000040f087211 */ /* 0x000fe200028f0eff */
[----:B------:R0:W-:Y:S01]  /*2a2b0*/  STL [R1+0x16d8], R6 ;  /* 0x0016d80601007387 */ /* 0x0001e20000100800 */
[----:B------:R-:W-:-:S03]  /*2a2c0*/  IMAD R78, R78, UR8, RZ ;  /* 0x000000084e4e7c24 */ /* 0x000fc6000f8e02ff */
[----:B------:R1:W-:Y:S01]  /*2a2d0*/  STL [R1+0x170c], R7 ;  /* 0x00170c0701007387 */ /* 0x0003e20000100800 */
[----:B0-----:R-:W-:-:S03]  /*2a2e0*/  LEA R6, P5, R64, R5, 0x1 ;  /* 0x0000000540067211 */ /* 0x001fc600078a08ff */
[----:B------:R0:W-:Y:S01]  /*2a2f0*/  STL [R1+0x16e0], R8 ;  /* 0x0016e00801007387 */ /* 0x0001e20000100800 */
[----:B-1----:R-:W-:-:S03]  /*2a300*/  LEA.HI.X.SX32 R7, R3, R4, 0x1, P4 ;  /* 0x0000000403077211 */ /* 0x002fc600020f0eff */
[----:B------:R-:W2:Y:S01]  /*2a310*/  LDL.LU R3, [R1+0x195c] ;  /* 0x00195c0001037983 */ /* 0x000ea20000300800 */
[----:B------:R-:W-:-:S03]  /*2a320*/  IMAD R85, R85, UR8, RZ ;  /* 0x0000000855557c24 */ /* 0x000fc6000f8e02ff */
[----:B------:R1:W-:Y:S01]  /*2a330*/  STL [R1+0x1714], R6 ;  /* 0x0017140601007387 */ /* 0x0003e20000100800 */
[----:B0-----:R-:W-:-:S03]  /*2a340*/  LEA R8, P4, R71, R5, 0x1 ;  /* 0x0000000547087211 */ /* 0x001fc600078808ff */
[----:B------:R0:W-:Y:S01]  /*2a350*/  STL [R1+0x16e8], R7 ;  /* 0x0016e80701007387 */ /* 0x0001e20000100800 */
[----:B------:R-:W-:Y:S01]  /*2a360*/  IMAD R92, R92, UR8, RZ ;  /* 0x000000085c5c7c24 */ /* 0x000fe2000f8e02ff */
[----:B-1----:R-:W-:Y:S02]  /*2a370*/  LEA.HI.X.SX32 R6, R29, R4, 0x1, P3 ;  /* 0x000000041d067211 */ /* 0x002fe400018f0eff */
[----:B------:R1:W-:Y:S01]  /*2a380*/  STL [R1+0x171c], R8 ;  /* 0x00171c0801007387 */ /* 0x0003e20000100800 */
[----:B0-----:R-:W-:-:S03]  /*2a390*/  LEA R7, P3, R78, R5, 0x1 ;  /* 0x000000054e077211 */ /* 0x001fc600078608ff */
[----:B------:R0:W-:Y:S01]  /*2a3a0*/  STL [R1+0x16f0], R6 ;  /* 0x0016f00601007387 */ /* 0x0001e20000100800 */
[----:B------:R-:W-:-:S03]  /*2a3b0*/  IMAD R99, R99, UR8, RZ ;  /* 0x0000000863637c24 */ /* 0x000fc6000f8e02ff */
[----:B------:R3:W-:Y:S01]  /*2a3c0*/  STL [R1+0x1724], R7 ;  /* 0x0017240701007387 */ /* 0x0007e20000100800 */
[----:B-1----:R-:W-:Y:S02]  /*2a3d0*/  LEA.HI.X.SX32 R8, R36, R4, 0x1, P2 ;  /* 0x0000000424087211 */ /* 0x002fe400010f0eff */
[----:B0-----:R-:W-:-:S03]  /*2a3e0*/  LEA R6, P2, R85, R5, 0x1 ;  /* 0x0000000555067211 */ /* 0x001fc600078408ff */
[----:B------:R0:W-:Y:S01]  /*2a3f0*/  STL [R1+0x16f8], R8 ;  /* 0x0016f80801007387 */ /* 0x0001e20000100800 */
[----:B---3--:R-:W-:-:S03]  /*2a400*/  LEA.HI.X.SX32 R7, R43, R4, 0x1, P1 ;  /* 0x000000042b077211 */ /* 0x008fc600008f0eff */
[----:B------:R1:W-:Y:S01]  /*2a410*/  STL [R1+0x172c], R6 ;  /* 0x00172c0601007387 */ /* 0x0003e20000100800 */
[----:B------:R-:W-:-:S03]  /*2a420*/  IMAD R106, R106, UR8, RZ ;  /* 0x000000086a6a7c24 */ /* 0x000fc6000f8e02ff */
[----:B------:R3:W-:Y:S01]  /*2a430*/  STL [R1+0x1800], R7 ;  /* 0x0018000701007387 */ /* 0x0007e20000100800 */
[----:B0-----:R-:W-:Y:S02]  /*2a440*/  LEA R8, P1, R92, R5, 0x1 ;  /* 0x000000055c087211 */ /* 0x001fe400078208ff */
[----:B-1----:R-:W-:-:S03]  /*2a450*/  LEA.HI.X.SX32 R6, R50, R4, 0x1, P0 ;  /* 0x0000000432067211 */ /* 0x002fc600000f0eff */
[----:B------:R0:W-:Y:S01]  /*2a460*/  STL [R1+0x1734], R8 ;  /* 0x0017340801007387 */ /* 0x0001e20000100800 */
[-C--:B---3--:R-:W-:Y:S01]  /*2a470*/  LEA R7, P0, R99, R5.reuse, 0x1 ;  /* 0x0000000563077211 */ /* 0x088fe200078008ff */
[----:B------:R-:W-:Y:S02]  /*2a480*/  IMAD R113, R113, UR8, RZ ;  /* 0x0000000871717c24 */ /* 0x000fe4000f8e02ff */
[----:B------:R1:W-:Y:S01]  /*2a490*/  STL [R1+0x1700], R6 ;  /* 0x0017000601007387 */ /* 0x0003e20000100800 */
[----:B------:R-:W-:Y:S01]  /*2a4a0*/  IMAD R120, R120, UR8, RZ ;  /* 0x0000000878787c24 */ /* 0x000fe2000f8e02ff */
[----:B0-----:R-:W-:Y:S02]  /*2a4b0*/  LEA.HI.X.SX32 R8, R57, R4, 0x1, P6 ;  /* 0x0000000439087211 */ /* 0x001fe400030f0eff */
[----:B------:R0:W-:Y:S01]  /*2a4c0*/  STL [R1+0x173c], R7 ;  /* 0x00173c0701007387 */ /* 0x0001e20000100800 */
[----:B-1----:R-:W-:-:S03]  /*2a4d0*/  LEA R6, P6, R106, R5, 0x1 ;  /* 0x000000056a067211 */ /* 0x002fc600078c08ff */
[----:B------:R1:W-:Y:S01]  /*2a4e0*/  STL [R1+0x1708], R8 ;  /* 0x0017080801007387 */ /* 0x0003e20000100800 */
[----:B0-----:R-:W-:-:S03]  /*2a4f0*/  LEA.HI.X.SX32 R7, R64, R4, 0x1, P5 ;  /* 0x0000000440077211 */ /* 0x001fc600028f0eff */
[----:B------:R0:W-:Y:S01]  /*2a500*/  STL [R1+0x1744], R6 ;  /* 0x0017440601007387 */ /* 0x0001e20000100800 */
[----:B------:R-:W-:Y:S01]  /*2a510*/  IMAD R127, R127, UR8, RZ ;  /* 0x000000087f7f7c24 */ /* 0x000fe2000f8e02ff */
[----:B-1----:R-:W-:Y:S02]  /*2a520*/  LEA R8, P5, R113, R5, 0x1 ;  /* 0x0000000571087211 */ /* 0x002fe400078a08ff */
[----:B------:R1:W-:Y:S01]  /*2a530*/  STL [R1+0x1710], R7 ;  /* 0x0017100701007387 */ /* 0x0003e20000100800 */
[----:B0-----:R-:W-:-:S03]  /*2a540*/  LEA.HI.X.SX32 R6, R71, R4, 0x1, P4 ;  /* 0x0000000447067211 */ /* 0x001fc600020f0eff */
[----:B------:R0:W-:Y:S01]  /*2a550*/  STL [R1+0x174c], R8 ;  /* 0x00174c0801007387 */ /* 0x0001e20000100800 */
[----:B-1----:R-:W-:Y:S01]  /*2a560*/  LEA R7, P4, R120, R5, 0x1 ;  /* 0x0000000578077211 */ /* 0x002fe200078808ff */
[----:B------:R-:W-:Y:S02]  /*2a570*/  IMAD R134, R134, UR8, RZ ;  /* 0x0000000886867c24 */ /* 0x000fe4000f8e02ff */
        /* <DEDUP_REMOVED lines=58> */
[----:B-1----:R-:W-:-:S03]  /*2a920*/  LEA R7, P6, R243, R5, 0x1 ;  /* 0x00000005f3077211 */ /* 0x002fc600078c08ff */
[----:B------:R1:W-:Y:S01]  /*2a930*/  STL [R1+0x1778], R6 ;  /* 0x0017780601007387 */ /* 0x0003e20000100800 */
[----:B------:R-:W-:Y:S01]  /*2a940*/  IMAD R252, R252, UR8, RZ ;  /* 0x00000008fcfc7c24 */ /* 0x000fe2000f8e02ff */
[-C--:B0-----:R-:W-:Y:S02]  /*2a950*/  LEA.HI.X.SX32 R8, R162, R4.reuse, 0x1, P5 ;  /* 0x00000004a2087211 */ /* 0x081fe400028f0eff */
[----:B------:R0:W-:Y:S01]  /*2a960*/  STL [R1+0x17b4], R7 ;  /* 0x0017b40701007387 */ /* 0x0001e20000100800 */
[----:B------:R-:W-:Y:S01]  /*2a970*/  IMAD R246, R246, UR8, RZ ;  /* 0x00000008f6f67c24 */ /* 0x000fe2000f8e02ff */
[----:B-1----:R-:W-:Y:S02]  /*2a980*/  LEA R6, P5, R237, R5, 0x1 ;  /* 0x00000005ed067211 */ /* 0x002fe400078a08ff */
[----:B------:R-:W-:Y:S01]  /*2a990*/  STL [R1+0x1780], R8 ;  /* 0x0017800801007387 */ /* 0x000fe20000100800 */
[----:B0-----:R-:W-:-:S03]  /*2a9a0*/  LEA.HI.X.SX32 R7, R170, R4, 0x1, P4 ;  /* 0x00000004aa077211 */ /* 0x001fc600020f0eff */
[----:B------:R-:W3:Y:S01]  /*2a9b0*/  LDL.LU R181, [R1+0x430] ;  /* 0x0004300001b57983 */ /* 0x000ee20000300800 */
[----:B------:R-:W-:-:S03]  /*2a9c0*/  IMAD R247, R247, UR8, RZ ;  /* 0x00000008f7f77c24 */ /* 0x000fc6000f8e02ff */
[----:B------:R0:W-:Y:S04]  /*2a9d0*/  STL [R1+0x17bc], R6 ;  /* 0x0017bc0601007387 */ /* 0x0001e80000100800 */
[----:B------:R1:W-:Y:S01]  /*2a9e0*/  STL [R1+0x1788], R7 ;  /* 0x0017880701007387 */ /* 0x0003e20000100800 */
[-C--:B0-----:R-:W-:Y:S02]  /*2a9f0*/  LEA R6, P4, R252, R5.reuse, 0x1 ;  /* 0x00000005fc067211 */ /* 0x081fe400078808ff */
[----:B-1----:R-:W-:Y:S02]  /*2aa00*/  LEA.HI.X.SX32 R7, R177, R4, 0x1, P3 ;  /* 0x00000004b1077211 */ /* 0x002fe400018f0eff */
[----:B------:R-:W-:Y:S01]  /*2aa10*/  LEA R8, P3, R246, R5, 0x1 ;  /* 0x00000005f6087211 */ /* 0x000fe200078608ff */
[----:B------:R0:W-:Y:S01]  /*2aa20*/  STL [R1+0x17c4], R6 ;  /* 0x0017c40601007387 */ /* 0x0001e20000100800 */
[----:B------:R-:W-:-:S03]  /*2aa30*/  IMAD R248, R248, UR8, RZ ;  /* 0x00000008f8f87c24 */ /* 0x000fc6000f8e02ff */
[----:B------:R1:W-:Y:S01]  /*2aa40*/  STL [R1+0x1790], R7 ;  /* 0x0017900701007387 */ /* 0x0003e20000100800 */
[----:B------:R-:W-:-:S03]  /*2aa50*/  IMAD R250, R250, UR8, RZ ;  /* 0x00000008fafa7c24 */ /* 0x000fc6000f8e02ff */
[----:B------:R4:W-:Y:S01]  /*2aa60*/  STL [R1+0x17cc], R8 ;  /* 0x0017cc0801007387 */ /* 0x0009e20000100800 */
[----:B0-----:R-:W-:Y:S02]  /*2aa70*/  LEA.HI.X.SX32 R6, R185, R4, 0x1, P2 ;  /* 0x00000004b9067211 */ /* 0x001fe400010f0eff */
[----:B-1----:R-:W-:-:S03]  /*2aa80*/  LEA R7, P2, R247, R5, 0x1 ;  /* 0x00000005f7077211 */ /* 0x002fc600078408ff */
[----:B------:R0:W-:Y:S01]  /*2aa90*/  STL [R1+0x1798], R6 ;  /* 0x0017980601007387 */ /* 0x0001e20000100800 */
[----:B----4-:R-:W-:-:S03]  /*2aaa0*/  LEA.HI.X.SX32 R8, R241, R4, 0x1, P1 ;  /* 0x00000004f1087211 */ /* 0x010fc600008f0eff */
[----:B------:R1:W-:Y:S01]  /*2aab0*/  STL [R1+0x17d4], R7 ;  /* 0x0017d40701007387 */ /* 0x0003e20000100800 */
[----:B------:R-:W-:-:S03]  /*2aac0*/  IMAD R249, R249, UR8, RZ ;  /* 0x00000008f9f97c24 */ /* 0x000fc6000f8e02ff */
[----:B------:R4:W-:Y:S01]  /*2aad0*/  STL [R1+0x17a0], R8 ;  /* 0x0017a00801007387 */ /* 0x0009e20000100800 */
[----:B0-----:R-:W-:Y:S02]  /*2aae0*/  LEA R6, P1, R248, R5, 0x1 ;  /* 0x00000005f8067211 */ /* 0x001fe400078208ff */
[----:B-1----:R-:W-:-:S03]  /*2aaf0*/  LEA.HI.X.SX32 R7, R242, R4, 0x1, P0 ;  /* 0x00000004f2077211 */ /* 0x002fc600000f0eff */
[----:B------:R0:W-:Y:S01]  /*2ab00*/  STL [R1+0x17dc], R6 ;  /* 0x0017dc0601007387 */ /* 0x0001e20000100800 */
[----:B----4-:R-:W-:-:S03]  /*2ab10*/  LEA R8, P0, R250, R5, 0x1 ;  /* 0x00000005fa087211 */ /* 0x010fc600078008ff */
[----:B------:R1:W-:Y:S01]  /*2ab20*/  STL [R1+0x17a8], R7 ;  /* 0x0017a80701007387 */ /* 0x0003e20000100800 */
[----:B------:R-:W-:-:S03]  /*2ab30*/  IMAD R245, R245, UR8, RZ ;  /* 0x00000008f5f57c24 */ /* 0x000fc6000f8e02ff */
[----:B------:R4:W-:Y:S01]  /*2ab40*/  STL [R1+0x17e4], R8 ;  /* 0x0017e40801007387 */ /* 0x0009e20000100800 */
[----:B0-----:R-:W-:Y:S01]  /*2ab50*/  LEA.HI.X.SX32 R6, R243, R4, 0x1, P6 ;  /* 0x00000004f3067211 */ /* 0x001fe200030f0eff */
[----:B------:R-:W-:Y:S01]  /*2ab60*/  IMAD R240, R240, UR8, RZ ;  /* 0x00000008f0f07c24 */ /* 0x000fe2000f8e02ff */
        /* <DEDUP_REMOVED lines=19> */
[----:B------:R-:W-:Y:S01]  /*2aca0*/  STL [R1+0x17d0], R8 ;  /* 0x0017d00801007387 */ /* 0x000fe20000100800 */
[----:B0-----:R-:W-:-:S03]  /*2acb0*/  LEA R6, P2, R238, R5, 0x1 ;  /* 0x00000005ee067211 */ /* 0x001fc600078408ff */
[----:B------:R-:W4:Y:S01]  /*2acc0*/  LDL.LU R39, [R1+0x9e4] ;  /* 0x0009e40001277983 */ /* 0x000f220000300800 */
[----:B-1----:R-:W-:-:S03]  /*2acd0*/  LEA.HI.X.SX32 R7, R248, R4, 0x1, P1 ;  /* 0x00000004f8077211 */ /* 0x002fc600008f0eff */
[----:B------:R0:W-:Y:S04]  /*2ace0*/  STL [R1+0x17f8], R6 ;  /* 0x0017f80601007387 */ /* 0x0001e80000100800 */
[----:B------:R1:W-:Y:S04]  /*2acf0*/  STL [R1+0x17d8], R7 ;  /* 0x0017d80701007387 */ /* 0x0003e80000100800 */
[----:B------:R-:W2:Y:S01]  /*2ad00*/  LDL.LU R11, [R1+0xa04] ;  /* 0x000a0400010b7983 */ /* 0x000ea20000300800 */
[----:B0-----:R-:W-:-:S05]  /*2ad10*/  LEA R6, P1, R244, R5, 0x1 ;  /* 0x00000005f4067211 */ /* 0x001fca00078208ff */
[----:B------:R0:W-:Y:S04]  /*2ad20*/  STL [R1+0x17fc], R6 ;  /* 0x0017fc0601007387 */ /* 0x0001e80000100800 */
[----:B------:R-:W2:Y:S01]  /*2ad30*/  LDL.LU R12, [R1+0xa0c] ;  /* 0x000a0c00010c7983 */ /* 0x000ea20000300800 */
[----:B------:R-:W-:Y:S01]  /*2ad40*/  IMAD R251, R251, UR8, RZ ;  /* 0x00000008fbfb7c24 */ /* 0x000fe2000f8e02ff */
[----:B-1----:R-:W-:-:S04]  /*2ad50*/  LEA.HI.X.SX32 R7, R250, R4, 0x1, P0 ;  /* 0x00000004fa077211 */ /* 0x002fc800000f0eff */
[----:B0-----:R-:W-:Y:S01]  /*2ad60*/  LEA R6, P0, R251, R5, 0x1 ;  /* 0x00000005fb067211 */ /* 0x001fe200078008ff */
[----:B------:R0:W-:Y:S01]  /*2ad70*/  STL [R1+0x17e0], R7 ;  /* 0x0017e00701007387 */ /* 0x0001e20000100800 */
[----:B------:R-:W-:-:S03]  /*2ad80*/  LEA.HI.X.SX32 R5, R249, R4, 0x1, P6 ;  /* 0x00000004f9057211 */ /* 0x000fc600030f0eff */
[----:B------:R-:W2:Y:S04]  /*2ad90*/  LDL.LU R37, [R1+0xa14] ;  /* 0x000a140001257983 */ /* 0x000ea80000300800 */
[----:B------:R-:W-:Y:S04]  /*2ada0*/  STL [R1+0xc00], R6 ;  /* 0x000c000601007387 */ /* 0x000fe80000100800 */
[----:B------:R-:W2:Y:S01]  /*2adb0*/  LDL.LU R35, [R1+0xa1c] ;  /* 0x000a1c0001237983 */ /* 0x000ea20000300800 */
[----:B0-----:R-:W-:-:S03]  /*2adc0*/  LEA.HI.X.SX32 R7, R245, R4, 0x1, P5 ;  /* 0x00000004f5077211 */ /* 0x001fc600028f0eff */
[----:B------:R-:W-:Y:S04]  /*2add0*/  STL [R1+0xbe8], R5 ;  /* 0x000be80501007387 */ /* 0x000fe80000100800 */
[----:B------:R-:W2:Y:S01]  /*2ade0*/  LDL.LU R14, [R1+0x9ec] ;  /* 0x0009ec00010e7983 */ /* 0x000ea20000300800 */
[----:B------:R-:W-:-:S03]  /*2adf0*/  LEA.HI.X.SX32 R8, R240, R4, 0x1, P4 ;  /* 0x00000004f0087211 */ /* 0x000fc600020f0eff */
[----:B------:R-:W2:Y:S04]  /*2ae00*/  LDL.LU R33, [R1+0x9f0] ;  /* 0x0009f00001217983 */ /* 0x000ea80000300800 */
[----:B------:R0:W-:Y:S04]  /*2ae10*/  STL [R1+0xbec], R7 ;  /* 0x000bec0701007387 */ /* 0x0001e80000100800 */
[----:B------:R-:W2:Y:S01]  /*2ae20*/  LDL.LU R32, [R1+0x9f4] ;  /* 0x0009f40001207983 */ /* 0x000ea20000300800 */
[----:B0-----:R-:W-:-:S03]  /*2ae30*/  LEA.HI.X.SX32 R7, R239, R4, 0x1, P3 ;  /* 0x00000004ef077211 */ /* 0x001fc600018f0eff */
[----:B------:R0:W-:Y:S04]  /*2ae40*/  STL [R1+0xbf0], R8 ;  /* 0x000bf00801007387 */ /* 0x0001e80000100800 */
[----:B------:R1:W-:Y:S04]  /*2ae50*/  STL [R1+0xbf4], R7 ;  /* 0x000bf40701007387 */ /* 0x0003e80000100800 */
[----:B------:R-:W2:Y:S01]  /*2ae60*/  LDL.LU R16, [R1+0xa3c] ;  /* 0x000a3c0001107983 */ /* 0x000ea20000300800 */
[-C--:B0-----:R-:W-:Y:S02]  /*2ae70*/  LEA.HI.X.SX32 R8, R238, R4.reuse, 0x1, P2 ;  /* 0x00000004ee087211 */ /* 0x081fe400010f0eff */
[----:B-1----:R-:W-:-:S03]  /*2ae80*/  LEA.HI.X.SX32 R7, R244, R4, 0x1, P1 ;  /* 0x00000004f4077211 */ /* 0x002fc600008f0eff */
[----:B------:R-:W-:Y:S04]  /*2ae90*/  STL [R1+0xbf8], R8 ;  /* 0x000bf80801007387 */ /* 0x000fe80000100800 */
[----:B------:R-:W2:Y:S04]  /*2aea0*/  LDL.LU R30, [R1+0xa44] ;  /* 0x000a4400011e7983 */ /* 0x000ea80000300800 */
[----:B------:R0:W-:Y:S04]  /*2aeb0*/  STL [R1+0xbfc], R7 ;  /* 0x000bfc0701007387 */ /* 0x0001e80000100800 */
[----:B------:R-:W2:Y:S04]  /*2aec0*/  LDL.LU R28, [R1+0xa4c] ;  /* 0x000a4c00011c7983 */ /* 0x000ea80000300800 */
[----:B------:R-:W2:Y:S01]  /*2aed0*/  LDL.LU R18, [R1+0xa54] ;  /* 0x000a540001127983 */ /* 0x000ea20000300800 */
[----:B0-----:R-:W-:-:S05]  /*2aee0*/  LEA.HI.X.SX32 R7, R251, R4, 0x1, P0 ;  /* 0x00000004fb077211 */ /* 0x001fca00000f0eff */
[----:B------:R-:W-:Y:S04]  /*2aef0*/  STL [R1+0x9f8], R7 ;  /* 0x0009f80701007387 */ /* 0x000fe80000100800 */
[----:B------:R-:W2:Y:S04]  /*2af00*/  LDL.LU R26, [R1+0xa5c] ;  /* 0x000a5c00011a7983 */ /* 0x000ea80000300800 */
[----:B------:R-:W2:Y:S01]  /*2af10*/  LDL.LU R19, [R1+0xa64] ;  /* 0x000a640001137983 */ /* 0x000ea20000300800 */
[----:B---3--:R-:W-:-:S04]  /*2af20*/  LEA R5, P6, R181, UR6, 0x1 ;  /* 0x00000006b5057c11 */ /* 0x008fc8000f8c08ff */
[----:B------:R-:W-:Y:S02]  /*2af30*/  LEA.HI.X.SX32 R4, R181, UR7, 0x1, P6 ;  /* 0x00000007b5047c11 */ /* 0x000fe4000b0f0eff */
[----:B----4-:R-:W-:-:S05]  /*2af40*/  LEA R10, P3, R39, R5, 0x1 ;  /* 0x00000005270a7211 */ /* 0x010fca00078608ff */
[----:B------:R0:W-:Y:S04]  /*2af50*/  STL [R1+0xa00], R10 ;  /* 0x000a000a01007387 */ /* 0x0001e80000100800 */
[----:B------:R-:W3:Y:S01]  /*2af60*/  LDL.LU R25, [R1+0xa6c] ;  /* 0x000a6c0001197983 */ /* 0x000ee20000300800 */
[----:B--2---:R-:W-:-:S05]  /*2af70*/  LEA R9, P5, R11, R5, 0x1 ;  /* 0x000000050b097211 */ /* 0x004fca00078a08ff */
[----:B------:R-:W-:Y:S04]  /*2af80*/  STL [R1+0xa08], R9 ;  /* 0x000a080901007387 */ /* 0x000fe80000100800 */
[----:B------:R-:W2:Y:S01]  /*2af90*/  LDL.LU R21, [R1+0xa74] ;  /* 0x000a740001157983 */ /* 0x000ea20000300800 */
[----:B0-----:R-:W-:-:S05]  /*2afa0*/  LEA R10, P4, R12, R5, 0x1 ;  /* 0x000000050c0a7211 */ /* 0x001fca00078808ff */
[----:B------:R0:W-:Y:S04]  /*2afb0*/  STL [R1+0xa10], R10 ;  /* 0x000a100a01007387 */ /* 0x0001e80000100800 */
[----:B------:R-:W4:Y:S01]  /*2afc0*/  LDL.LU R181, [R1+0xa7c] ;  /* 0x000a7c0001b57983 */ /* 0x000f220000300800 */
[----:B------:R-:W-:-:S05]  /*2afd0*/  LEA R13, P0, R37, R5, 0x1 ;  /* 0x00000005250d7211 */ /* 0x000fca00078008ff */
[----:B------:R1:W-:Y:S01]  /*2afe0*/  STL [R1+0xa18], R13 ;  /* 0x000a180d01007387 */ /* 0x0003e20000100800 */
[-C--:B0-----:R-:W-:Y:S02]  /*2aff0*/  LEA R10, P1, R35, R5.reuse, 0x1 ;  /* 0x00000005230a7211 */ /* 0x081fe400078208ff */
[----:B------:R-:W-:Y:S02]  /*2b000*/  LEA.HI.X.SX32 R17, R39, R4, 0x1, P3 ;  /* 0x0000000427117211 */ /* 0x000fe400018f0eff */
[-C--:B-1----:R-:W-:Y:S01]  /*2b010*/  LEA R13, P2, R14, R5.reuse, 0x1 ;  /* 0x000000050e0d7211 */ /* 0x082fe200078408ff */
[----:B------:R-:W-:Y:S01]  /*2b020*/  STL [R1+0xa20], R10 ;  /* 0x000a200a01007387 */ /* 0x000fe20000100800 */
[----:B------:R-:W-:-:S03]  /*2b030*/  LEA R15, P3, R33, R5, 0x1 ;  /* 0x00000005210f7211 */ /* 0x000fc600078608ff */
[----:B------:R0:W-:Y:S04]  /*2b040*/  STL [R1+0xa28], R13 ;  /* 0x000a280d01007387 */ /* 0x0001e80000100800 */
[----:B------:R1:W-:Y:S01]  /*2b050*/  STL [R1+0x9fc], R17 ;  /* 0x0009fc1101007387 */ /* 0x0003e20000100800 */
[----:B0-----:R-:W-:-:S03]  /*2b060*/  LEA.HI.X.SX32 R13, R11, R4, 0x1, P5 ;  /* 0x000000040b0d7211 */ /* 0x001fc600028f0eff */
[----:B------:R-:W-:Y:S01]  /*2b070*/  STL [R1+0xa30], R15 ;  /* 0x000a300f01007387 */ /* 0x000fe20000100800 */
[----:B-1----:R-:W-:-:S03]  /*2b080*/  LEA R17, P5, R32, R5, 0x1 ;  /* 0x0000000520117211 */ /* 0x002fc600078a08ff */
[----:B------:R0:W-:Y:S04]  /*2b090*/  STL [R1+0xa04], R13 ;  /* 0x000a040d01007387 */ /* 0x0001e80000100800 */
[----:B------:R-:W-:Y:S01]  /*2b0a0*/  STL [R1+0xa38], R17 ;  /* 0x000a381101007387 */ /* 0x000fe20000100800 */
[----:B0-----:R-:W-:Y:S02]  /*2b0b0*/  LEA.HI.X.SX32 R13, R12, R4, 0x1, P4 ;  /* 0x000000040c0d7211 */ /* 0x001fe400020f0eff */
[----:B------:R-:W-:-:S03]  /*2b0c0*/  LEA R15, P4, R16, R5, 0x1 ;  /* 0x00000005100f7211 */ /* 0x000fc600078808ff */
[----:B------:R0:W-:Y:S04]  /*2b0d0*/  STL [R1+0xa0c], R13 ;  /* 0x000a0c0d01007387 */ /* 0x0001e80000100800 */
[----:B------:R1:W-:Y:S01]  /*2b0e0*/  STL [R1+0xa40], R15 ;  /* 0x000a400f01007387 */ /* 0x0003e20000100800 */
[-C--:B0-----:R-:W-:Y:S02]  /*2b0f0*/  LEA.HI.X.SX32 R13, R37, R4.reuse, 0x1, P0 ;  /* 0x00000004250d7211 */ /* 0x081fe400000f0eff */
[-C--:B------:R-:W-:Y:S02]  /*2b100*/  LEA R17, P0, R30, R5.reuse, 0x1 ;  /* 0x000000051e117211 */ /* 0x080fe400078008ff */
[----:B-1----:R-:W-:Y:S01]  /*2b110*/  LEA.HI.X.SX32 R15, R35, R4, 0x1, P1 ;  /* 0x00000004230f7211 */ /* 0x002fe200008f0eff */
[----:B------:R-:W-:Y:S01]  /*2b120*/  STL [R1+0xa14], R13 ;  /* 0x000a140d01007387 */ /* 0x000fe20000100800 */
[----:B------:R-:W-:-:S03]  /*2b130*/  LEA R20, P1, R28, R5, 0x1 ;  /* 0x000000051c147211 */ /* 0x000fc600078208ff */
[----:B------:R-:W-:Y:S04]  /*2b140*/  STL [R1+0xa48], R17 ;  /* 0x000a481101007387 */ /* 0x000fe80000100800 */
[----:B------:R0:W-:Y:S01]  /*2b150*/  STL [R1+0xa1c], R15 ;  /* 0x000a1c0f01007387 */ /* 0x0001e20000100800 */
[----:B------:R-:W1:Y:S01]  /*2b160*/  S2R R168, SR_TID.X ;  /* 0x0000000000a87919 */ /* 0x000e620000002100 */
[-C--:B0-----:R-:W-:Y:S02]  /*2b170*/  LEA.HI.X.SX32 R15, R14, R4.reuse, 0x1, P2 ;  /* 0x000000040e0f7211 */ /* 0x081fe400010f0eff */
[----:B------:R-:W-:Y:S01]  /*2b180*/  LEA R17, P2, R18, R5, 0x1 ;  /* 0x0000000512117211 */ /* 0x000fe200078408ff */
[----:B------:R-:W-:Y:S04]  /*2b190*/  STL [R1+0xa50], R20 ;  /* 0x000a501401007387 */ /* 0x000fe80000100800 */
[----:B------:R0:W-:Y:S04]  /*2b1a0*/  STL [R1+0xa24], R15 ;  /* 0x000a240f01007387 */ /* 0x0001e80000100800 */
[----:B------:R1:W-:Y:S01]  /*2b1b0*/  STL [R1+0xa58], R17 ;  /* 0x000a581101007387 */ /* 0x0003e20000100800 */
[----:B0-----:R-:W-:-:S02]  /*2b1c0*/  LEA.HI.X.SX32 R15, R33, R4, 0x1, P3 ;  /* 0x00000004210f7211 */ /* 0x001fc400018f0eff */
[-C--:B------:R-:W-:Y:S02]  /*2b1d0*/  LEA R20, P3, R26, R5.reuse, 0x1 ;  /* 0x000000051a147211 */ /* 0x080fe400078608ff */
[----:B-1----:R-:W-:Y:S01]  /*2b1e0*/  LEA.HI.X.SX32 R17, R32, R4, 0x1, P5 ;  /* 0x0000000420117211 */ /* 0x002fe200028f0eff */
[----:B------:R-:W-:Y:S01]  /*2b1f0*/  STL [R1+0xa2c], R15 ;  /* 0x000a2c0f01007387 */ /* 0x000fe20000100800 */
[----:B------:R-:W-:-:S03]  /*2b200*/  LEA R24, P5, R19, R5, 0x1 ;  /* 0x0000000513187211 */ /* 0x000fc600078a08ff */
[----:B------:R-:W-:Y:S04]  /*2b210*/  STL [R1+0xa60], R20 ;  /* 0x000a601401007387 */ /* 0x000fe80000100800 */
[----:B------:R0:W-:Y:S04]  /*2b220*/  STL [R1+0xa34], R17 ;  /* 0x000a341101007387 */ /* 0x0001e80000100800 */
[----:B------:R-:W-:Y:S01]  /*2b230*/  STL [R1+0xa68], R24 ;  /* 0x000a681801007387 */ /* 0x000fe20000100800 */
[----:B0-----:R-:W-:-:S05]  /*2b240*/  LEA.HI.X.SX32 R17, R16, R4, 0x1, P4 ;  /* 0x0000000410117211 */ /* 0x001fca00020f0eff */
[----:B------:R0:W-:Y:S02]  /*2b250*/  STL [R1+0xa3c], R17 ;  /* 0x000a3c1101007387 */ /* 0x0001e40000100800 */
[-C--:B0-----:R-:W-:Y:S01]  /*2b260*/  LEA.HI.X.SX32 R17, R30, R4.reuse, 0x1, P0 ;  /* 0x000000041e117211 */ /* 0x081fe200000f0eff */
[----:B------:R-:W-:Y:S01]  /*2b270*/  IMAD R22, R2, 0x2, R0 ;  /* 0x0000000202167824 */ /* 0x000fe200078e0200 */
[----:B------:R-:W-:Y:S02]  /*2b280*/  LEA.HI.X.SX32 R26, R26, R4, 0x1, P3 ;  /* 0x000000041a1a7211 */ /* 0x000fe400018f0eff */
[----:B------:R-:W-:Y:S01]  /*2b290*/  SHF.R.U32.HI R168, RZ, 0x6, R168 ;  /* 0x00000006ffa87819 */ /* 0x000fe200000116a8 */
[----:B------:R-:W-:-:S03]  /*2b2a0*/  IMAD R6, R2, 0x2, R22 ;  /* 0x0000000202067824 */ /* 0x000fc600078e0216 */
[----:B------:R-:W-:-:S05]  /*2b2b0*/  SGXT.U32 R168, R168, 0x1 ;  /* 0x00000001a8a8781a */ /* 0x000fca0000000000 */
[----:B------:R-:W-:Y:S02]  /*2b2c0*/  IMAD R23, R168, UR9, RZ ;  /* 0x00000009a8177c24 */ /* 0x000fe4000f8e02ff */
[----:B------:R-:W-:-:S04]  /*2b2d0*/  IMAD R8, R2, 0x2, R6 ;  /* 0x0000000202087824 */ /* 0x000fc800078e0206 */
        /* <DEDUP_REMOVED lines=8> */
[----:B------:R-:W-:Y:S01]  /*2b360*/  IMAD R16, R2, 0x2, R15 ;  /* 0x0000000202107824 */ /* 0x000fe200078e020f */
[----:B---3--:R-:W-:-:S05]  /*2b370*/  LEA R20, P4, R25, R5, 0x1 ;  /* 0x0000000519147211 */ /* 0x008fca00078808ff */
[----:B------:R0:W-:Y:S01]  /*2b380*/  STL [R1+0xa70], R20 ;  /* 0x000a701401007387 */ /* 0x0001e20000100800 */
[-C--:B--2---:R-:W-:Y:S02]  /*2b390*/  LEA R24, P0, R21, R5.reuse, 0x1 ;  /* 0x0000000515187211 */ /* 0x084fe400078008ff */
[----:B0-----:R-:W-:Y:S01]  /*2b3a0*/  LEA.HI.X.SX32 R20, R28, R4, 0x1, P1 ;  /* 0x000000041c147211 */ /* 0x001fe200008f0eff */
[----:B------:R-:W-:Y:S04]  /*2b3b0*/  STL [R1+0xa44], R17 ;  /* 0x000a441101007387 */ /* 0x000fe80000100800 */
[----:B------:R0:W-:Y:S01]  /*2b3c0*/  STL [R1+0xa78], R24 ;  /* 0x000a781801007387 */ /* 0x0001e20000100800 */
[----:B----4-:R-:W-:-:S03]  /*2b3d0*/  LEA R27, P1, R181, R5, 0x1 ;  /* 0x00000005b51b7211 */ /* 0x010fc600078208ff */
[----:B------:R1:W-:Y:S01]  /*2b3e0*/  STL [R1+0xa4c], R20 ;  /* 0x000a4c1401007387 */ /* 0x0003e20000100800 */
[----:B0-----:R-:W-:-:S03]  /*2b3f0*/  LEA.HI.X.SX32 R24, R18, R4, 0x1, P2 ;  /* 0x0000000412187211 */ /* 0x001fc600010f0eff */
[----:B------:R-:W-:Y:S01]  /*2b400*/  STL [R1+0xa80], R27 ;  /* 0x000a801b01007387 */ /* 0x000fe20000100800 */
[----:B-1----:R-:W-:-:S03]  /*2b410*/  LEA R20, P2, R3, R5, 0x1 ;  /* 0x0000000503147211 */ /* 0x002fc600078408ff */
[----:B------:R0:W-:Y:S04]  /*2b420*/  STL [R1+0xa54], R24 ;  /* 0x000a541801007387 */ /* 0x0001e80000100800 */
[----:B------:R1:W-:Y:S01]  /*2b430*/  STL [R1+0xa88], R20 ;  /* 0x000a881401007387 */ /* 0x0003e20000100800 */
[----:B------:R-:W-:-:S03]  /*2b440*/  LEA.HI.X.SX32 R25, R25, R4, 0x1, P4 ;  /* 0x0000000419197211 */ /* 0x000fc600020f0eff */
[----:B------:R-:W-:Y:S01]  /*2b450*/  STL [R1+0xa5c], R26 ;  /* 0x000a5c1a01007387 */ /* 0x000fe20000100800 */
[----:B0-----:R-:W-:Y:S02]  /*2b460*/  LEA.HI.X.SX32 R24, R19, R4, 0x1, P5 ;  /* 0x0000000413187211 */ /* 0x001fe400028f0eff */
[----:B-1----:R-:W-:-:S05]  /*2b470*/  LEA R20, P3, R0, R5, 0x1 ;  /* 0x0000000500147211 */ /* 0x002fca00078608ff */
[----:B------:R0:W-:Y:S04]  /*2b480*/  STL [R1+0xa90], R20 ;  /* 0x000a901401007387 */ /* 0x0001e80000100800 */
[----:B------:R1:W-:Y:S01]  /*2b490*/  STL [R1+0xa64], R24 ;  /* 0x000a641801007387 */ /* 0x0003e20000100800 */
[-C--:B0-----:R-:W-:Y:S02]  /*2b4a0*/  LEA R20, P5, R22, R5.reuse, 0x1 ;  /* 0x0000000516147211 */ /* 0x081fe400078a08ff */
[----:B-1----:R-:W-:-:S03]  /*2b4b0*/  LEA R24, P4, R6, R5, 0x1 ;  /* 0x0000000506187211 */ /* 0x002fc600078808ff */
[----:B------:R-:W-:Y:S01]  /*2b4c0*/  STL [R1+0xa98], R20 ;  /* 0x000a981401007387 */ /* 0x000fe20000100800 */
[----:B------:R-:W-:-:S03]  /*2b4d0*/  LEA.HI.X.SX32 R21, R21, R4, 0x1, P0 ;  /* 0x0000000415157211 */ /* 0x000fc600000f0eff */
[----:B------:R0:W-:Y:S04]  /*2b4e0*/  STL [R1+0xa6c], R25 ;  /* 0x000a6c1901007387 */ /* 0x0001e80000100800 */
[----:B------:R1:W-:Y:S04]  /*2b4f0*/  STL [R1+0xaa0], R24 ;  /* 0x000aa01801007387 */ /* 0x0003e80000100800 */
[----:B------:R-:W-:Y:S01]  /*2b500*/  STL [R1+0xa74], R21 ;  /* 0x000a741501007387 */ /* 0x000fe20000100800 */
[----:B0-----:R-:W-:Y:S02]  /*2b510*/  LEA.HI.X.SX32 R25, R181, R4, 0x1, P1 ;  /* 0x00000004b5197211 */ /* 0x001fe400008f0eff */
[----:B-1----:R-:W-:-:S05]  /*2b520*/  LEA R24, P0, R23, R5, 0x1 ;  /* 0x0000000517187211 */ /* 0x002fca00078008ff */
[----:B------:R0:W-:Y:S04]  /*2b530*/  STL [R1+0xbe4], R24 ;  /* 0x000be41801007387 */ /* 0x0001e80000100800 */
[----:B------:R1:W-:Y:S01]  /*2b540*/  STL [R1+0xa7c], R25 ;  /* 0x000a7c1901007387 */ /* 0x0003e20000100800 */
[----:B0-----:R-:W-:-:S03]  /*2b550*/  LEA.HI.X.SX32 R24, R3, R4, 0x1, P2 ;  /* 0x0000000403187211 */ /* 0x001fc600010f0eff */
[----:B------:R-:W2:Y:S01]  /*2b560*/  LDL.LU R3, [R1+0x1958] ;  /* 0x0019580001037983 */ /* 0x000ea20000300800 */
[----:B-1----:R-:W-:-:S03]  /*2b570*/  LEA.HI.X.SX32 R25, R0, R4, 0x1, P3 ;  /* 0x0000000400197211 */ /* 0x002fc600018f0eff */
[----:B------:R-:W3:Y:S04]  /*2b580*/  LDL.LU R0, [R1+0x1954] ;  /* 0x0019540001007983 */ /* 0x000ee80000300800 */
[----:B------:R0:W-:Y:S01]  /*2b590*/  STL [R1+0xa84], R24 ;  /* 0x000a841801007387 */ /* 0x0001e20000100800 */
[----:B------:R-:W-:-:S03]  /*2b5a0*/  LEA.HI.X.SX32 R6, R6, R4, 0x1, P4 ;  /* 0x0000000406067211 */ /* 0x000fc600020f0eff */
[----:B------:R1:W-:Y:S01]  /*2b5b0*/  STL [R1+0xa8c], R25 ;  /* 0x000a8c1901007387 */ /* 0x0003e20000100800 */
[----:B0-----:R-:W-:-:S05]  /*2b5c0*/  LEA.HI.X.SX32 R24, R22, R4, 0x1, P5 ;  /* 0x0000000416187211 */ /* 0x001fca00028f0eff */
[----:B------:R0:W-:Y:S01]  /*2b5d0*/  STL [R1+0xa94], R24 ;  /* 0x000a941801007387 */ /* 0x0001e20000100800 */
[----:B-1----:R-:W-:-:S03]  /*2b5e0*/  LEA R25, P2, R7, R5, 0x1 ;  /* 0x0000000507197211 */ /* 0x002fc600078408ff */
[----:B------:R-:W-:Y:S01]  /*2b5f0*/  STL [R1+0xa9c], R6 ;  /* 0x000a9c0601007387 */ /* 0x000fe20000100800 */
[----:B0-----:R-:W-:Y:S02]  /*2b600*/  LEA R24, P1, R8, R5, 0x1 ;  /* 0x0000000508187211 */ /* 0x001fe400078208ff */
[----:B------:R-:W-:-:S03]  /*2b610*/  LEA.HI.X.SX32 R7, R7, R4, 0x1, P2 ;  /* 0x0000000407077211 */ /* 0x000fc600010f0eff */
[----:B------:R0:W-:Y:S04]  /*2b620*/  STL [R1+0xaa8], R24 ;  /* 0x000aa81801007387 */ /* 0x0001e80000100800 */
[----:B------:R-:W-:Y:S01]  /*2b630*/  STL [R1+0xab0], R25 ;  /* 0x000ab01901007387 */ /* 0x000fe20000100800 */
[-C--:B0-----:R-:W-:Y:S02]  /*2b640*/  LEA.HI.X.SX32 R24, R23, R4.reuse, 0x1, P0 ;  /* 0x0000000417187211 */ /* 0x081fe400000f0eff */
[----:B------:R-:W-:-:S03]  /*2b650*/  LEA.HI.X.SX32 R23, R8, R4, 0x1, P1 ;  /* 0x0000000408177211 */ /* 0x000fc600008f0eff */
[----:B------:R-:W-:Y:S04]  /*2b660*/  STL [R1+0xbe0], R24 ;  /* 0x000be01801007387 */ /* 0x000fe80000100800 */
[----:B------:R0:W-:Y:S04]  /*2b670*/  STL [R1+0xaa4], R23 ;  /* 0x000aa41701007387 */ /* 0x0001e80000100800 */
[----:B------:R1:W-:Y:S01]  /*2b680*/  STL [R1+0xaac], R7 ;  /* 0x000aac0701007387 */ /* 0x0003e20000100800 */
[-C--:B0-----:R-:W-:Y:S02]  /*2b690*/  LEA R23, P0, R9, R5.reuse, 0x1 ;  /* 0x0000000509177211 */ /* 0x081fe400078008ff */
[----:B-1----:R-:W-:-:S03]  /*2b6a0*/  LEA R7, P1, R10, R5, 0x1 ;  /* 0x000000050a077211 */ /* 0x002fc600078208ff */
[----:B------:R-:W-:Y:S01]  /*2b6b0*/  STL [R1+0xab8], R23 ;  /* 0x000ab81701007387 */ /* 0x000fe20000100800 */
[----:B------:R-:W-:-:S03]  /*2b6c0*/  LEA R24, P2, R11, R5, 0x1 ;  /* 0x000000050b187211 */ /* 0x000fc600078408ff */
[----:B------:R0:W-:Y:S01]  /*2b6d0*/  STL [R1+0xac0], R7 ;  /* 0x000ac00701007387 */ /* 0x0001e20000100800 */
[----:B------:R-:W-:-:S03]  /*2b6e0*/  LEA.HI.X.SX32 R10, R10, R4, 0x1, P1 ;  /* 0x000000040a0a7211 */ /* 0x000fc600008f0eff */
[----:B------:R-:W-:Y:S01]  /*2b6f0*/  STL [R1+0xac8], R24 ;  /* 0x000ac81801007387 */ /* 0x000fe20000100800 */
[-C--:B0-----:R-:W-:Y:S02]  /*2b700*/  LEA.HI.X.SX32 R7, R9, R4.reuse, 0x1, P0 ;  /* 0x0000000409077211 */ /* 0x081fe400000f0eff */
[----:B------:R-:W-:-:S03]  /*2b710*/  LEA.HI.X.SX32 R9, R11, R4, 0x1, P2 ;  /* 0x000000040b097211 */ /* 0x000fc600010f0eff */
[----:B------:R-:W-:Y:S01]  /*2b720*/  STL [R1+0xab4], R7 ;  /* 0x000ab40701007387 */ /* 0x000fe20000100800 */
[----:B------:R-:W-:-:S03]  /*2b730*/  LEA R11, P0, R12, R5, 0x1 ;  /* 0x000000050c0b7211 */ /* 0x000fc600078008ff */
[----:B------:R0:W-:Y:S04]  /*2b740*/  STL [R1+0xabc], R10 ;  /* 0x000abc0a01007387 */ /* 0x0001e80000100800 */
[----:B------:R1:W-:Y:S04]  /*2b750*/  STL [R1+0xac4], R9 ;  /* 0x000ac40901007387 */ /* 0x0003e80000100800 */
[----:B------:R4:W-:Y:S01]  /*2b760*/  STL [R1+0xad0], R11 ;  /* 0x000ad00b01007387 */ /* 0x0009e20000100800 */
[-C--:B0-----:R-:W-:Y:S02]  /*2b770*/  LEA R10, P2, R14, R5.reuse, 0x1 ;  /* 0x000000050e0a7211 */ /* 0x081fe400078408ff */
[----:B-1----:R-:W-:-:S05]  /*2b780*/  LEA R9, P1, R13, R5, 0x1 ;  /* 0x000000050d097211 */ /* 0x002fca00078208ff */
[----:B------:R0:W-:Y:S01]  /*2b790*/  STL [R1+0xad8], R9 ;  /* 0x000ad80901007387 */ /* 0x0001e20000100800 */
[-C--:B----4-:R-:W-:Y:S01]  /*2b7a0*/  LEA.HI.X.SX32 R11, R13, R4.reuse, 0x1, P1 ;  /* 0x000000040d0b7211 */ /* 0x090fe200008f0eff */
[----:B------:R-:W-:Y:S02]  /*2b7b0*/  IMAD R17, R2, 0x2, R16 ;  /* 0x0000000202117824 */ /* 0x000fe400078e0210 */
[----:B------:R1:W-:Y:S01]  /*2b7c0*/  STL [R1+0xae0], R10 ;  /* 0x000ae00a01007387 */ /* 0x0003e20000100800 */
[-C--:B0-----:R-:W-:Y:S02]  /*2b7d0*/  LEA.HI.X.SX32 R9, R12, R4.reuse, 0x1, P0 ;  /* 0x000000040c097211 */ /* 0x081fe400000f0eff */
[----:B-1----:R-:W-:-:S03]  /*2b7e0*/  LEA.HI.X.SX32 R10, R14, R4, 0x1, P2 ;  /* 0x000000040e0a7211 */ /* 0x002fc600010f0eff */
[----:B------:R-:W-:Y:S01]  /*2b7f0*/  STL [R1+0xacc], R9 ;  /* 0x000acc0901007387 */ /* 0x000fe20000100800 */
[----:B------:R-:W-:-:S03]  /*2b800*/  LEA R12, P1, R16, R5, 0x1 ;  /* 0x00000005100c7211 */ /* 0x000fc600078208ff */
[----:B------:R0:W-:Y:S01]  /*2b810*/  STL [R1+0xad4], R11 ;  /* 0x000ad40b01007387 */ /* 0x0001e20000100800 */
[----:B------:R-:W-:-:S03]  /*2b820*/  IMAD R18, R2, 0x2, R17 ;  /* 0x0000000202127824 */ /* 0x000fc600078e0211 */
[----:B------:R1:W-:Y:S01]  /*2b830*/  STL [R1+0xadc], R10 ;  /* 0x000adc0a01007387 */ /* 0x0003e20000100800 */
[-C--:B0-----:R-:W-:Y:S02]  /*2b840*/  LEA R11, P0, R15, R5.reuse, 0x1 ;  /* 0x000000050f0b7211 */ /* 0x081fe400078008ff */
[----:B-1----:R-:W-:-:S03]  /*2b850*/  LEA R10, P2, R17, R5, 0x1 ;  /* 0x00000005110a7211 */ /* 0x002fc600078408ff */
[----:B------:R-:W-:Y:S01]  /*2b860*/  STL [R1+0xae8], R11 ;  /* 0x000ae80b01007387 */ /* 0x000fe20000100800 */
[----:B------:R-:W-:-:S03]  /*2b870*/  LEA.HI.X.SX32 R13, R16, R4, 0x1, P1 ;  /* 0x00000004100d7211 */ /* 0x000fc600008f0eff */
[----:B------:R0:W-:Y:S01]  /*2b880*/  STL [R1+0xaf0], R12 ;  /* 0x000af00c01007387 */ /* 0x0001e20000100800 */
[----:B------:R-:W-:-:S03]  /*2b890*/  IMAD R19, R2, 0x2, R18 ;  /* 0x0000000202137824 */ /* 0x000fc600078e0212 */
[----:B------:R1:W-:Y:S01]  /*2b8a0*/  STL [R1+0xaf8], R10 ;  /* 0x000af80a01007387 */ /* 0x0003e20000100800 */
[-C--:B0-----:R-:W-:Y:S02]  /*2b8b0*/  LEA.HI.X.SX32 R12, R15, R4.reuse, 0x1, P0 ;  /* 0x000000040f0c7211 */ /* 0x081fe400000f0eff */
[----:B-1----:R-:W-:-:S03]  /*2b8c0*/  LEA.HI.X.SX32 R10, R17, R4, 0x1, P2 ;  /* 0x00000004110a7211 */ /* 0x002fc600010f0eff */
[----:B------:R-:W-:Y:S01]  /*2b8d0*/  STL [R1+0xae4], R12 ;  /* 0x000ae40c01007387 */ /* 0x000fe20000100800 */
[----:B------:R-:W-:-:S03]  /*2b8e0*/  IMAD R20, R2, 0x2, R19 ;  /* 0x0000000202147824 */ /* 0x000fc600078e0213 */
[----:B------:R0:W-:Y:S01]  /*2b8f0*/  STL [R1+0xaec], R13 ;  /* 0x000aec0d01007387 */ /* 0x0001e20000100800 */
[----:B------:R-:W-:-:S03]  /*2b900*/  IMAD R21, R2, 0x2, R20 ;  /* 0x0000000202157824 */ /* 0x000fc600078e0214 */
[----:B------:R1:W-:Y:S01]  /*2b910*/  STL [R1+0xaf4], R10 ;  /* 0x000af40a01007387 */ /* 0x0003e20000100800 */
[-C--:B------:R-:W-:Y:S02]  /*2b920*/  LEA R14, P2, R20, R5.reuse, 0x1 ;  /* 0x00000005140e7211 */ /* 0x080fe400078408ff */
[-C--:B0-----:R-:W-:Y:S02]  /*2b930*/  LEA R13, P0, R18, R5.reuse, 0x1 ;  /* 0x00000005120d7211 */ /* 0x081fe400078008ff */
[----:B-1----:R-:W-:-:S03]  /*2b940*/  LEA R10, P1, R19, R5, 0x1 ;  /* 0x00000005130a7211 */ /* 0x002fc600078208ff */
[----:B------:R-:W-:Y:S01]  /*2b950*/  STL [R1+0xb00], R13 ;  /* 0x000b000d01007387 */ /* 0x000fe20000100800 */
[----:B------:R-:W-:-:S03]  /*2b960*/  IMAD R22, R2, 0x2, R21 ;  /* 0x0000000202167824 */ /* 0x000fc600078e0215 */
[----:B------:R0:W-:Y:S01]  /*2b970*/  STL [R1+0xb08], R10 ;  /* 0x000b080a01007387 */ /* 0x0001e20000100800 */
[-C--:B------:R-:W-:Y:S01]  /*2b980*/  LEA.HI.X.SX32 R15, R19, R4.reuse, 0x1, P1 ;  /* 0x00000004130f7211 */ /* 0x080fe200008f0eff */
        /* <DEDUP_REMOVED lines=12> */
[C---:B------:R-:W-:Y:S01]  /*2ba50*/  IMAD R23, R2.reuse, 0x2, R8 ;  /* 0x0000000202177824 */ /* 0x040fe200078e0208 */
[----:B------:R-:W-:Y:S02]  /*2ba60*/  LEA.HI.X.SX32 R17, R21, R4, 0x1, P0 ;  /* 0x0000000415117211 */ /* 0x000fe400000f0eff */
[----:B------:R0:W-:Y:S04]  /*2ba70*/  STL [R1+0xb20], R16 ;  /* 0x000b201001007387 */ /* 0x0001e80000100800 */
[----:B------:R1:W-:Y:S01]  /*2ba80*/  STL [R1+0xb28], R14 ;  /* 0x000b280e01007387 */ /* 0x0003e20000100800 */
[----:B------:R-:W-:-:S03]  /*2ba90*/  IMAD R7, R2, 0x2, R23 ;  /* 0x0000000202077824 */ /* 0x000fc600078e0217 */
[----:B------:R4:W-:Y:S01]  /*2baa0*/  STL [R1+0xb14], R17 ;  /* 0x000b141101007387 */ /* 0x0009e20000100800 */
[-C--:B0-----:R-:W-:Y:S02]  /*2bab0*/  LEA.HI.X.SX32 R16, R6, R4.reuse, 0x1, P2 ;  /* 0x0000000406107211 */ /* 0x081fe400010f0eff */
[----:B-1----:R-:W-:Y:S01]  /*2bac0*/  LEA.HI.X.SX32 R14, R22, R4, 0x1, P1 ;  /* 0x00000004160e7211 */ /* 0x002fe200008f0eff */
[----:B------:R-:W-:-:S04]  /*2bad0*/  IMAD R24, R2, 0x2, R7 ;  /* 0x0000000202187824 */ /* 0x000fc800078e0207 */
[----:B------:R0:W-:Y:S01]  /*2bae0*/  STL [R1+0xb1c], R14 ;  /* 0x000b1c0e01007387 */ /* 0x0001e20000100800 */
[----:B----4-:R-:W-:-:S03]  /*2baf0*/  LEA R17, P1, R23, R5, 0x1 ;  /* 0x0000000517117211 */ /* 0x010fc600078208ff */
[----:B------:R1:W-:Y:S01]  /*2bb00*/  STL [R1+0xb24], R16 ;  /* 0x000b241001007387 */ /* 0x0003e20000100800 */
[-C--:B0-----:R-:W-:Y:S02]  /*2bb10*/  LEA R14, P0, R8, R5.reuse, 0x1 ;  /* 0x00000005080e7211 */ /* 0x081fe400078008ff */
[----:B-1----:R-:W-:-:S03]  /*2bb20*/  LEA R16, P2, R7, R5, 0x1 ;  /* 0x0000000507107211 */ /* 0x002fc600078408ff */
[----:B------:R-:W-:Y:S01]  /*2bb30*/  STL [R1+0xb30], R14 ;  /* 0x000b300e01007387 */ /* 0x000fe20000100800 */
[----:B------:R-:W-:Y:S01]  /*2bb40*/  IMAD R9, R2, 0x2, R24 ;  /* 0x0000000202097824 */ /* 0x000fe200078e0218 */
[-C--:B------:R-:W-:Y:S02]  /*2bb50*/  LEA.HI.X.SX32 R8, R8, R4.reuse, 0x1, P0 ;  /* 0x0000000408087211 */ /* 0x080fe400000f0eff */
[----:B------:R-:W-:Y:S01]  /*2bb60*/  STL [R1+0xb38], R17 ;  /* 0x000b381101007387 */ /* 0x000fe20000100800 */
[----:B------:R-:W-:-:S03]  /*2bb70*/  LEA.HI.X.SX32 R7, R7, R4, 0x1, P2 ;  /* 0x0000000407077211 */ /* 0x000fc600010f0eff */
[----:B------:R0:W-:Y:S01]  /*2bb80*/  STL [R1+0xb40], R16 ;  /* 0x000b401001007387 */ /* 0x0001e20000100800 */
[----:B------:R-:W-:-:S03]  /*2bb90*/  IMAD R11, R2, 0x2, R9 ;  /* 0x00000002020b7824 */ /* 0x000fc600078e0209 */
[----:B------:R-:W-:Y:S01]  /*2bba0*/  STL [R1+0xb2c], R8 ;  /* 0x000b2c0801007387 */ /* 0x000fe20000100800 */
[----:B0-----:R-:W-:Y:S02]  /*2bbb0*/  LEA.HI.X.SX32 R16, R23, R4, 0x1, P1 ;  /* 0x0000000417107211 */ /* 0x001fe400008f0eff */
[----:B------:R-:W-:-:S03]  /*2bbc0*/  LEA R17, P2, R11, R5, 0x1 ;  /* 0x000000050b117211 */ /* 0x000fc600078408ff */
[----:B------:R0:W-:Y:S04]  /*2bbd0*/  STL [R1+0xb34], R16 ;  /* 0x000b341001007387 */ /* 0x0001e80000100800 */
[----:B------:R1:W-:Y:S01]  /*2bbe0*/  STL [R1+0xb3c], R7 ;  /* 0x000b3c0701007387 */ /* 0x0003e20000100800 */
[----:B------:R-:W-:Y:S01]  /*2bbf0*/  IMAD R12, R2, 0x2, R11 ;  /* 0x00000002020c7824 */ /* 0x000fe200078e020b */
[-C--:B0-----:R-:W-:Y:S02]  /*2bc00*/  LEA R16, P0, R24, R5.reuse, 0x1 ;  /* 0x0000000518107211 */ /* 0x081fe400078008ff */
[----:B-1----:R-:W-:-:S03]  /*2bc10*/  LEA R7, P1, R9, R5, 0x1 ;  /* 0x0000000509077211 */ /* 0x002fc600078208ff */
[----:B------:R-:W-:Y:S01]  /*2bc20*/  STL [R1+0xb48], R16 ;  /* 0x000b481001007387 */ /* 0x000fe20000100800 */
[----:B------:R-:W-:-:S03]  /*2bc30*/  IMAD R13, R2, 0x2, R12 ;  /* 0x00000002020d7824 */ /* 0x000fc600078e020c */
[----:B------:R0:W-:Y:S04]  /*2bc40*/  STL [R1+0xb50], R7 ;  /* 0x000b500701007387 */ /* 0x0001e80000100800 */
[----:B------:R1:W-:Y:S01]  /*2bc50*/  STL [R1+0xb58], R17 ;  /* 0x000b581101007387 */ /* 0x0003e20000100800 */
[----:B------:R-:W-:Y:S01]  /*2bc60*/  IMAD R10, R2, 0x2, R13 ;  /* 0x00000002020a7824 */ /* 0x000fe200078e020d */
[-C--:B0-----:R-:W-:Y:S02]  /*2bc70*/  LEA.HI.X.SX32 R7, R24, R4.reuse, 0x1, P0 ;  /* 0x0000000418077211 */ /* 0x081fe400000f0eff */
[-C--:B-1----:R-:W-:Y:S02]  /*2bc80*/  LEA.HI.X.SX32 R17, R9, R4.reuse, 0x1, P1 ;  /* 0x0000000409117211 */ /* 0x082fe400008f0eff */
[----:B------:R-:W-:Y:S01]  /*2bc90*/  LEA.HI.X.SX32 R9, R11, R4, 0x1, P2 ;  /* 0x000000040b097211 */ /* 0x000fe200010f0eff */
[----:B------:R-:W-:Y:S04]  /*2bca0*/  STL [R1+0xb44], R7 ;  /* 0x000b440701007387 */ /* 0x000fe80000100800 */
        /* <DEDUP_REMOVED lines=9> */
[----:B------:R-:W-:-:S03]  /*2bd40*/  IMAD R14, R2, 0x2, R6 ;  /* 0x00000002020e7824 */ /* 0x000fc600078e0206 */
[----:B------:R1:W-:Y:S01]  /*2bd50*/  STL [R1+0xb70], R11 ;  /* 0x000b700b01007387 */ /* 0x0003e20000100800 */
[-C--:B0-----:R-:W-:Y:S02]  /*2bd60*/  LEA.HI.X.SX32 R9, R12, R4.reuse, 0x1, P0 ;  /* 0x000000040c097211 */ /* 0x081fe400000f0eff */
[-C--:B------:R-:W-:Y:S02]  /*2bd70*/  LEA.HI.X.SX32 R12, R13, R4.reuse, 0x1, P1 ;  /* 0x000000040d0c7211 */ /* 0x080fe400008f0eff */
[----:B-1----:R-:W-:Y:S01]  /*2bd80*/  LEA.HI.X.SX32 R11, R10, R4, 0x1, P2 ;  /* 0x000000040a0b7211 */ /* 0x002fe200010f0eff */
[----:B------:R-:W-:Y:S01]  /*2bd90*/  STL [R1+0xb5c], R9 ;  /* 0x000b5c0901007387 */ /* 0x000fe20000100800 */
[----:B------:R-:W-:-:S03]  /*2bda0*/  LEA R10, P0, R15, R5, 0x1 ;  /* 0x000000050f0a7211 */ /* 0x000fc600078008ff */
[----:B------:R0:W-:Y:S04]  /*2bdb0*/  STL [R1+0xb64], R12 ;  /* 0x000b640c01007387 */ /* 0x0001e80000100800 */
[----:B------:R1:W-:Y:S01]  /*2bdc0*/  STL [R1+0xb6c], R11 ;  /* 0x000b6c0b01007387 */ /* 0x0003e20000100800 */
[----:B------:R-:W-:Y:S01]  /*2bdd0*/  IMAD R8, R2, 0x2, R14 ;  /* 0x0000000202087824 */ /* 0x000fe200078e020e */
[-C--:B0-----:R-:W-:Y:S02]  /*2bde0*/  LEA R12, P2, R14, R5.reuse, 0x1 ;  /* 0x000000050e0c7211 */ /* 0x081fe400078408ff */
[----:B-1----:R-:W-:Y:S01]  /*2bdf0*/  LEA R11, P1, R6, R5, 0x1 ;  /* 0x00000005060b7211 */ /* 0x002fe200078208ff */
[----:B------:R-:W-:Y:S01]  /*2be00*/  STL [R1+0xb78], R10 ;  /* 0x000b780a01007387 */ /* 0x000fe20000100800 */
[----:B------:R-:W-:-:S03]  /*2be10*/  IMAD R16, R2, 0x2, R8 ;  /* 0x0000000202107824 */ /* 0x000fc600078e0208 */
[----:B------:R0:W-:Y:S04]  /*2be20*/  STL [R1+0xb80], R11 ;  /* 0x000b800b01007387 */ /* 0x0001e80000100800 */
[----:B------:R1:W-:Y:S01]  /*2be30*/  STL [R1+0xb88], R12 ;  /* 0x000b880c01007387 */ /* 0x0003e20000100800 */
[-C--:B0-----:R-:W-:Y:S02]  /*2be40*/  LEA.HI.X.SX32 R11, R15, R4.reuse, 0x1, P0 ;  /* 0x000000040f0b7211 */ /* 0x081fe400000f0eff */
[-C--:B-1----:R-:W-:Y:S02]  /*2be50*/  LEA.HI.X.SX32 R12, R6, R4.reuse, 0x1, P1 ;  /* 0x00000004060c7211 */ /* 0x082fe400008f0eff */
[----:B------:R-:W-:Y:S01]  /*2be60*/  LEA.HI.X.SX32 R6, R14, R4, 0x1, P2 ;  /* 0x000000040e067211 */ /* 0x000fe200010f0eff */
        /* <DEDUP_REMOVED lines=15> */
[----:B------:R-:W-:-:S03]  /*2bf60*/  LEA.HI.X.SX32 R8, R16, R4, 0x1, P1 ;  /* 0x0000000410087211 */ /* 0x000fc600008f0eff */
[----:B------:R-:W-:Y:S01]  /*2bf70*/  STL [R1+0xb8c], R6 ;  /* 0x000b8c0601007387 */ /* 0x000fe20000100800 */
[----:B-1----:R-:W-:-:S03]  /*2bf80*/  LEA R13, P0, R17, R5, 0x1 ;  /* 0x00000005110d7211 */ /* 0x002fc600078008ff */
[----:B------:R0:W-:Y:S01]  /*2bf90*/  STL [R1+0xb94], R8 ;  /* 0x000b940801007387 */ /* 0x0001e20000100800 */
[----:B------:R-:W-:-:S03]  /*2bfa0*/  IMAD R11, R2, 0x2, R10 ;  /* 0x00000002020b7824 */ /* 0x000fc600078e020a */
[----:B------:R1:W-:Y:S01]  /*2bfb0*/  STL [R1+0xb9c], R7 ;  /* 0x000b9c0701007387 */ /* 0x0003e20000100800 */
[----:B------:R-:W-:Y:S01]  /*2bfc0*/  IMAD R12, R2, 0x2, R11 ;  /* 0x00000002020c7824 */ /* 0x000fe200078e020b */
[-C--:B0-----:R-:W-:Y:S02]  /*2bfd0*/  LEA R8, P2, R10, R5.reuse, 0x1 ;  /* 0x000000050a087211 */ /* 0x081fe400078408ff */
[----:B-1----:R-:W-:Y:S01]  /*2bfe0*/  LEA R7, P1, R9, R5, 0x1 ;  /* 0x0000000509077211 */ /* 0x002fe200078208ff */
[----:B------:R-:W-:Y:S04]  /*2bff0*/  STL [R1+0xba8], R13 ;  /* 0x000ba80d01007387 */ /* 0x000fe80000100800 */
[----:B------:R0:W-:Y:S01]  /*2c000*/  STL [R1+0xbb0], R7 ;  /* 0x000bb00701007387 */ /* 0x0001e20000100800 */
[----:B------:R-:W-:-:S03]  /*2c010*/  IMAD R6, R2, 0x2, R12 ;  /* 0x0000000202067824 */ /* 0x000fc600078e020c */
[----:B------:R1:W-:Y:S01]  /*2c020*/  STL [R1+0xbb8], R8 ;  /* 0x000bb80801007387 */ /* 0x0003e20000100800 */
[-C--:B0-----:R-:W-:Y:S02]  /*2c030*/  LEA.HI.X.SX32 R7, R17, R4.reuse, 0x1, P0 ;  /* 0x0000000411077211 */ /* 0x081fe400000f0eff */
[----:B-1----:R-:W-:-:S03]  /*2c040*/  LEA.HI.X.SX32 R8, R9, R4, 0x1, P1 ;  /* 0x0000000409087211 */ /* 0x002fc600008f0eff */
[----:B------:R0:W-:Y:S01]  /*2c050*/  STL [R1+0xba4], R7 ;  /* 0x000ba40701007387 */ /* 0x0001e20000100800 */
[----:B------:R-:W-:Y:S01]  /*2c060*/  LEA.HI.X.SX32 R9, R10, R4, 0x1, P2 ;  /* 0x000000040a097211 */ /* 0x000fe200010f0eff */
[----:B------:R-:W-:Y:S02]  /*2c070*/  IMAD R13, R2, 0x2, R6 ;  /* 0x00000002020d7824 */ /* 0x000fe400078e0206 */
[----:B------:R1:W-:Y:S01]  /*2c080*/  STL [R1+0xbac], R8 ;  /* 0x000bac0801007387 */ /* 0x0003e20000100800 */
[----:B------:R-:W-:-:S03]  /*2c090*/  LEA R10, P1, R12, R5, 0x1 ;  /* 0x000000050c0a7211 */ /* 0x000fc600078208ff */
[----:B------:R4:W-:Y:S01]  /*2c0a0*/  STL [R1+0xbb4], R9 ;  /* 0x000bb40901007387 */ /* 0x0009e20000100800 */
[----:B0-----:R-:W-:Y:S01]  /*2c0b0*/  IMAD R7, R2, 0x2, R13 ;  /* 0x0000000202077824 */ /* 0x001fe200078e020d */
[-C--:B-1----:R-:W-:Y:S02]  /*2c0c0*/  LEA R8, P0, R11, R5.reuse, 0x1 ;  /* 0x000000050b087211 */ /* 0x082fe400078008ff */
[----:B----4-:R-:W-:-:S03]  /*2c0d0*/  LEA R9, P2, R6, R5, 0x1 ;  /* 0x0000000506097211 */ /* 0x010fc600078408ff */
[----:B------:R0:W-:Y:S01]  /*2c0e0*/  STL [R1+0xbc0], R8 ;  /* 0x000bc00801007387 */ /* 0x0001e20000100800 */
[----:B------:R-:W-:-:S03]  /*2c0f0*/  LEA.HI.X.SX32 R11, R11, R4, 0x1, P0 ;  /* 0x000000040b0b7211 */ /* 0x000fc600000f0eff */
[----:B------:R1:W-:Y:S04]  /*2c100*/  STL [R1+0xbc8], R10 ;  /* 0x000bc80a01007387 */ /* 0x0003e80000100800 */
[----:B------:R4:W-:Y:S01]  /*2c110*/  STL [R1+0xbd0], R9 ;  /* 0x000bd00901007387 */ /* 0x0009e20000100800 */
[----:B0-----:R-:W-:Y:S01]  /*2c120*/  IMAD R8, R2, 0x2, R7 ;  /* 0x0000000202087824 */ /* 0x001fe200078e0207 */
[-C--:B-1----:R-:W-:Y:S02]  /*2c130*/  LEA.HI.X.SX32 R10, R12, R4.reuse, 0x1, P1 ;  /* 0x000000040c0a7211 */ /* 0x082fe400008f0eff */
[----:B------:R0:W-:Y:S01]  /*2c140*/  STL [R1+0xbbc], R11 ;  /* 0x000bbc0b01007387 */ /* 0x0001e20000100800 */
[----:B----4-:R-:W-:Y:S01]  /*2c150*/  LEA.HI.X.SX32 R9, R6, R4, 0x1, P2 ;  /* 0x0000000406097211 */ /* 0x010fe200010f0eff */
[----:B------:R-:W-:-:S02]  /*2c160*/  IMAD R6, R2, 0x2, R8 ;  /* 0x0000000202067824 */ /* 0x000fc400078e0208 */
[----:B------:R1:W-:Y:S04]  /*2c170*/  STL [R1+0xbc4], R10 ;  /* 0x000bc40a01007387 */ /* 0x0003e80000100800 */
[----:B------:R4:W5:Y:S01]  /*2c180*/  LDL.LU R2, [R1+0x1950] ;  /* 0x0019500001027983 */ /* 0x0009620000300800 */
[----:B0-----:R-:W-:-:S03]  /*2c190*/  LEA R11, P0, R13, R5, 0x1 ;  /* 0x000000050d0b7211 */ /* 0x001fc600078008ff */
[----:B------:R0:W-:Y:S01]  /*2c1a0*/  STL [R1+0xbcc], R9 ;  /* 0x000bcc0901007387 */ /* 0x0001e20000100800 */
[----:B-1----:R-:W-:-:S03]  /*2c1b0*/  LEA R10, P2, R8, R5, 0x1 ;  /* 0x00000005080a7211 */ /* 0x002fc600078408ff */
[----:B------:R-:W-:Y:S01]  /*2c1c0*/  STL [R1+0xbd4], R11 ;  /* 0x000bd40b01007387 */ /* 0x000fe20000100800 */
[-C--:B0-----:R-:W-:Y:S02]  /*2c1d0*/  LEA R9, P1, R7, R5.reuse, 0x1 ;  /* 0x0000000507097211 */ /* 0x081fe400078208ff */
[----:B------:R-:W-:-:S03]  /*2c1e0*/  LEA R5, P3, R6, R5, 0x1 ;  /* 0x0000000506057211 */ /* 0x000fc600078608ff */
[----:B------:R0:W-:Y:S01]  /*2c1f0*/  STL [R1+0xbd8], R9 ;  /* 0x000bd80901007387 */ /* 0x0001e20000100800 */
[----:B------:R-:W-:-:S03]  /*2c200*/  LEA.HI.X.SX32 R7, R7, R4, 0x1, P1 ;  /* 0x0000000407077211 */ /* 0x000fc600008f0eff */
[----:B------:R-:W-:Y:S04]  /*2c210*/  STL [R1+0xbdc], R10 ;  /* 0x000bdc0a01007387 */ /* 0x000fe80000100800 */
[----:B------:R1:W-:Y:S01]  /*2c220*/  STL [R1+0x9f4], R5 ;  /* 0x0009f40501007387 */ /* 0x0003e20000100800 */
[----:B0-----:R-:W-:-:S05]  /*2c230*/  LEA.HI.X.SX32 R9, R13, R4, 0x1, P0 ;  /* 0x000000040d097211 */ /* 0x001fca00000f0eff */
[----:B------:R-:W-:Y:S01]  /*2c240*/  STL [R1+0x9e4], R9 ;  /* 0x0009e40901007387 */ /* 0x000fe20000100800 */
[-C--:B-1----:R-:W-:Y:S02]  /*2c250*/  LEA.HI.X.SX32 R5, R8, R4.reuse, 0x1, P2 ;  /* 0x0000000408057211 */ /* 0x082fe400010f0eff */
[----:B------:R-:W-:Y:S01]  /*2c260*/  LEA.HI.X.SX32 R4, R6, R4, 0x1, P3 ;  /* 0x0000000406047211 */ /* 0x000fe200018f0eff */
[----:B------:R-:W-:Y:S04]  /*2c270*/  STL [R1+0x9ec], R7 ;  /* 0x0009ec0701007387 */ /* 0x000fe80000100800 */
[----:B------:R0:W-:Y:S04]  /*2c280*/  STL [R1+0x9f0], R5 ;  /* 0x0009f00501007387 */ /* 0x0001e80000100800 */
[----:B------:R1:W-:Y:S04]  /*2c290*/  STL [R1+0x9e8], R4 ;  /* 0x0009e80401007387 */ /* 0x0003e80000100800 */
[----:B------:R-:W-:Y:S04]  /*2c2a0*/  STL [R1], RZ ;  /* 0x000000ff01007387 */ /* 0x000fe80000100800 */
[----:B------:R-:W-:Y:S04]  /*2c2b0*/  STL [R1+0x4], RZ ;  /* 0x000004ff01007387 */ /* 0x000fe80000100800 */
        /* <DEDUP_REMOVED lines=121> */
[----:B------:R-:W-:Y:S01]  /*2ca50*/  STL [R1+0x1ec], RZ ;  /* 0x0001ecff01007387 */ /* 0x000fe20000100800 */
[----:B0-----:R-:W-:-:S03]  /*2ca60*/  LOP3.LUT R5, R168, 0x2, RZ, 0xfc, !PT ;  /* 0x00000002a8057812 */ /* 0x001fc600078efcff */
[----:B------:R-:W-:Y:S01]  /*2ca70*/  STL [R1+0x1f0], RZ ;  /* 0x0001f0ff01007387 */ /* 0x000fe20000100800 */
[C---:B-1----:R-:W-:Y:S01]  /*2ca80*/  LOP3.LUT R4, R168.reuse, 0x4, RZ, 0xfc, !PT ;  /* 0x00000004a8047812 */ /* 0x042fe200078efcff */
[----:B------:R-:W-:Y:S02]  /*2ca90*/  USHF.R.U32.HI UR38, URZ, 0x4, UR4 ;  /* 0x000000043f267899 */ /* 0x000fe40008011604 */
[----:B------:R-:W-:Y:S01]  /*2caa0*/  STL [R1+0x1f4], RZ ;  /* 0x0001f4ff01007387 */ /* 0x000fe20000100800 */
[----:B------:R-:W-:-:S03]  /*2cab0*/  LOP3.LUT R6, R168, 0x6, RZ, 0xfc, !PT ;  /* 0x00000006a8067812 */ /* 0x000fc600078efcff */
[----:B------:R-:W-:Y:S01]  /*2cac0*/  STL [R1+0x1f8], RZ ;  /* 0x0001f8ff01007387 */ /* 0x000fe20000100800 */
[C---:B------:R-:W-:Y:S01]  /*2cad0*/  LOP3.LUT R5, R168.reuse, 0x8, RZ, 0xfc, !PT ;  /* 0x00000008a8057812 */ /* 0x040fe200078efcff */
[----:B------:R-:W-:Y:S01]  /*2cae0*/  UIADD3 UR5, UR4, 0x20000, URZ ;  /* 0x0002000004057890 */ /* 0x000fe2000fffe03f */
[C---:B------:R-:W-:Y:S01]  /*2caf0*/  LOP3.LUT R4, R168.reuse, 0xa, RZ, 0xfc, !PT ;  /* 0x0000000aa8047812 */ /* 0x040fe200078efcff */
[----:B------:R-:W-:Y:S01]  /*2cb00*/  STL [R1+0x1fc], RZ ;  /* 0x0001fcff01007387 */ /* 0x000fe20000100800 */
[C---:B------:R-:W-:Y:S02]  /*2cb10*/  LOP3.LUT R6, R168.reuse, 0xc, RZ, 0xfc, !PT ;  /* 0x0000000ca8067812 */ /* 0x040fe400078efcff */
[C---:B------:R-:W-:Y:S02]  /*2cb20*/  LOP3.LUT R5, R168.reuse, 0xe, RZ, 0xfc, !PT ;  /* 0x0000000ea8057812 */ /* 0x040fe400078efcff */
[C---:B------:R-:W-:Y:S01]  /*2cb30*/  LOP3.LUT R4, R168.reuse, 0x10, RZ, 0xfc, !PT ;  /* 0x00000010a8047812 */ /* 0x040fe200078efcff */
[----:B------:R-:W-:Y:S01]  /*2cb40*/  USGXT.U32 UR38, UR38, 0xe ;  /* 0x0000000e2626789a */ /* 0x000fe20008000000 */
[----:B------:R-:W-:-:S02]  /*2cb50*/  LOP3.LUT R6, R168, 0x12, RZ, 0xfc, !PT ;  /* 0x00000012a8067812 */ /* 0x000fc400078efcff */
[C---:B------:R-:W-:Y:S02]  /*2cb60*/  LOP3.LUT R5, R168.reuse, 0x14, RZ, 0xfc, !PT ;  /* 0x00000014a8057812 */ /* 0x040fe400078efcff */
[C---:B------:R-:W-:Y:S02]  /*2cb70*/  LOP3.LUT R4, R168.reuse, 0x16, RZ, 0xfc, !PT ;  /* 0x00000016a8047812 */ /* 0x040fe400078efcff */
[C---:B------:R-:W-:Y:S02]  /*2cb80*/  LOP3.LUT R6, R168.reuse, 0x18, RZ, 0xfc, !PT ;  /* 0x00000018a8067812 */ /* 0x040fe400078efcff */
[C---:B------:R-:W-:Y:S02]  /*2cb90*/  LOP3.LUT R5, R168.reuse, 0x1a, RZ, 0xfc, !PT ;  /* 0x0000001aa8057812 */ /* 0x040fe400078efcff */
[C---:B------:R-:W-:Y:S01]  /*2cba0*/  LOP3.LUT R4, R168.reuse, 0x1c, RZ, 0xfc, !PT ;  /* 0x0000001ca8047812 */ /* 0x040fe200078efcff */
[----:B------:R-:W-:Y:S01]  /*2cbb0*/  USHF.R.U32.HI UR5, URZ, 0x4, UR5 ;  /* 0x000000043f057899 */ /* 0x000fe20008011605 */
[----:B------:R-:W-:-:S02]  /*2cbc0*/  LOP3.LUT R6, R168, 0x1e, RZ, 0xfc, !PT ;  /* 0x0000001ea8067812 */ /* 0x000fc400078efcff */
[C---:B------:R-:W-:Y:S02]  /*2cbd0*/  LOP3.LUT R5, R168.reuse, 0x20, RZ, 0xfc, !PT ;  /* 0x00000020a8057812 */ /* 0x040fe400078efcff */
[C---:B------:R-:W-:Y:S02]  /*2cbe0*/  LOP3.LUT R4, R168.reuse, 0x22, RZ, 0xfc, !PT ;  /* 0x00000022a8047812 */ /* 0x040fe400078efcff */
[C---:B------:R-:W-:Y:S02]  /*2cbf0*/  LOP3.LUT R6, R168.reuse, 0x24, RZ, 0xfc, !PT ;  /* 0x00000024a8067812 */ /* 0x040fe400078efcff */
[C---:B------:R-:W-:Y:S02]  /*2cc00*/  LOP3.LUT R5, R168.reuse, 0x26, RZ, 0xfc, !PT ;  /* 0x00000026a8057812 */ /* 0x040fe400078efcff */
[C---:B------:R-:W-:Y:S01]  /*2cc10*/  LOP3.LUT R4, R168.reuse, 0x28, RZ, 0xfc, !PT ;  /* 0x00000028a8047812 */ /* 0x040fe200078efcff */
[----:B------:R-:W-:Y:S01]  /*2cc20*/  USHF.L.U32 UR9, UR9, 0x7, URZ ;  /* 0x0000000709097899 */ /* 0x000fe2000800063f */
[C---:B------:R-:W-:Y:S01]  /*2cc30*/  LOP3.LUT R6, R168.reuse, 0x2a, RZ, 0xfc, !PT ;  /* 0x0000002aa8067812 */ /* 0x040fe200078efcff */
[----:B------:R-:W-:Y:S01]  /*2cc40*/  USHF.L.U32 UR58, UR58, 0x7, URZ ;  /* 0x000000073a3a7899 */ /* 0x000fe2000800063f */
[C---:B------:R-:W-:Y:S01]  /*2cc50*/  LOP3.LUT R5, R168.reuse, 0x2c, RZ, 0xfc, !PT ;  /* 0x0000002ca8057812 */ /* 0x040fe200078efcff */
[----:B------:R-:W-:Y:S01]  /*2cc60*/  UIADD3 UR13, UP1, UR38, 0x2, URZ ;  /* 0x00000002260d7890 */ /* 0x000fe2000ff3e03f */
[----:B------:R-:W-:-:S02]  /*2cc70*/  LOP3.LUT R4, R168, 0x2e, RZ, 0xfc, !PT ;  /* 0x0000002ea8047812 */ /* 0x000fc400078efcff */
[C---:B------:R-:W-:Y:S02]  /*2cc80*/  LOP3.LUT R6, R168.reuse, 0x30, RZ, 0xfc, !PT ;  /* 0x00000030a8067812 */ /* 0x040fe400078efcff */
[C---:B------:R-:W-:Y:S02]  /*2cc90*/  LOP3.LUT R5, R168.reuse, 0x32, RZ, 0xfc, !PT ;  /* 0x00000032a8057812 */ /* 0x040fe400078efcff */
[C---:B------:R-:W-:Y:S01]  /*2cca0*/  LOP3.LUT R4, R168.reuse, 0x34, RZ, 0xfc, !PT ;  /* 0x00000034a8047812 */ /* 0x040fe200078efcff */
[----:B------:R-:W-:Y:S01]  /*2ccb0*/  UMOV UR7, URZ ;  /* 0x0000003f00077c82 */ /* 0x000fe20008000000 */
[C---:B------:R-:W-:Y:S01]  /*2ccc0*/  LOP3.LUT R6, R168.reuse, 0x36, RZ, 0xfc, !PT ;  /* 0x00000036a8067812 */ /* 0x040fe200078efcff */
[----:B------:R-:W-:Y:S01]  /*2ccd0*/  USGXT.U32 UR36, UR5, 0xe ;  /* 0x0000000e0524789a */ /* 0x000fe20008000000 */
[C---:B------:R-:W-:Y:S02]  /*2cce0*/  LOP3.LUT R5, R168.reuse, 0x38, RZ, 0xfc, !PT ;  /* 0x00000038a8057812 */ /* 0x040fe400078efcff */
[----:B------:R-:W-:-:S02]  /*2ccf0*/  LOP3.LUT R4, R168, 0x3a, RZ, 0xfc, !PT ;  /* 0x0000003aa8047812 */ /* 0x000fc400078efcff */
[C---:B------:R-:W-:Y:S02]  /*2cd00*/  LOP3.LUT R6, R168.reuse, 0x3c, RZ, 0xfc, !PT ;  /* 0x0000003ca8067812 */ /* 0x040fe400078efcff */
[C---:B------:R-:W-:Y:S02]  /*2cd10*/  LOP3.LUT R5, R168.reuse, 0x3e, RZ, 0xfc, !PT ;  /* 0x0000003ea8057812 */ /* 0x040fe400078efcff */
[C---:B------:R-:W-:Y:S01]  /*2cd20*/  LOP3.LUT R4, R168.reuse, 0x40, RZ, 0xfc, !PT ;  /* 0x00000040a8047812 */ /* 0x040fe200078efcff */
[----:B------:R-:W-:Y:S01]  /*2cd30*/  USHF.R.S32.HI UR10, URZ, 0x1f, UR9 ;  /* 0x0000001f3f0a7899 */ /* 0x000fe20008011409 */
[C---:B------:R-:W-:Y:S01]  /*2cd40*/  LOP3.LUT R6, R168.reuse, 0x42, RZ, 0xfc, !PT ;  /* 0x00000042a8067812 */ /* 0x040fe200078efcff */
[----:B------:R-:W-:Y:S01]  /*2cd50*/  USHF.R.S32.HI UR11, URZ, 0x1f, UR58 ;  /* 0x0000001f3f0b7899 */ /* 0x000fe2000801143a */
[C---:B------:R-:W-:Y:S01]  /*2cd60*/  LOP3.LUT R5, R168.reuse, 0x44, RZ, 0xfc, !PT ;  /* 0x00000044a8057812 */ /* 0x040fe200078efcff */
[----:B------:R-:W-:Y:S01]  /*2cd70*/  UIADD3.X UR14, UR7, 0x40000040, URZ, UP1, !UPT ;  /* 0x40000040070e7890 */ /* 0x000fe20008ffe43f */
[----:B------:R-:W-:-:S02]  /*2cd80*/  LOP3.LUT R4, R168, 0x46, RZ, 0xfc, !PT ;  /* 0x00000046a8047812 */ /* 0x000fc400078efcff */
[C---:B------:R-:W-:Y:S02]  /*2cd90*/  LOP3.LUT R6, R168.reuse, 0x48, RZ, 0xfc, !PT ;  /* 0x00000048a8067812 */ /* 0x040fe400078efcff */
[C---:B------:R-:W-:Y:S02]  /*2cda0*/  LOP3.LUT R5, R168.reuse, 0x4a, RZ, 0xfc, !PT ;  /* 0x0000004aa8057812 */ /* 0x040fe400078efcff */
[C---:B------:R-:W-:Y:S01]  /*2cdb0*/  LOP3.LUT R4, R168.reuse, 0x4c, RZ, 0xfc, !PT ;  /* 0x0000004ca8047812 */ /* 0x040fe200078efcff */
[----:B------:R-:W-:Y:S01]  /*2cdc0*/  UIADD3 UR12, UP0, UR36, 0x80, URZ ;  /* 0x00000080240c7890 */ /* 0x000fe2000ff1e03f */
[C---:B------:R-:W-:Y:S02]  /*2cdd0*/  LOP3.LUT R6, R168.reuse, 0x4e, RZ, 0xfc, !PT ;  /* 0x0000004ea8067812 */ /* 0x040fe400078efcff */
[C---:B------:R-:W-:Y:S02]  /*2cde0*/  LOP3.LUT R5, R168.reuse, 0x50, RZ, 0xfc, !PT ;  /* 0x00000050a8057812 */ /* 0x040fe400078efcff */
[----:B------:R-:W-:-:S02]  /*2cdf0*/  LOP3.LUT R4, R168, 0x52, RZ, 0xfc, !PT ;  /* 0x00000052a8047812 */ /* 0x000fc400078efcff */
[C---:B------:R-:W-:Y:S02]  /*2ce00*/  LOP3.LUT R6, R168.reuse, 0x54, RZ, 0xfc, !PT ;  /* 0x00000054a8067812 */ /* 0x040fe400078efcff */
[C---:B------:R-:W-:Y:S02]  /*2ce10*/  LOP3.LUT R5, R168.reuse, 0x56, RZ, 0xfc, !PT ;  /* 0x00000056a8057812 */ /* 0x040fe400078efcff */
[C---:B------:R-:W-:Y:S02]  /*2ce20*/  LOP3.LUT R4, R168.reuse, 0x58, RZ, 0xfc, !PT ;  /* 0x00000058a8047812 */ /* 0x040fe400078efcff */
[C---:B------:R-:W-:Y:S02]  /*2ce30*/  LOP3.LUT R6, R168.reuse, 0x5a, RZ, 0xfc, !PT ;  /* 0x0000005aa8067812 */ /* 0x040fe400078efcff */
[C---:B------:R-:W-:Y:S02]  /*2ce40*/  LOP3.LUT R5, R168.reuse, 0x5c, RZ, 0xfc, !PT ;  /* 0x0000005ca8057812 */ /* 0x040fe400078efcff */
[C---:B------:R-:W-:Y:S01]  /*2ce50*/  LOP3.LUT R4, R168.reuse, 0x5e, RZ, 0xfc, !PT ;  /* 0x0000005ea8047812 */ /* 0x040fe200078efcff */
[----:B------:R-:W-:Y:S01]  /*2ce60*/  UMOV UR8, URZ ;  /* 0x0000003f00087c82 */ /* 0x000fe20008000000 */
[C---:B------:R-:W-:Y:S01]  /*2ce70*/  LOP3.LUT R6, R168.reuse, 0x60, RZ, 0xfc, !PT ;  /* 0x00000060a8067812 */ /* 0x040fe200078efcff */
[----:B------:R-:W-:Y:S01]  /*2ce80*/  USHF.L.U32 UR6, UR58, 0x1, URZ ;  /* 0x000000013a067899 */ /* 0x000fe2000800063f */
[----:B------:R-:W-:-:S02]  /*2ce90*/  LOP3.LUT R5, R168, 0x62, RZ, 0xfc, !PT ;  /* 0x00000062a8057812 */ /* 0x000fc400078efcff */
[C---:B------:R-:W-:Y:S01]  /*2cea0*/  LOP3.LUT R4, R168.reuse, 0x64, RZ, 0xfc, !PT ;  /* 0x00000064a8047812 */ /* 0x040fe200078efcff */
[----:B------:R-:W-:Y:S01]  /*2ceb0*/  USHF.L.U32 UR5, UR9, 0x1, URZ ;  /* 0x0000000109057899 */ /* 0x000fe2000800063f */
[C---:B------:R-:W-:Y:S01]  /*2cec0*/  LOP3.LUT R6, R168.reuse, 0x66, RZ, 0xfc, !PT ;  /* 0x00000066a8067812 */ /* 0x040fe200078efcff */
[----:B------:R-:W-:Y:S01]  /*2ced0*/  USHF.L.U64.HI UR7, UR9, 0x1, UR10 ;  /* 0x0000000109077899 */ /* 0x000fe2000801020a */
[C---:B------:R-:W-:Y:S01]  /*2cee0*/  LOP3.LUT R5, R168.reuse, 0x68, RZ, 0xfc, !PT ;  /* 0x00000068a8057812 */ /* 0x040fe200078efcff */
[----:B------:R-:W-:Y:S01]  /*2cef0*/  USHF.L.U64.HI UR58, UR58, 0x1, UR11 ;  /* 0x000000013a3a7899 */ /* 0x000fe2000801020b */
[C---:B------:R-:W-:Y:S01]  /*2cf00*/  LOP3.LUT R4, R168.reuse, 0x6a, RZ, 0xfc, !PT ;  /* 0x0000006aa8047812 */ /* 0x040fe200078efcff */
[----:B------:R-:W-:Y:S01]  /*2cf10*/  UIADD3.X UR9, UR8, 0x40000040, URZ, UP0, !UPT ;  /* 0x4000004008097890 */ /* 0x000fe200087fe43f */
[C---:B------:R-:W-:Y:S01]  /*2cf20*/  LOP3.LUT R6, R168.reuse, 0x6c, RZ, 0xfc, !PT ;  /* 0x0000006ca8067812 */ /* 0x040fe200078efcff */
[----:B------:R-:W-:Y:S01]  /*2cf30*/  UMOV UR10, UR13 ;  /* 0x0000000d000a7c82 */ /* 0x000fe20008000000 */
[C---:B------:R-:W-:Y:S01]  /*2cf40*/  LOP3.LUT R5, R168.reuse, 0x6e, RZ, 0xfc, !PT ;  /* 0x0000006ea8057812 */ /* 0x040fe200078efcff */
[----:B------:R-:W-:Y:S01]  /*2cf50*/  UMOV UR11, UR14 ;  /* 0x0000000e000b7c82 */ /* 0x000fe20008000000 */
[----:B------:R-:W-:-:S02]  /*2cf60*/  LOP3.LUT R4, R168, 0x70, RZ, 0xfc, !PT ;  /* 0x00000070a8047812 */ /* 0x000fc400078efcff */
[----:B------:R-:W-:Y:S02]  /*2cf70*/  CS2R R24, SRZ ;  /* 0x0000000000187805 */ /* 0x000fe4000001ff00 */
[C---:B------:R-:W-:Y:S02]  /*2cf80*/  LOP3.LUT R6, R168.reuse, 0x72, RZ, 0xfc, !PT ;  /* 0x00000072a8067812 */ /* 0x040fe400078efcff */
[----:B------:R-:W-:Y:S02]  /*2cf90*/  CS2R R26, SRZ ;  /* 0x00000000001a7805 */ /* 0x000fe4000001ff00 */
[C---:B------:R-:W-:Y:S02]  /*2cfa0*/  LOP3.LUT R5, R168.reuse, 0x74, RZ, 0xfc, !PT ;  /* 0x00000074a8057812 */ /* 0x040fe400078efcff */
[----:B------:R-:W-:Y:S02]  /*2cfb0*/  CS2R R28, SRZ ;  /* 0x00000000001c7805 */ /* 0x000fe4000001ff00 */
        /* <DEDUP_REMOVED lines=26> */
[----:B------:R-:W-:Y:S01]  /*2d160*/  IMAD.MOV.U32 R74, RZ, RZ, RZ ;  /* 0x000000ffff4a7224 */ /* 0x000fe200078e00ff */
[----:B------:R-:W-:Y:S02]  /*2d170*/  UIADD3.64 UR20, UR10, 0xffe, URZ ;  /* 0x00000ffe0a147897 */ /* 0x000fe4000fffe03f */
[----:B------:R-:W-:Y:S01]  /*2d180*/  UIADD3.64 UR16, UR10, 0x1000, URZ ;  /* 0x000010000a107897 */ /* 0x000fe2000fffe03f */
[----:B------:R-:W-:Y:S01]  /*2d190*/  UMOV UR8, UR12 ;  /* 0x0000000c00087c82 */ /* 0x000fe20008000000 */
[----:B------:R-:W-:Y:S02]  /*2d1a0*/  UIADD3.64 UR20, UR10, 0x1002, URZ ;  /* 0x000010020a147897 */ /* 0x000fe4000fffe03f */
[----:B------:R-:W-:Y:S01]  /*2d1b0*/  UIADD3.64 UR16, UR10, 0x1004, URZ ;  /* 0x000010040a107897 */ /* 0x000fe2000fffe03f */
[----:B------:R-:W-:Y:S01]  /*2d1c0*/  UMOV UR59, URZ ;  /* 0x0000003f003b7c82 */ /* 0x000fe20008000000 */
[----:B------:R-:W-:-:S02]  /*2d1d0*/  UIADD3.64 UR14, UR10, 0x2, URZ ;  /* 0x000000020a0e7897 */ /* 0x000fc4000fffe03f */
[----:B------:R-:W-:Y:S02]  /*2d1e0*/  UIADD3.64 UR18, UR10, 0x4, URZ ;  /* 0x000000040a127897 */ /* 0x000fe4000fffe03f */
[----:B------:R-:W-:Y:S02]  /*2d1f0*/  UIADD3.64 UR22, UR10, 0x7fe, URZ ;  /* 0x000007fe0a167897 */ /* 0x000fe4000fffe03f */
[----:B------:R-:W-:Y:S02]  /*2d200*/  UIADD3.64 UR26, UR10, 0x800, URZ ;  /* 0x000008000a1a7897 */ /* 0x000fe4000fffe03f */
[----:B------:R-:W-:Y:S02]  /*2d210*/  UIADD3.64 UR30, UR10, 0x802, URZ ;  /* 0x000008020a1e7897 */ /* 0x000fe4000fffe03f */
[----:B------:R-:W-:Y:S02]  /*2d220*/  UIADD3.64 UR34, UR10, 0x804, URZ ;  /* 0x000008040a227897 */ /* 0x000fe4000fffe03f */
[----:B------:R-:W-:-:S02]  /*2d230*/  UIADD3.64 UR42, UR10, 0x17fe, URZ ;  /* 0x000017fe0a2a7897 */ /* 0x000fc4000fffe03f */
[----:B------:R-:W-:Y:S02]  /*2d240*/  UIADD3.64 UR46, UR10, 0x1800, URZ ;  /* 0x000018000a2e7897 */ /* 0x000fe4000fffe03f */
[----:B------:R-:W-:Y:S02]  /*2d250*/  UIADD3.64 UR50, UR10, 0x1802, URZ ;  /* 0x000018020a327897 */ /* 0x000fe4000fffe03f */
[----:B------:R-:W-:Y:S02]  /*2d260*/  UIADD3.64 UR54, UR10, 0x1804, URZ ;  /* 0x000018040a367897 */ /* 0x000fe4000fffe03f */
[----:B------:R-:W-:Y:S02]  /*2d270*/  UIADD3.64 UR12, UR8, 0x80, URZ ;  /* 0x00000080080c7897 */ /* 0x000fe4000fffe03f */
[----:B------:R-:W-:Y:S02]  /*2d280*/  UIADD3.64 UR16, UR8, 0x100, URZ ;  /* 0x0000010008107897 */ /* 0x000fe4000fffe03f */
[----:B------:R-:W-:Y:S01]  /*2d290*/  UIADD3.64 UR20, UR8, 0x180, URZ ;  /* 0x0000018008147897 */ /* 0x000fe2000fffe03f */
[----:B------:R-:W0:Y:S01]  /*2d2a0*/  LDC R181, c[0x0][0x230] ;  /* 0x00008c00ffb57b82 */ /* 0x000e220000000800 */
[----:B------:R-:W-:-:S02]  /*2d2b0*/  UIADD3.64 UR24, UR8, 0x200, URZ ;  /* 0x0000020008187897 */ /* 0x000fc4000fffe03f */
[----:B------:R-:W-:Y:S01]  /*2d2c0*/  UIADD3.64 UR28, UR8, 0x280, URZ ;  /* 0x00000280081c7897 */ /* 0x000fe2000fffe03f */
[----:B0-----:R-:W-:-:S05]  /*2d2d0*/  VIADD R181, R181, 0x7f ;  /* 0x0000007fb5b57836 */ /* 0x001fca0000000000 */
[----:B------:R-:W-:-:S04]  /*2d2e0*/  SHF.R.S32.HI R168, RZ, 0x1f, R181 ;  /* 0x0000001fffa87819 */ /* 0x000fc800000114b5 */
[----:B------:R-:W-:-:S04]  /*2d2f0*/  LEA.HI R168, R168, R181, RZ, 0x7 ;  /* 0x000000b5a8a87211 */ /* 0x000fc800078f38ff */
[----:B------:R-:W-:Y:S02]  /*2d300*/  SHF.R.S32.HI R4, RZ, 0x7, R168 ;  /* 0x00000007ff047819 */ /* 0x000fe400000114a8 */
[C---:B---3--:R-:W-:Y:S01]  /*2d310*/  LOP3.LUT R4, R0.reuse, 0x10, RZ, 0x3c, !PT ;  /* 0x0000001000047812 */ /* 0x048fe200078e3cff */
[----:B------:R-:W-:Y:S01]  /*2d320*/  IMAD.MOV.U32 R75, RZ, RZ, RZ ;  /* 0x000000ffff4b7224 */ /* 0x000fe200078e00ff */
[C---:B------:R-:W-:Y:S02]  /*2d330*/  LOP3.LUT R5, R0.reuse, 0x30, RZ, 0x3c, !PT ;  /* 0x0000003000057812 */ /* 0x040fe400078e3cff */
[----:B------:R-:W-:Y:S02]  /*2d340*/  CS2R R76, SRZ ;  /* 0x00000000004c7805 */ /* 0x000fe4000001ff00 */
[----:B------:R-:W-:Y:S02]  /*2d350*/  LOP3.LUT R6, R0, 0x20, RZ, 0x3c, !PT ;  /* 0x0000002000067812 */ /* 0x000fe400078e3cff */
[----:B------:R-:W-:-:S02]  /*2d360*/  CS2R R78, SRZ ;  /* 0x00000000004e7805 */ /* 0x000fc4000001ff00 */
[C---:B------:R-:W-:Y:S02]  /*2d370*/  LOP3.LUT R4, R0.reuse, 0x40, RZ, 0x3c, !PT ;  /* 0x0000004000047812 */ /* 0x040fe400078e3cff */
[----:B------:R-:W-:Y:S02]  /*2d380*/  CS2R R80, SRZ ;  /* 0x0000000000507805 */ /* 0x000fe4000001ff00 */
[C---:B------:R-:W-:Y:S01]  /*2d390*/  LOP3.LUT R5, R0.reuse, 0x60, RZ, 0x3c, !PT ;  /* 0x0000006000057812 */ /* 0x040fe200078e3cff */
[----:B------:R0:W-:Y:S01]  /*2d3a0*/  STL [R1+0x181c], R6 ;  /* 0x00181c0601007387 */ /* 0x0001e20000100800 */
[----:B------:R-:W-:Y:S02]  /*2d3b0*/  LOP3.LUT R4, R0, 0x70, RZ, 0x3c, !PT ;  /* 0x0000007000047812 */ /* 0x000fe400078e3cff */
[----:B------:R-:W-:Y:S02]  /*2d3c0*/  CS2R R82, SRZ ;  /* 0x0000000000527805 */ /* 0x000fe4000001ff00 */
[----:B--2---:R-:W-:-:S02]  /*2d3d0*/  LOP3.LUT R5, R3, 0x40, RZ, 0x3c, !PT ;  /* 0x0000004003057812 */ /* 0x004fc400078e3cff */
[----:B------:R-:W-:Y:S02]  /*2d3e0*/  CS2R R84, SRZ ;  /* 0x0000000000547805 */ /* 0x000fe4000001ff00 */
[----:B------:R-:W-:Y:S02]  /*2d3f0*/  LOP3.LUT R4, R3, 0x60, RZ, 0x3c, !PT ;  /* 0x0000006003047812 */ /* 0x000fe400078e3cff */
[----:B------:R-:W-:Y:S02]  /*2d400*/  CS2R R86, SRZ ;  /* 0x0000000000567805 */ /* 0x000fe4000001ff00 */
[----:B------:R-:W-:Y:S01]  /*2d410*/  CS2R R88, SRZ ;  /* 0x0000000000587805 */ /* 0x000fe2000001ff00 */
[----:B------:R4:W-:Y:S01]  /*2d420*/  STL [R1+0x1940], R5 ;  /* 0x0019400501007387 */ /* 0x0009e20000100800 */
[----:B------:R-:W-:Y:S02]  /*2d430*/  CS2R R90, SRZ ;  /* 0x00000000005a7805 */ /* 0x000fe4000001ff00 */
[----:B0-----:R-:W-:-:S02]  /*2d440*/  LOP3.LUT R6, R0, 0x50, RZ, 0x3c, !PT ;  /* 0x0000005000067812 */ /* 0x001fc400078e3cff */
[----:B------:R-:W-:Y:S01]  /*2d450*/  CS2R R92, SRZ ;  /* 0x00000000005c7805 */ /* 0x000fe2000001ff00 */
[----:B------:R4:W-:Y:S01]  /*2d460*/  STL [R1+0x193c], R4 ;  /* 0x00193c0401007387 */ /* 0x0009e20000100800 */
        /* <DEDUP_REMOVED lines=29> */
[----:B------:R-:W-:Y:S01]  /*2d640*/  LOP3.LUT R6, R3, 0x20, RZ, 0x3c, !PT ;  /* 0x0000002003067812 */ /* 0x000fe200078e3cff */
[----:B------:R-:W-:Y:S01]  /*2d650*/  UIADD3.64 UR32, UR8, 0x300, URZ ;  /* 0x0000030008207897 */ /* 0x000fe2000fffe03f */
[----:B------:R-:W-:Y:S01]  /*2d660*/  ULDC UR60, c[0x0][0x230] ;  /* 0x00008c00003c7ab9 */ /* 0x000fe20000000800 */
[----:B----4-:R-:W-:-:S10]  /*2d670*/  UMOV UR37, 0x40000040 ;  /* 0x4000004000257882 */ /* 0x010fd40000000000 */
.L_x_1:
[----:B------:R-:W-:Y:S01]  /*2d680*/  STL [R1+0x214c], R8 ;  /* 0x00214c0801007387 */ /* 0x000fe20000100800 */
[----:B------:R-:W-:-:S03]  /*2d690*/  MOV R4, UR46 ;  /* 0x0000002e00047c02 */ /* 0x000fc60008000f00 */
[----:B------:R-:W-:Y:S04]  /*2d6a0*/  STL [R1+0x2148], R7 ;  /* 0x0021480701007387 */ /* 0x000fe80000100800 */
[----:B------:R-:W-:Y:S04]  /*2d6b0*/  STL [R1+0x2144], R6 ;  /* 0x0021440601007387 */ /* 0x000fe80000100800 */
[----:B-----5:R0:W-:Y:S04]  /*2d6c0*/  STL [R1+0x2140], R3 ;  /* 0x0021400301007387 */ /* 0x0201e80000100800 */
[----:B------:R-:W-:Y:S04]  /*2d6d0*/  STL [R1+0x2050], R0 ;  /* 0x0020500001007387 */ /* 0x000fe80000100800 */
[----:B------:R-:W-:Y:S01]  /*2d6e0*/  STL [R1+0x1de4], R130 ;  /* 0x001de48201007387 */ /* 0x000fe20000100800 */
[----:B0-----:R-:W-:-:S03]  /*2d6f0*/  MOV R3, UR51 ;  /* 0x0000003300037c02 */ /* 0x001fc60008000f00 */
[----:B------:R-:W-:Y:S04]  /*2d700*/  STL [R1+0x1dec], R130 ;  /* 0x001dec8201007387 */ /* 0x000fe80000100800 */
        /* <DEDUP_REMOVED lines=318> */
[----:B------:R0:W-:Y:S04]  /*2eaf0*/  STL [R1+0x1c38], R25 ;  /* 0x001c381901007387 */ /* 0x0001e80000100800 */
        /* <DEDUP_REMOVED lines=20> */
[----:B-----5:R1:W-:Y:S01]  /*2ec40*/  STL [R1+0x1950], R2 ;  /* 0x0019500201007387 */ /* 0x0203e20000100800 */
[----:B------:R-:W2:Y:S01]  /*2ec50*/  S2R R8, SR_TID.X ;  /* 0x0000000000087919 */ /* 0x000ea20000002100 */
[----:B------:R-:W-:Y:S01]  /*2ec60*/  UIMAD UR39, UR59, -0x80, UR60 ;  /* 0xffffff803b2778a4 */ /* 0x000fe2000f8e023c */
[----:B0-----:R-:W0:Y:S01]  /*2ec70*/  S2R R25, SR_TID.X ;  /* 0x0000000000197919 */ /* 0x001e220000002100 */
[----:B-1----:R-:W-:-:S05]  /*2ec80*/  MOV R2, UR47 ;  /* 0x0000002f00027c02 */ /* 0x002fca0008000f00 */
[----:B------:R1:W-:Y:S04]  /*2ec90*/  STL [R1+0x1838], R2 ;  /* 0x0018380201007387 */ /* 0x0003e80000100800 */
[----:B------:R-:W-:Y:S04]  /*2eca0*/  STL [R1+0x1834], R4 ;  /* 0x0018340401007387 */ /* 0x000fe80000100800 */
[----:B------:R3:W-:Y:S01]  /*2ecb0*/  STL [R1+0x1830], R3 ;  /* 0x0018300301007387 */ /* 0x0007e20000100800 */
[----:B-1----:R-:W-:-:S05]  /*2ecc0*/  MOV R2, UR50 ;  /* 0x0000003200027c02 */ /* 0x002fca0008000f00 */
[----:B------:R1:W-:Y:S01]  /*2ecd0*/  STL [R1+0x182c], R2 ;  /* 0x00182c0201007387 */ /* 0x0003e20000100800 */
[----:B---3--:R-:W-:Y:S02]  /*2ece0*/  MOV R3, UR55 ;  /* 0x0000003700037c02 */ /* 0x008fe40008000f00 */
[----:B--2---:R-:W-:-:S03]  /*2ecf0*/  SHF.R.U32.HI R4, RZ, 0x6, R8 ;  /* 0x00000006ff047819 */ /* 0x004fc60000011608 */
[----:B------:R2:W-:Y:S01]  /*2ed00*/  STL [R1+0x1828], R3 ;  /* 0x0018280301007387 */ /* 0x0005e20000100800 */
[----:B-1----:R-:W-:Y:S02]  /*2ed10*/  MOV R2, UR54 ;  /* 0x0000003600027c02 */ /* 0x002fe40008000f00 */
[----:B------:R-:W-:-:S03]  /*2ed20*/  SGXT.U32 R4, R4, 0x1 ;  /* 0x000000010404781a */ /* 0x000fc60000000000 */
[----:B------:R1:W-:Y:S04]  /*2ed30*/  STL [R1+0x1824], R2 ;  /* 0x0018240201007387 */ /* 0x0003e80000100800 */
[----:B------:R-:W3:Y:S04]  /*2ed40*/  LDL R5, [R1+0x9f4] ;  /* 0x0009f40001057983 */ /* 0x000ee80000100800 */
[----:B------:R-:W4:Y:S04]  /*2ed50*/  LDL R6, [R1+0x9e8] ;  /* 0x0009e80001067983 */ /* 0x000f280000100800 */
[----:B--2---:R-:W2:Y:S04]  /*2ed60*/  LDL R3, [R1+0x9f0] ;  /* 0x0009f00001037983 */ /* 0x004ea80000100800 */
[----:B-1----:R-:W2:Y:S01]  /*2ed70*/  LDL R2, [R1+0xbdc] ;  /* 0x000bdc0001027983 */ /* 0x002ea20000100800 */
[----:B------:R-:W-:-:S02]  /*2ed80*/  LOP3.LUT R7, R4, 0x2, RZ, 0xfc, !PT ;  /* 0x0000000204077812 */ /* 0x000fc400078efcff */
[----:B------:R-:W1:Y:S01]  /*2ed90*/  S2R R4, SR_TID.X ;  /* 0x0000000000047919 */ /* 0x000e620000002100 */
[----:B------:R-:W-:Y:S01]  /*2eda0*/  SHF.R.U32.HI R8, RZ, 0x6, R8 ;  /* 0x00000006ff087819 */ /* 0x000fe20000011608 */
[----:B------:R-:W2:Y:S03]  /*2edb0*/  LDL R137, [R1+0x9ec] ;  /* 0x0009ec0001897983 */ /* 0x000ea60000100800 */
[----:B------:R-:W-:Y:S02]  /*2edc0*/  SGXT.U32 R8, R8, 0x1 ;  /* 0x000000010808781a */ /* 0x000fe40000000000 */
[----:B------:R-:W-:Y:S01]  /*2edd0*/  ISETP.GE.AND P1, PT, R7, UR39, PT ;  /* 0x0000002707007c0c */ /* 0x000fe2000bf26270 */
[----:B------:R-:W2:Y:S01]  /*2ede0*/  LDL R135, [R1+0xbd8] ;  /* 0x000bd80001877983 */ /* 0x000ea20000100800 */
[----:B------:R-:W-:-:S04]  /*2edf0*/  LOP3.LUT R7, R8, 0x4, RZ, 0xfc, !PT ;  /* 0x0000000408077812 */ /* 0x000fc800078efcff */
[----:B------:R-:W-:Y:S02]  /*2ee00*/  ISETP.GE.AND P4, PT, R7, UR39, PT ;  /* 0x0000002707007c0c */ /* 0x000fe4000bf86270 */
[----:B-1----:R-:W-:-:S04]  /*2ee10*/  SHF.R.U32.HI R8, RZ, 0x6, R4 ;  /* 0x00000006ff087819 */ /* 0x002fc80000011604 */
[----:B------:R-:W-:-:S04]  /*2ee20*/  SGXT.U32 R8, R8, 0x1 ;  /* 0x000000010808781a */ /* 0x000fc80000000000 */
[----:B------:R-:W-:Y:S02]  /*2ee30*/  LOP3.LUT R7, R8, 0x6, RZ, 0xfc, !PT ;  /* 0x0000000608077812 */ /* 0x000fe400078efcff */
[----:B------:R-:W1:Y:S01]  /*2ee40*/  S2R R8, SR_TID.X ;  /* 0x0000000000087919 */ /* 0x000e620000002100 */
[----:B0-----:R-:W-:Y:S02]  /*2ee50*/  SHF.R.U32.HI R4, RZ, 0x6, R25 ;  /* 0x00000006ff047819 */ /* 0x001fe40000011619 */
[----:B------:R-:W-:Y:S02]  /*2ee60*/  ISETP.GE.AND P5, PT, R7, UR39, PT ;  /* 0x0000002707007c0c */ /* 0x000fe4000bfa6270 */
[----:B------:R-:W-:Y:S02]  /*2ee70*/  SGXT.U32 R4, R4, 0x1 ;  /* 0x000000010404781a */ /* 0x000fe40000000000 */
[----:B------:R-:W-:Y:S02]  /*2ee80*/  PRMT R68, RZ, 0x7610, R68 ;  /* 0x00007610ff447816 */ /* 0x000fe40000000044 */
[----:B------:R-:W-:-:S02]  /*2ee90*/  ISETP.GE.AND P0, PT, R4, UR39, PT ;  /* 0x0000002704007c0c */ /* 0x000fc4000bf06270 */
[----:B-1----:R-:W-:-:S04]  /*2eea0*/  SHF.R.U32.HI R8, RZ, 0x6, R8 ;  /* 0x00000006ff087819 */ /* 0x002fc80000011608 */
[----:B------:R-:W-:-:S04]  /*2eeb0*/  SGXT.U32 R8, R8, 0x1 ;  /* 0x000000010808781a */ /* 0x000fc80000000000 */
[----:B------:R-:W-:-:S04]  /*2eec0*/  LOP3.LUT R7, R8, 0x8, RZ, 0xfc, !PT ;  /* 0x0000000808077812 */ /* 0x000fc800078efcff */
[----:B------:R-:W-:Y:S02]  /*2eed0*/  ISETP.GE.AND P2, PT, R7, UR39, PT ;  /* 0x0000002707007c0c */ /* 0x000fe4000bf46270 */
[----:B------:R-:W2:Y:S01]  /*2eee0*/  LDL R7, [R1+0x9e4] ;  /* 0x0009e40001077983 */ /* 0x000ea20000100800 */
[----:B---3--:R-:W-:Y:S02]  /*2eef0*/  @!P1 IMAD.MOV.U32 R4, RZ, RZ, R5 ;  /* 0x000000ffff049224 */ /* 0x008fe400078e0005 */
[----:B----4-:R-:W-:Y:S02]  /*2ef00*/  @!P1 IMAD.MOV.U32 R5, RZ, RZ, R6 ;  /* 0x000000ffff059224 */ /* 0x010fe400078e0006 */
[----:B------:R-:W3:Y:S04]  /*2ef10*/  LDL R6, [R1+0xbd4] ;  /* 0x000bd40001067983 */ /* 0x000ee80000100800 */
[----:B------:R2:W4:Y:S02]  /*2ef20*/  @!P1 LDG.E.U16 R68, desc[UR56][R4.64] ;  /* 0x0000003804449981 */ /* 0x000524000c1e1500 */
[----:B--2---:R-:W-:-:S02]  /*2ef30*/  @!P4 IMAD.MOV.U32 R4, RZ, RZ, R2 ;  /* 0x000000ffff04c224 */ /* 0x004fc400078e0002 */
[----:B------:R-:W-:Y:S01]  /*2ef40*/  @!P4 IMAD.MOV.U32 R5, RZ, RZ, R3 ;  /* 0x000000ffff05c224 */ /* 0x000fe200078e0003 */
[----:B------:R-:W2:Y:S04]  /*2ef50*/  LDL R2, [R1+0xbd0] ;  /* 0x000bd00001027983 */ /* 0x000ea80000100800 */
[----:B------:R-:W4:Y:S01]  /*2ef60*/  LDL R3, [R1+0xbcc] ;  /* 0x000bcc0001037983 */ /* 0x000f220000100800 */
[----:B------:R-:W0:Y:S01]  /*2ef70*/  S2R R8, SR_TID.X ;  /* 0x0000000000087919 */ /* 0x000e220000002100 */
[----:B------:R-:W-:Y:S02]  /*2ef80*/  PRMT R84, RZ, 0x7610, R84 ;  /* 0x00007610ff547816 */ /* 0x000fe40000000054 */
[----:B------:R-:W-:-:S04]  /*2ef90*/  PRMT R100, RZ, 0x7610, R100 ;  /* 0x00007610ff647816 */ /* 0x000fc80000000064 */
[----:B------:R1:W4:Y:S01]  /*2efa0*/  @!P4 LDG.E.U16 R84, desc[UR56][R4.64] ;  /* 0x000000380454c981 */ /* 0x000322000c1e1500 */
[----:B------:R-:W-:Y:S01]  /*2efb0*/  PRMT R55, RZ, 0x7610, R55 ;  /* 0x00007610ff377816 */ /* 0x000fe20000000037 */
[----:B-1----:R-:W-:Y:S02]  /*2efc0*/  @!P5 IMAD.MOV.U32 R4, RZ, RZ, R135 ;  /* 0x000000ffff04d224 */ /* 0x002fe400078e0087 */
[----:B------:R-:W-:Y:S01]  /*2efd0*/  @!P5 IMAD.MOV.U32 R5, RZ, RZ, R137 ;  /* 0x000000ffff05d224 */ /* 0x000fe200078e0089 */
[----:B------:R-:W4:Y:S04]  /*2efe0*/  LDL R135, [R1+0xbc8] ;  /* 0x000bc80001877983 */ /* 0x000f280000100800 */
[----:B------:R-:W4:Y:S04]  /*2eff0*/  LDL R137, [R1+0xbc4] ;  /* 0x000bc40001897983 */ /* 0x000f280000100800 */
[----:B------:R1:W4:Y:S01]  /*2f000*/  @!P5 LDG.E.U16 R100, desc[UR56][R4.64] ;  /* 0x000000380464d981 */ /* 0x000322000c1e1500 */
[----:B0-----:R-:W-:-:S04]  /*2f010*/  SHF.R.U32.HI R8, RZ, 0x6, R8 ;  /* 0x00000006ff087819 */ /* 0x001fc80000011608 */
[----:B------:R-:W-:-:S04]  /*2f020*/  SGXT.U32 R8, R8, 0x1 ;  /* 0x000000010808781a */ /* 0x000fc80000000000 */
[----:B------:R-:W-:-:S04]  /*2f030*/  LOP3.LUT R140, R8, 0xa, RZ, 0xfc, !PT ;  /* 0x0000000a088c7812 */ /* 0x000fc800078efcff */
[----:B------:R-:W-:Y:S01]  /*2f040*/  ISETP.GE.AND P3, PT, R140, UR39, PT ;  /* 0x000000278c007c0c */ /* 0x000fe2000bf66270 */
[----:B-1----:R-:W-:Y:S02]  /*2f050*/  @!P2 IMAD.MOV.U32 R5, RZ, RZ, R7 ;  /* 0x000000ffff05a224 */ /* 0x002fe400078e0007 */
[----:B------:R-:W4:Y:S01]  /*2f060*/  LDL R7, [R1+0xbbc] ;  /* 0x000bbc0001077983 */ /* 0x000f220000100800 */
[----:B------:R-:W0:Y:S01]  /*2f070*/  S2R R8, SR_TID.X ;  /* 0x0000000000087919 */ /* 0x000e220000002100 */
[----:B---3--:R-:W-:Y:S02]  /*2f080*/  @!P2 IMAD.MOV.U32 R4, RZ, RZ, R6 ;  /* 0x000000ffff04a224 */ /* 0x008fe400078e0006 */
[----:B------:R-:W3:Y:S04]  /*2f090*/  LDL R6, [R1+0xbc0] ;  /* 0x000bc00001067983 */ /* 0x000ee80000100800 */
[----:B------:R2:W3:Y:S02]  /*2f0a0*/  @!P2 LDG.E.U16 R55, desc[UR56][R4.64] ;  /* 0x000000380437a981 */ /* 0x0004e4000c1e1500 */
[----:B--2---:R-:W-:-:S02]  /*2f0b0*/  @!P3 IMAD.MOV.U32 R4, RZ, RZ, R2 ;  /* 0x000000ffff04b224 */ /* 0x004fc400078e0002 */
[----:B------:R-:W2:Y:S01]  /*2f0c0*/  LDL R2, [R1+0xbb8] ;  /* 0x000bb80001027983 */ /* 0x000ea20000100800 */
[----:B----4-:R-:W-:-:S03]  /*2f0d0*/  @!P3 IMAD.MOV.U32 R5, RZ, RZ, R3 ;  /* 0x000000ffff05b224 */ /* 0x010fc600078e0003 */
[----:B------:R-:W4:Y:S01]  /*2f0e0*/  LDL R3, [R1+0xbb4] ;  /* 0x000bb40001037983 */ /* 0x000f220000100800 */
[----:B0-----:R-:W-:-:S04]  /*2f0f0*/  SHF.R.U32.HI R8, RZ, 0x6, R8 ;  /* 0x00000006ff087819 */ /* 0x001fc80000011608 */
[----:B------:R-:W-:-:S04]  /*2f100*/  SGXT.U32 R8, R8, 0x1 ;  /* 0x000000010808781a */ /* 0x000fc80000000000 */
[----:B------:R-:W-:Y:S02]  /*2f110*/  LOP3.LUT R140, R8, 0xc, RZ, 0xfc, !PT ;  /* 0x0000000c088c7812 */ /* 0x000fe400078efcff */
[----:B------:R-:W0:Y:S02]  /*2f120*/  S2R R8, SR_TID.X ;  /* 0x0000000000087919 */ /* 0x000e240000002100 */
[----:B------:R-:W-:Y:S02]  /*2f130*/  ISETP.GE.AND P6, PT, R140, UR39, PT ;  /* 0x000000278c007c0c */ /* 0x000fe4000bfc6270 */
[----:B0-----:R-:W-:-:S04]  /*2f140*/  SHF.R.U32.HI R8, RZ, 0x6, R8 ;  /* 0x00000006ff087819 */ /* 0x001fc80000011608 */
[----:B------:R-:W-:-:S04]  /*2f150*/  SGXT.U32 R8, R8, 0x1 ;  /* 0x000000010808781a */ /* 0x000fc80000000000 */
[----:B------:R-:W-:Y:S02]  /*2f160*/  LOP3.LUT R140, R8, 0xe, RZ, 0xfc, !PT ;  /* 0x0000000e088c7812 */ /* 0x000fe400078efcff */
[----:B------:R-:W0:Y:S01]  /*2f170*/  S2R R8, SR_TID.X ;  /* 0x0000000000087919 */ /* 0x000e220000002100 */
[----:B------:R-:W-:Y:S02]  /*2f180*/  PRMT R71, RZ, 0x7610, R71 ;  /* 0x00007610ff477816 */ /* 0x000fe40000000047 */
[----:B------:R-:W-:Y:S02]  /*2f190*/  ISETP.GE.AND P1, PT, R140, UR39, PT ;  /* 0x000000278c007c0c */ /* 0x000fe4000bf26270 */
[----:B------:R-:W-:Y:S02]  /*2f1a0*/  PRMT R87, RZ, 0x7610, R87 ;  /* 0x00007610ff577816 */ /* 0x000fe40000000057 */
[----:B------:R1:W4:Y:S01]  /*2f1b0*/  @!P3 LDG.E.U16 R71, desc[UR56][R4.64] ;  /* 0x000000380447b981 */ /* 0x000322000c1e1500 */
[----:B------:R-:W-:Y:S01]  /*2f1c0*/  PRMT R103, RZ, 0x7610, R103 ;  /* 0x00007610ff677816 */ /* 0x000fe20000000067 */
[----:B-1----:R-:W-:-:S02]  /*2f1d0*/  @!P6 IMAD.MOV.U32 R4, RZ, RZ, R135 ;  /* 0x000000ffff04e224 */ /* 0x002fc400078e0087 */
        /* <DEDUP_REMOVED lines=33> */
[----:B------:R-:W4:Y:S01]  /*2f3f0*/  LDL R135, [R1+0xb98] ;  /* 0x000b980001877983 */ /* 0x000f220000100800 */
[----:B0-----:R-:W-:-:S04]  /*2f400*/  SHF.R.U32.HI R8, RZ, 0x6, R8 ;  /* 0x00000006ff087819 */ /* 0x001fc80000011608 */
[----:B------:R-:W-:-:S04]  /*2f410*/  SGXT.U32 R8, R8, 0x1 ;  /* 0x000000010808781a */ /* 0x000fc80000000000 */
[----:B------:R-:W-:Y:S01]  /*2f420*/  LOP3.LUT R140, R8, 0x16, RZ, 0xfc, !PT ;  /* 0x00000016088c7812 */ /* 0x000fe200078efcff */
[----:B------:R-:W-:Y:S02]  /*2f430*/  @!P5 IMAD.MOV.U32 R5, RZ, RZ, R137 ;  /* 0x000000ffff05d224 */ /* 0x000fe400078e0089 */
[----:B------:R-:W4:Y:S01]  /*2f440*/  LDL R137, [R1+0xb94] ;  /* 0x000b940001897983 */ /* 0x000f220000100800 */
[----:B------:R-:W-:-:S03]  /*2f450*/  ISETP.GE.AND P3, PT, R140, UR39, PT ;  /* 0x000000278c007c0c */ /* 0x000fc6000bf66270 */
[----:B------:R0:W4:Y:S02]  /*2f460*/  @!P5 LDG.E.U16 R70, desc[UR56][R4.64] ;  /* 0x000000380446d981 */ /* 0x000124000c1e1500 */
[----:B0-----:R-:W-:Y:S02]  /*2f470*/  @!P2 IMAD.MOV.U32 R5, RZ, RZ, R7 ;  /* 0x000000ffff05a224 */ /* 0x001fe400078e0007 */
[----:B------:R-:W4:Y:S01]  /*2f480*/  LDL R7, [R1+0xb8c] ;  /* 0x000b8c0001077983 */ /* 0x000f220000100800 */
[----:B---3--:R-:W-:-:S03]  /*2f490*/  @!P2 IMAD.MOV.U32 R4, RZ, RZ, R6 ;  /* 0x000000ffff04a224 */ /* 0x008fc600078e0006 */
[----:B------:R-:W3:Y:S04]  /*2f4a0*/  LDL R6, [R1+0xb90] ;  /* 0x000b900001067983 */ /* 0x000ee80000100800 */
[----:B------:R2:W3:Y:S02]  /*2f4b0*/  @!P2 LDG.E.U16 R86, desc[UR56][R4.64] ;  /* 0x000000380456a981 */ /* 0x0004e4000c1e1500 */
[----:B--2---:R-:W-:Y:S02]  /*2f4c0*/  @!P3 IMAD.MOV.U32 R4, RZ, RZ, R2 ;  /* 0x000000ffff04b224 */ /* 0x004fe400078e0002 */
[----:B------:R-:W2:Y:S01]  /*2f4d0*/  LDL R2, [R1+0xb88] ;  /* 0x000b880001027983 */ /* 0x000ea20000100800 */
[----:B----4-:R-:W-:-:S03]  /*2f4e0*/  @!P3 IMAD.MOV.U32 R5, RZ, RZ, R3 ;  /* 0x000000ffff05b224 */ /* 0x010fc600078e0003 */
[----:B------:R-:W4:Y:S01]  /*2f4f0*/  LDL R3, [R1+0xb84] ;  /* 0x000b840001037983 */ /* 0x000f220000100800 */
[----:B------:R-:W0:Y:S02]  /*2f500*/  S2R R8, SR_TID.X ;  /* 0x0000000000087919 */ /* 0x000e240000002100 */
        /* <DEDUP_REMOVED lines=87> */
[----:B------:R-:W-:Y:S01]  /*2fa80*/  PRMT R59, RZ, 0x7610, R59 ;  /* 0x00007610ff3b7816 */ /* 0x000fe2000000003b */
[----:B------:R-:W4:Y:S04]  /*2fa90*/  LDL R137, [R1+0xb44] ;  /* 0x000b440001897983 */ /* 0x000f280000100800 */
[----:B------:R1:W4:Y:S01]  /*2faa0*/  @!P6 LDG.E.U16 R88, desc[UR56][R4.64] ;  /* 0x000000380458e981 */ /* 0x000322000c1e1500 */
[--C-:B0-----:R-:W-:Y:S02]  /*2fab0*/  SHF.R.U32.HI R140, RZ, 0x6, R8.reuse ;  /* 0x00000006ff8c7819 */ /* 0x101fe40000011608 */
[----:B------:R-:W-:Y:S01]  /*2fac0*/  SHF.R.U32.HI R8, RZ, 0x6, R8 ;  /* 0x00000006ff087819 */ /* 0x000fe20000011608 */
[----:B-1----:R-:W-:Y:S01]  /*2fad0*/  @!P1 IMAD.MOV.U32 R5, RZ, RZ, R7 ;  /* 0x000000ffff059224 */ /* 0x002fe200078e0007 */
[----:B------:R-:W-:Y:S01]  /*2fae0*/  SGXT.U32 R140, R140, 0x1 ;  /* 0x000000018c8c781a */ /* 0x000fe20000000000 */
[----:B------:R-:W4:Y:S01]  /*2faf0*/  LDL R7, [R1+0xb3c] ;  /* 0x000b3c0001077983 */ /* 0x000f220000100800 */
[----:B------:R-:W-:-:S04]  /*2fb00*/  SGXT.U32 R8, R8, 0x1 ;  /* 0x000000010808781a */ /* 0x000fc80000000000 */
[----:B------:R-:W-:Y:S02]  /*2fb10*/  LOP3.LUT R135, R8, 0x2c, RZ, 0xfc, !PT ;  /* 0x0000002c08877812 */ /* 0x000fe400078efcff */
[----:B------:R-:W0:Y:S01]  /*2fb20*/  S2R R8, SR_TID.X ;  /* 0x0000000000087919 */ /* 0x000e220000002100 */
[----:B------:R-:W-:-:S04]  /*2fb30*/  LOP3.LUT R140, R140, 0x2a, RZ, 0xfc, !PT ;  /* 0x0000002a8c8c7812 */ /* 0x000fc800078efcff */
[----:B------:R-:W-:Y:S02]  /*2fb40*/  ISETP.GE.AND P5, PT, R140, UR39, PT ;  /* 0x000000278c007c0c */ /* 0x000fe4000bfa6270 */
[----:B------:R-:W4:Y:S01]  /*2fb50*/  LDL R140, [R1+0xb50] ;  /* 0x000b5000018c7983 */ /* 0x000f220000100800 */
[----:B0-----:R-:W-:-:S04]  /*2fb60*/  SHF.R.U32.HI R8, RZ, 0x6, R8 ;  /* 0x00000006ff087819 */ /* 0x001fc80000011608 */
[----:B------:R-:W-:Y:S01]  /*2fb70*/  SGXT.U32 R8, R8, 0x1 ;  /* 0x000000010808781a */ /* 0x000fe20000000000 */
[----:B---3--:R-:W-:-:S05]  /*2fb80*/  @!P1 IMAD.MOV.U32 R4, RZ, RZ, R6 ;  /* 0x000000ffff049224 */ /* 0x008fca00078e0006 */
[----:B------:R2:W3:Y:S02]  /*2fb90*/  @!P1 LDG.E.U16 R104, desc[UR56][R4.64] ;  /* 0x0000003804689981 */ /* 0x0004e4000c1e1500 */
[----:B--2---:R-:W-:Y:S01]  /*2fba0*/  @!P4 IMAD.MOV.U32 R4, RZ, RZ, R2 ;  /* 0x000000ffff04c224 */ /* 0x004fe200078e0002 */
[----:B------:R-:W-:Y:S01]  /*2fbb0*/  LOP3.LUT R6, R8, 0x2e, RZ, 0xfc, !PT ;  /* 0x0000002e08067812 */ /* 0x000fe200078efcff */
[----:B------:R-:W2:Y:S01]  /*2fbc0*/  LDL R2, [R1+0xb38] ;  /* 0x000b380001027983 */ /* 0x000ea20000100800 */
[----:B----4-:R-:W-:-:S03]  /*2fbd0*/  @!P4 IMAD.MOV.U32 R5, RZ, RZ, R3 ;  /* 0x000000ffff05c224 */ /* 0x010fc600078e0003 */
[----:B------:R-:W4:Y:S04]  /*2fbe0*/  LDL R8, [R1+0xb48] ;  /* 0x000b480001087983 */ /* 0x000f280000100800 */
[----:B------:R0:W3:Y:S01]  /*2fbf0*/  @!P4 LDG.E.U16 R59, desc[UR56][R4.64] ;  /* 0x00000038043bc981 */ /* 0x0000e2000c1e1500 */
[----:B------:R-:W-:-:S03]  /*2fc00*/  ISETP.GE.AND P3, PT, R6, UR39, PT ;  /* 0x0000002706007c0c */ /* 0x000fc6000bf66270 */
[----:B------:R-:W2:Y:S04]  /*2fc10*/  LDL R6, [R1+0xb40] ;  /* 0x000b400001067983 */ /* 0x000ea80000100800 */
[----:B------:R-:W3:Y:S01]  /*2fc20*/  LDL R3, [R1+0xb34] ;  /* 0x000b340001037983 */ /* 0x000ee20000100800 */
[----:B0-----:R-:W0:Y:S02]  /*2fc30*/  S2R R5, SR_TID.X ;  /* 0x0000000000057919 */ /* 0x001e240000002100 */
[----:B0-----:R-:W-:Y:S02]  /*2fc40*/  SHF.R.U32.HI R4, RZ, 0x6, R5 ;  /* 0x00000006ff047819 */ /* 0x001fe40000011605 */
[----:B------:R-:W4:Y:S01]  /*2fc50*/  LDL R5, [R1+0xb4c] ;  /* 0x000b4c0001057983 */ /* 0x000f220000100800 */
[----:B------:R-:W-:-:S02]  /*2fc60*/  ISETP.GE.AND P2, PT, R135, UR39, PT ;  /* 0x0000002787007c0c */ /* 0x000fc4000bf46270 */
[----:B------:R-:W0:Y:S01]  /*2fc70*/  S2R R135, SR_TID.X ;  /* 0x0000000000877919 */ /* 0x000e220000002100 */
[----:B------:R-:W-:-:S04]  /*2fc80*/  SGXT.U32 R4, R4, 0x1 ;  /* 0x000000010404781a */ /* 0x000fc80000000000 */
[----:B------:R-:W-:Y:S02]  /*2fc90*/  LOP3.LUT R4, R4, 0x30, RZ, 0xfc, !PT ;  /* 0x0000003004047812 */ /* 0x000fe400078efcff */
[----:B------:R-:W-:Y:S02]  /*2fca0*/  PRMT R75, RZ, 0x7610, R75 ;  /* 0x00007610ff4b7816 */ /* 0x000fe4000000004b */
[----:B------:R-:W-:Y:S02]  /*2fcb0*/  ISETP.GE.AND P6, PT, R4, UR39, PT ;  /* 0x0000002704007c0c */ /* 0x000fe4000bfc6270 */
[----:B------:R-:W-:Y:S02]  /*2fcc0*/  PRMT R91, RZ, 0x7610, R91 ;  /* 0x00007610ff5b7816 */ /* 0x000fe4000000005b */
[----:B------:R-:W-:Y:S02]  /*2fcd0*/  PRMT R107, RZ, 0x7610, R107 ;  /* 0x00007610ff6b7816 */ /* 0x000fe4000000006b */
[----:B0-----:R-:W-:-:S04]  /*2fce0*/  SHF.R.U32.HI R135, RZ, 0x6, R135 ;  /* 0x00000006ff877819 */ /* 0x001fc80000011687 */
[----:B------:R-:W-:Y:S02]  /*2fcf0*/  SGXT.U32 R135, R135, 0x1 ;  /* 0x000000018787781a */ /* 0x000fe40000000000 */
[----:B------:R-:W-:Y:S01]  /*2fd00*/  PRMT R58, RZ, 0x7610, R58 ;  /* 0x00007610ff3a7816 */ /* 0x000fe2000000003a */
[----:B------:R-:W-:Y:S01]  /*2fd10*/  @!P5 IMAD.MOV.U32 R4, RZ, RZ, R140 ;  /* 0x000000ffff04d224 */ /* 0x000fe200078e008c */
[----:B------:R-:W-:Y:S02]  /*2fd20*/  LOP3.LUT R140, R135, 0x32, RZ, 0xfc, !PT ;  /* 0x00000032878c7812 */ /* 0x000fe400078efcff */
[----:B------:R-:W0:Y:S02]  /*2fd30*/  S2R R135, SR_TID.X ;  /* 0x0000000000877919 */ /* 0x000e240000002100 */
[----:B------:R-:W-:Y:S02]  /*2fd40*/  ISETP.GE.AND P1, PT, R140, UR39, PT ;  /* 0x000000278c007c0c */ /* 0x000fe4000bf26270 */
[----:B------:R-:W3:Y:S01]  /*2fd50*/  LDL R140, [R1+0xb24] ;  /* 0x000b2400018c7983 */ /* 0x000ee20000100800 */
[----:B0-----:R-:W-:-:S04]  /*2fd60*/  SHF.R.U32.HI R135, RZ, 0x6, R135 ;  /* 0x00000006ff877819 */ /* 0x001fc80000011687 */
[----:B------:R-:W-:-:S04]  /*2fd70*/  SGXT.U32 R135, R135, 0x1 ;  /* 0x000000018787781a */ /* 0x000fc80000000000 */
[----:B------:R-:W-:-:S04]  /*2fd80*/  LOP3.LUT R135, R135, 0x34, RZ, 0xfc, !PT ;  /* 0x0000003487877812 */ /* 0x000fc800078efcff */
[----:B------:R-:W-:Y:S02]  /*2fd90*/  ISETP.GE.AND P4, PT, R135, UR39, PT ;  /* 0x0000002787007c0c */ /* 0x000fe4000bf86270 */
[----:B------:R-:W3:Y:S04]  /*2fda0*/  LDL R135, [R1+0xb20] ;  /* 0x000b200001877983 */ /* 0x000ee80000100800 */
[----:B----4-:R0:W4:Y:S02]  /*2fdb0*/  @!P5 LDG.E.U16 R75, desc[UR56][R4.64] ;  /* 0x00000038044bd981 */ /* 0x010124000c1e1500 */
[----:B0-----:R-:W-:Y:S02]  /*2fdc0*/  @!P2 IMAD.MOV.U32 R4, RZ, RZ, R8 ;  /* 0x000000ffff04a224 */ /* 0x001fe400078e0008 */
[----:B------:R-:W-:-:S02]  /*2fdd0*/  @!P2 IMAD.MOV.U32 R5, RZ, RZ, R137 ;  /* 0x000000ffff05a224 */ /* 0x000fc400078e0089 */
[----:B------:R-:W4:Y:S04]  /*2fde0*/  LDL R137, [R1+0xb1c] ;  /* 0x000b1c0001897983 */ /* 0x000f280000100800 */
[----:B------:R2:W4:Y:S02]  /*2fdf0*/  @!P2 LDG.E.U16 R91, desc[UR56][R4.64] ;  /* 0x00000038045ba981 */ /* 0x000524000c1e1500 */
[----:B--2---:R-:W-:Y:S02]  /*2fe00*/  @!P3 IMAD.MOV.U32 R4, RZ, RZ, R6 ;  /* 0x000000ffff04b224 */ /* 0x004fe400078e0006 */
[----:B------:R-:W-:Y:S01]  /*2fe10*/  @!P3 IMAD.MOV.U32 R5, RZ, RZ, R7 ;  /* 0x000000ffff05b224 */ /* 0x000fe200078e0007 */
[----:B------:R-:W2:Y:S04]  /*2fe20*/  LDL R6, [R1+0xb28] ;  /* 0x000b280001067983 */ /* 0x000ea80000100800 */
[----:B------:R0:W4:Y:S02]  /*2fe30*/  @!P3 LDG.E.U16 R107, desc[UR56][R4.64] ;  /* 0x00000038046bb981 */ /* 0x000124000c1e1500 */
[----:B0-----:R-:W-:-:S02]  /*2fe40*/  @!P6 IMAD.MOV.U32 R4, RZ, RZ, R2 ;  /* 0x000000ffff04e224 */ /* 0x001fc400078e0002 */
[----:B---3--:R-:W-:Y:S01]  /*2fe50*/  @!P6 IMAD.MOV.U32 R5, RZ, RZ, R3 ;  /* 0x000000ffff05e224 */ /* 0x008fe200078e0003 */
[----:B------:R-:W3:Y:S04]  /*2fe60*/  LDL R2, [R1+0xb18] ;  /* 0x000b180001027983 */ /* 0x000ee80000100800 */
[----:B------:R0:W3:Y:S04]  /*2fe70*/  @!P6 LDG.E.U16 R58, desc[UR56][R4.64] ;  /* 0x00000038043ae981 */ /* 0x0000e8000c1e1500 */
[----:B------:R-:W3:Y:S04]  /*2fe80*/  LDL R3, [R1+0xb14] ;  /* 0x000b140001037983 */ /* 0x000ee80000100800 */
[----:B------:R-:W0:Y:S04]  /*2fe90*/  LDL R4, [R1+0xb2c] ;  /* 0x000b2c0001047983 */ /* 0x000e280000100800 */
[----:B------:R-:W0:Y:S01]  /*2fea0*/  LDL R5, [R1+0xb30] ;  /* 0x000b300001057983 */ /* 0x000e220000100800 */
[----:B------:R-:W1:Y:S02]  /*2feb0*/  S2R R8, SR_TID.X ;  /* 0x0000000000087919 */ /* 0x000e640000002100 */
[----:B-1----:R-:W-:-:S04]  /*2fec0*/  SHF.R.U32.HI R8, RZ, 0x6, R8 ;  /* 0x00000006ff087819 */ /* 0x002fc80000011608 */
[----:B------:R-:W-:-:S04]  /*2fed0*/  SGXT.U32 R8, R8, 0x1 ;  /* 0x000000010808781a */ /* 0x000fc80000000000 */
[----:B------:R-:W-:Y:S02]  /*2fee0*/  LOP3.LUT R7, R8, 0x36, RZ, 0xfc, !PT ;  /* 0x0000003608077812 */ /* 0x000fe400078efcff */
[----:B------:R-:W1:Y:S02]  /*2fef0*/  S2R R8, SR_TID.X ;  /* 0x0000000000087919 */ /* 0x000e640000002100 */
[----:B------:R-:W-:Y:S02]  /*2ff00*/  ISETP.GE.AND P5, PT, R7, UR39, PT ;  /* 0x0000002707007c0c */ /* 0x000fe4000bfa6270 */
[----:B------:R-:W1:Y:S01]  /*2ff10*/  S2R R7, SR_TID.X ;  /* 0x0000000000077919 */ /* 0x000e620000002100 */
[----:B------:R-:W-:Y:S02]  /*2ff20*/  PRMT R74, RZ, 0x7610, R74 ;  /* 0x00007610ff4a7816 */ /* 0x000fe4000000004a */
[----:B------:R-:W-:Y:S02]  /*2ff30*/  PRMT R90, RZ, 0x7610, R90 ;  /* 0x00007610ff5a7816 */ /* 0x000fe4000000005a */
[----:B------:R-:W-:-:S02]  /*2ff40*/  PRMT R106, RZ, 0x7610, R106 ;  /* 0x00007610ff6a7816 */ /* 0x000fc4000000006a */
[----:B-1----:R-:W-:Y:S02]  /*2ff50*/  SHF.R.U32.HI R8, RZ, 0x6, R8 ;  /* 0x00000006ff087819 */ /* 0x002fe40000011608 */
[----:B------:R-:W-:Y:S02]  /*2ff60*/  SHF.R.U32.HI R7, RZ, 0x6, R7 ;  /* 0x00000006ff077819 */ /* 0x000fe40000011607 */
[----:B------:R-:W-:Y:S02]  /*2ff70*/  SGXT.U32 R8, R8, 0x1 ;  /* 0x000000010808781a */ /* 0x000fe40000000000 */
[----:B------:R-:W-:Y:S02]  /*2ff80*/  SGXT.U32 R7, R7, 0x1 ;  /* 0x000000010707781a */ /* 0x000fe40000000000 */
[----:B------:R-:W-:-:S04]  /*2ff90*/  LOP3.LUT R8, R8, 0x38, RZ, 0xfc, !PT ;  /* 0x0000003808087812 */ /* 0x000fc800078efcff */
[----:B------:R-:W-:Y:S02]  /*2ffa0*/  ISETP.GE.AND P2, PT, R8, UR39, PT ;  /* 0x0000002708007c0c */ /* 0x000fe4000bf46270 */
[----:B------:R-:W-:Y:S01]  /*2ffb0*/  PRMT R61, RZ, 0x7610, R61 ;  /* 0x00007610ff3d7816 */ /* 0x000fe2000000003d */
[----:B------:R-:W3:Y:S01]  /*2ffc0*/  LDL.LU R8, [R1+0x214c] ;  /* 0x00214c0001087983 */ /* 0x000ee20000300800 */
[----:B0-----:R-:W-:-:S04]  /*2ffd0*/  @!P1 LOP3.LUT R5, R5, R4, RZ, 0x3c, !PT ;  /* 0x0000000405059212 */ /* 0x001fc800078e3cff */
[----:B------:R-:W-:-:S04]  /*2ffe0*/  @!P1 LOP3.LUT R4, R5, R4, RZ, 0x3c, !PT ;  /* 0x0000000405049212 */ /* 0x000fc800078e3cff */
[----:B------:R-:W-:-:S05]  /*2fff0*/  @!P1 LOP3.LUT R5, R5, R4, RZ, 0x3c, !PT ;  /* 0x0000000405059212 */ /* 0x000fca00078e3cff */
[----:B------:R0:W3:Y:S02]  /*30000*/  @!P1 LDG.E.U16 R74, desc[UR56][R4.64] ;  /* 0x00000038044a9981 */ /* 0x0000e4000c1e1500 */
[----:B0-----:R-:W-:Y:S01]  /*30010*/  LOP3.LUT R5, R7, 0x3a, RZ, 0xfc, !PT ;  /* 0x0000003a07057812 */ /* 0x001fe200078efcff */
[----:B--2---:R-:W-:Y:S02]  /*30020*/  @!P4 IMAD.MOV.U32 R4, RZ, RZ, R6 ;  /* 0x000000ffff04c224 */ /* 0x004fe400078e0006 */
[----:B------:R-:W2:Y:S01]  /*30030*/  LDL R6, [R1+0xb10] ;  /* 0x000b100001067983 */ /* 0x000ea20000100800 */
[----:B------:R-:W-:Y:S01]  /*30040*/  ISETP.GE.AND P3, PT, R5, UR39, PT ;  /* 0x0000002705007c0c */ /* 0x000fe2000bf66270 */
[----:B------:R-:W-:-:S05]  /*30050*/  @!P4 IMAD.MOV.U32 R5, RZ, RZ, R140 ;  /* 0x000000ffff05c224 */ /* 0x000fca00078e008c */
[----:B------:R0:W2:Y:S02]  /*30060*/  @!P4 LDG.E.U16 R90, desc[UR56][R4.64] ;  /* 0x00000038045ac981 */ /* 0x0000a4000c1e1500 */
[----:B0-----:R-:W-:Y:S02]  /*30070*/  @!P5 IMAD.MOV.U32 R4, RZ, RZ, R135 ;  /* 0x000000ffff04d224 */ /* 0x001fe400078e0087 */
[----:B----4-:R-:W-:Y:S01]  /*30080*/  @!P5 IMAD.MOV.U32 R5, RZ, RZ, R137 ;  /* 0x000000ffff05d224 */ /* 0x010fe200078e0089 */
[----:B------:R-:W0:Y:S04]  /*30090*/  S2R R7, SR_TID.X ;  /* 0x0000000000077919 */ /* 0x000e280000002100 */
[----:B------:R3:W4:Y:S04]  /*300a0*/  @!P5 LDG.E.U16 R106, desc[UR56][R4.64] ;  /* 0x00000038046ad981 */ /* 0x000728000c1e1500 */
[----:B------:R-:W4:Y:S01]  /*300b0*/  LDL R137, [R1+0xb04] ;  /* 0x000b040001897983 */ /* 0x000f220000100800 */
[----:B---3--:R-:W-:-:S02]  /*300c0*/  @!P2 IMAD.MOV.U32 R4, RZ, RZ, R2 ;  /* 0x000000ffff04a224 */ /* 0x008fc400078e0002 */
[----:B------:R-:W-:Y:S01]  /*300d0*/  @!P2 IMAD.MOV.U32 R5, RZ, RZ, R3 ;  /* 0x000000ffff05a224 */ /* 0x000fe200078e0003 */
[----:B------:R-:W3:Y:S04]  /*300e0*/  LDL R2, [R1+0xaf8] ;  /* 0x000af80001027983 */ /* 0x000ee80000100800 */
[----:B------:R1:W3:Y:S04]  /*300f0*/  @!P2 LDG.E.U16 R61, desc[UR56][R4.64] ;  /* 0x00000038043da981 */ /* 0x0002e8000c1e1500 */
[----:B------:R-:W3:Y:S01]  /*30100*/  LDL R3, [R1+0xaf4] ;  /* 0x000af40001037983 */ /* 0x000ee20000100800 */
[----:B-1----:R-:W1:Y:S02]  /*30110*/  S2R R5, SR_TID.X ;  /* 0x0000000000057919 */ /* 0x002e640000002100 */
[----:B-1----:R-:W-:-:S04]  /*30120*/  SHF.R.U32.HI R5, RZ, 0x6, R5 ;  /* 0x00000006ff057819 */ /* 0x002fc80000011605 */
[----:B------:R-:W-:-:S04]  /*30130*/  SGXT.U32 R5, R5, 0x1 ;  /* 0x000000010505781a */ /* 0x000fc80000000000 */
[----:B------:R-:W-:Y:S02]  /*30140*/  LOP3.LUT R4, R5, 0x40, RZ, 0xfc, !PT ;  /* 0x0000004005047812 */ /* 0x000fe400078efcff */
[----:B------:R-:W4:Y:S01]  /*30150*/  LDL R5, [R1+0xb0c] ;  /* 0x000b0c0001057983 */ /* 0x000f220000100800 */
[--C-:B0-----:R-:W-:Y:S02]  /*30160*/  SHF.R.U32.HI R140, RZ, 0x6, R7.reuse ;  /* 0x00000006ff8c7819 */ /* 0x101fe40000011607 */
[----:B------:R-:W-:Y:S02]  /*30170*/  SHF.R.U32.HI R7, RZ, 0x6, R7 ;  /* 0x00000006ff077819 */ /* 0x000fe40000011607 */
[----:B------:R-:W-:Y:S02]  /*30180*/  SGXT.U32 R140, R140, 0x1 ;  /* 0x000000018c8c781a */ /* 0x000fe40000000000 */
[----:B------:R-:W-:Y:S02]  /*30190*/  SGXT.U32 R7, R7, 0x1 ;  /* 0x000000010707781a */ /* 0x000fe40000000000 */
[----:B------:R-:W-:-:S02]  /*301a0*/  LOP3.LUT R140, R140, 0x3c, RZ, 0xfc, !PT ;  /* 0x0000003c8c8c7812 */ /* 0x000fc400078efcff */
[----:B------:R-:W-:Y:S02]  /*301b0*/  LOP3.LUT R135, R7, 0x3e, RZ, 0xfc, !PT ;  /* 0x0000003e07877812 */ /* 0x000fe400078efcff */
[----:B------:R-:W3:Y:S01]  /*301c0*/  LDL R7, [R1+0xb08] ;  /* 0x000b080001077983 */ /* 0x000ee20000100800 */
[----:B------:R-:W-:Y:S02]  /*301d0*/  ISETP.GE.AND P4, PT, R140, UR39, PT ;  /* 0x000000278c007c0c */ /* 0x000fe4000bf86270 */
[----:B------:R-:W-:Y:S01]  /*301e0*/  ISETP.GE.AND P1, PT, R135, UR39, PT ;  /* 0x0000002787007c0c */ /* 0x000fe2000bf26270 */
[----:B------:R-:W3:Y:S04]  /*301f0*/  LDL R140, [R1+0xafc] ;  /* 0x000afc00018c7983 */ /* 0x000ee80000100800 */
[----:B------:R-:W3:Y:S01]  /*30200*/  LDL R135, [R1+0xb00] ;  /* 0x000b000001877983 */ /* 0x000ee20000100800 */
[----:B------:R-:W-:-:S02]  /*30210*/  PRMT R77, RZ, 0x7610, R77 ;  /* 0x00007610ff4d7816 */ /* 0x000fc4000000004d */
[----:B------:R-:W-:Y:S02]  /*30220*/  ISETP.GE.AND P2, PT, R4, UR39, PT ;  /* 0x0000002704007c0c */ /* 0x000fe4000bf46270 */
[----:B------:R-:W-:Y:S02]  /*30230*/  PRMT R93, RZ, 0x7610, R93 ;  /* 0x00007610ff5d7816 */ /* 0x000fe4000000005d */
[----:B------:R-:W-:Y:S02]  /*30240*/  PRMT R109, RZ, 0x7610, R109 ;  /* 0x00007610ff6d7816 */ /* 0x000fe4000000006d */
[----:B------:R-:W-:Y:S01]  /*30250*/  PRMT R60, RZ, 0x7610, R60 ;  /* 0x00007610ff3c7816 */ /* 0x000fe2000000003c */
[----:B--2---:R-:W-:Y:S02]  /*30260*/  @!P3 IMAD.MOV.U32 R4, RZ, RZ, R6 ;  /* 0x000000ffff04b224 */ /* 0x004fe400078e0006 */
[----:B------:R-:W0:Y:S03]  /*30270*/  S2R R6, SR_TID.X ;  /* 0x0000000000067919 */ /* 0x000e260000002100 */
[----:B----4-:R1:W2:Y:S02]  /*30280*/  @!P3 LDG.E.U16 R77, desc[UR56][R4.64] ;  /* 0x00000038044db981 */ /* 0x0102a4000c1e1500 */
[----:B-1----:R-:W1:Y:S01]  /*30290*/  S2R R5, SR_TID.X ;  /* 0x0000000000057919 */ /* 0x002e620000002100 */
[----:B---3--:R-:W-:Y:S01]  /*302a0*/  @!P4 IMAD.MOV.U32 R4, RZ, RZ, R7 ;  /* 0x000000ffff04c224 */ /* 0x008fe200078e0007 */
[----:B-1----:R-:W-:-:S04]  /*302b0*/  SHF.R.U32.HI R5, RZ, 0x6, R5 ;  /* 0x00000006ff057819 */ /* 0x002fc80000011605 */
[----:B------:R-:W-:-:S04]  /*302c0*/  SGXT.U32 R5, R5, 0x1 ;  /* 0x000000010505781a */ /* 0x000fc80000000000 */
[----:B------:R-:W-:-:S04]  /*302d0*/  LOP3.LUT R5, R5, 0x42, RZ, 0xfc, !PT ;  /* 0x0000004205057812 */ /* 0x000fc800078efcff */
[----:B------:R-:W-:Y:S01]  /*302e0*/  ISETP.GE.AND P3, PT, R5, UR39, PT ;  /* 0x0000002705007c0c */ /* 0x000fe2000bf66270 */
[----:B------:R-:W-:Y:S01]  /*302f0*/  @!P4 IMAD.MOV.U32 R5, RZ, RZ, R137 ;  /* 0x000000ffff05c224 */ /* 0x000fe200078e0089 */
[----:B0-----:R-:W-:Y:S01]  /*30300*/  SHF.R.U32.HI R6, RZ, 0x6, R6 ;  /* 0x00000006ff067819 */ /* 0x001fe20000011606 */
[----:B------:R-:W3:Y:S04]  /*30310*/  LDL R137, [R1+0xae4] ;  /* 0x000ae40001897983 */ /* 0x000ee80000100800 */
[----:B------:R0:W4:Y:S02]  /*30320*/  @!P4 LDG.E.U16 R93, desc[UR56][R4.64] ;  /* 0x00000038045dc981 */ /* 0x000124000c1e1500 */
[----:B0-----:R-:W-:Y:S02]  /*30330*/  @!P1 IMAD.MOV.U32 R4, RZ, RZ, R135 ;  /* 0x000000ffff049224 */ /* 0x001fe400078e0087 */
[----:B------:R-:W-:Y:S01]  /*30340*/  @!P1 IMAD.MOV.U32 R5, RZ, RZ, R140 ;  /* 0x000000ffff059224 */ /* 0x000fe200078e008c */
[----:B------:R-:W-:Y:S01]  /*30350*/  SGXT.U32 R6, R6, 0x1 ;  /* 0x000000010606781a */ /* 0x000fe20000000000 */
[----:B------:R-:W2:Y:S04]  /*30360*/  LDL R140, [R1+0xadc] ;  /* 0x000adc00018c7983 */ /* 0x000ea80000100800 */
[----:B------:R0:W4:Y:S04]  /*30370*/  @!P1 LDG.E.U16 R109, desc[UR56][R4.64] ;  /* 0x00000038046d9981 */ /* 0x000128000c1e1500 */
[----:B------:R-:W4:Y:S01]  /*30380*/  LDL R135, [R1+0xad4] ;  /* 0x000ad40001877983 */ /* 0x000f220000100800 */
[----:B0-----:R-:W-:-:S02]  /*30390*/  @!P2 IMAD.MOV.U32 R4, RZ, RZ, R2 ;  /* 0x000000ffff04a224 */ /* 0x001fc400078e0002 */
[----:B------:R-:W-:Y:S01]  /*303a0*/  @!P2 IMAD.MOV.U32 R5, RZ, RZ, R3 ;  /* 0x000000ffff05a224 */ /* 0x000fe200078e0003 */
[----:B------:R-:W-:Y:S01]  /*303b0*/  LOP3.LUT R6, R6, 0x44, RZ, 0xfc, !PT ;  /* 0x0000004406067812 */ /* 0x000fe200078efcff */
[----:B------:R-:W2:Y:S04]  /*303c0*/  LDL R2, [R1+0xae0] ;  /* 0x000ae00001027983 */ /* 0x000ea80000100800 */
[----:B------:R0:W4:Y:S04]  /*303d0*/  @!P2 LDG.E.U16 R60, desc[UR56][R4.64] ;  /* 0x00000038043ca981 */ /* 0x000128000c1e1500 */
[----:B------:R-:W4:Y:S04]  /*303e0*/  LDL R3, [R1+0xad8] ;  /* 0x000ad80001037983 */ /* 0x000f280000100800 */
[----:B------:R-:W0:Y:S04]  /*303f0*/  LDL R4, [R1+0xaec] ;  /* 0x000aec0001047983 */ /* 0x000e280000100800 */
[----:B------:R-:W0:Y:S01]  /*30400*/  LDL R5, [R1+0xaf0] ;  /* 0x000af00001057983 */ /* 0x000e220000100800 */
[----:B------:R-:W-:-:S03]  /*30410*/  ISETP.GE.AND P4, PT, R6, UR39, PT ;  /* 0x0000002706007c0c */ /* 0x000fc6000bf86270 */
[----:B------:R-:W3:Y:S01]  /*30420*/  LDL R6, [R1+0xae8] ;  /* 0x000ae80001067983 */ /* 0x000ee20000100800 */
[----:B------:R-:W-:Y:S01]  /*30430*/  PRMT R76, RZ, 0x7610, R76 ;  /* 0x00007610ff4c7816 */ /* 0x000fe2000000004c */
[----:B------:R-:W1:Y:S01]  /*30440*/  S2R R7, SR_TID.X ;  /* 0x0000000000077919 */ /* 0x000e620000002100 */
[----:B------:R-:W-:Y:S02]  /*30450*/  PRMT R92, RZ, 0x7610, R92 ;  /* 0x00007610ff5c7816 */ /* 0x000fe4000000005c */
[----:B-1----:R-:W-:-:S04]  /*30460*/  SHF.R.U32.HI R7, RZ, 0x6, R7 ;  /* 0x00000006ff077819 */ /* 0x002fc80000011607 */
[----:B------:R-:W-:-:S04]  /*30470*/  SGXT.U32 R7, R7, 0x1 ;  /* 0x000000010707781a */ /* 0x000fc80000000000 */
[----:B------:R-:W-:-:S04]  /*30480*/  LOP3.LUT R7, R7, 0x46, RZ, 0xfc, !PT ;  /* 0x0000004607077812 */ /* 0x000fc800078efcff */
[----:B------:R-:W-:Y:S02]  /*30490*/  ISETP.GE.AND P1, PT, R7, UR39, PT ;  /* 0x0000002707007c0c */ /* 0x000fe4000bf26270 */
[----:B------:R-:W1:Y:S01]  /*304a0*/  S2R R7, SR_TID.X ;  /* 0x0000000000077919 */ /* 0x000e620000002100 */
[----:B------:R-:W-:Y:S02]  /*304b0*/  PRMT R108, RZ, 0x7610, R108 ;  /* 0x00007610ff6c7816 */ /* 0x000fe4000000006c */
[----:B------:R-:W-:Y:S02]  /*304c0*/  PRMT R63, RZ, 0x7610, R63 ;  /* 0x00007610ff3f7816 */ /* 0x000fe4000000003f */
[----:B-1----:R-:W-:-:S04]  /*304d0*/  SHF.R.U32.HI R7, RZ, 0x6, R7 ;  /* 0x00000006ff077819 */ /* 0x002fc80000011607 */
[----:B------:R-:W-:-:S04]  /*304e0*/  SGXT.U32 R7, R7, 0x1 ;  /* 0x000000010707781a */ /* 0x000fc80000000000 */
[----:B------:R-:W-:-:S04]  /*304f0*/  LOP3.LUT R7, R7, 0x48, RZ, 0xfc, !PT ;  /* 0x0000004807077812 */ /* 0x000fc800078efcff */
[----:B------:R-:W-:Y:S02]  /*30500*/  ISETP.GE.AND P2, PT, R7, UR39, PT ;  /* 0x0000002707007c0c */ /* 0x000fe4000bf46270 */
[----:B------:R-:W4:Y:S01]  /*30510*/  LDL.LU R7, [R1+0x2148] ;  /* 0x0021480001077983 */ /* 0x000f220000300800 */
[----:B0-----:R-:W-:-:S04]  /*30520*/  @!P3 LOP3.LUT R5, R5, R4, RZ, 0x3c, !PT ;  /* 0x000000040505b212 */ /* 0x001fc800078e3cff */
[----:B------:R-:W-:-:S04]  /*30530*/  @!P3 LOP3.LUT R4, R5, R4, RZ, 0x3c, !PT ;  /* 0x000000040504b212 */ /* 0x000fc800078e3cff */
[----:B------:R-:W-:-:S05]  /*30540*/  @!P3 LOP3.LUT R5, R5, R4, RZ, 0x3c, !PT ;  /* 0x000000040505b212 */ /* 0x000fca00078e3cff */
[----:B------:R0:W4:Y:S02]  /*30550*/  @!P3 LDG.E.U16 R76, desc[UR56][R4.64] ;  /* 0x00000038044cb981 */ /* 0x000124000c1e1500 */
[----:B0-----:R-:W0:Y:S01]  /*30560*/  S2R R5, SR_TID.X ;  /* 0x0000000000057919 */ /* 0x001e220000002100 */
[----:B---3--:R-:W-:Y:S02]  /*30570*/  @!P4 IMAD.MOV.U32 R4, RZ, RZ, R6 ;  /* 0x000000ffff04c224 */ /* 0x008fe400078e0006 */
[----:B------:R-:W3:Y:S01]  /*30580*/  LDL R6, [R1+0xad0] ;  /* 0x000ad00001067983 */ /* 0x000ee20000100800 */
[----:B0-----:R-:W-:-:S04]  /*30590*/  SHF.R.U32.HI R5, RZ, 0x6, R5 ;  /* 0x00000006ff057819 */ /* 0x001fc80000011605 */
[----:B------:R-:W-:-:S04]  /*305a0*/  SGXT.U32 R5, R5, 0x1 ;  /* 0x000000010505781a */ /* 0x000fc80000000000 */
[----:B------:R-:W-:-:S04]  /*305b0*/  LOP3.LUT R5, R5, 0x4a, RZ, 0xfc, !PT ;  /* 0x0000004a05057812 */ /* 0x000fc800078efcff */
[----:B------:R-:W-:Y:S01]  /*305c0*/  ISETP.GE.AND P3, PT, R5, UR39, PT ;  /* 0x0000002705007c0c */ /* 0x000fe2000bf66270 */
[----:B------:R-:W-:-:S05]  /*305d0*/  @!P4 IMAD.MOV.U32 R5, RZ, RZ, R137 ;  /* 0x000000ffff05c224 */ /* 0x000fca00078e0089 */
[----:B------:R0:W3:Y:S02]  /*305e0*/  @!P4 LDG.E.U16 R92, desc[UR56][R4.64] ;  /* 0x00000038045cc981 */ /* 0x0000e4000c1e1500 */
[----:B0-----:R-:W0:Y:S01]  /*305f0*/  S2R R5, SR_TID.X ;  /* 0x0000000000057919 */ /* 0x001e220000002100 */
[----:B--2---:R-:W-:Y:S02]  /*30600*/  @!P1 IMAD.MOV.U32 R4, RZ, RZ, R2 ;  /* 0x000000ffff049224 */ /* 0x004fe400078e0002 */
[----:B------:R-:W2:Y:S01]  /*30610*/  LDL R2, [R1+0xac8] ;  /* 0x000ac80001027983 */ /* 0x000ea20000100800 */
[----:B0-----:R-:W-:-:S04]  /*30620*/  SHF.R.U32.HI R5, RZ, 0x6, R5 ;  /* 0x00000006ff057819 */ /* 0x001fc80000011605 */
[----:B------:R-:W-:-:S04]  /*30630*/  SGXT.U32 R5, R5, 0x1 ;  /* 0x000000010505781a */ /* 0x000fc80000000000 */
[----:B------:R-:W-:-:S04]  /*30640*/  LOP3.LUT R5, R5, 0x4c, RZ, 0xfc, !PT ;  /* 0x0000004c05057812 */ /* 0x000fc800078efcff */
[----:B------:R-:W-:Y:S01]  /*30650*/  ISETP.GE.AND P4, PT, R5, UR39, PT ;  /* 0x0000002705007c0c */ /* 0x000fe2000bf86270 */
[----:B------:R-:W-:Y:S02]  /*30660*/  @!P1 IMAD.MOV.U32 R5, RZ, RZ, R140 ;  /* 0x000000ffff059224 */ /* 0x000fe400078e008c */
[----:B------:R-:W2:Y:S04]  /*30670*/  LDL R140, [R1+0xac4] ;  /* 0x000ac400018c7983 */ /* 0x000ea80000100800 */
[----:B------:R4:W2:Y:S02]  /*30680*/  @!P1 LDG.E.U16 R108, desc[UR56][R4.64] ;  /* 0x00000038046c9981 */ /* 0x0008a4000c1e1500 */
[----:B----4-:R-:W-:Y:S02]  /*30690*/  @!P2 IMAD.MOV.U32 R4, RZ, RZ, R3 ;  /* 0x000000ffff04a224 */ /* 0x010fe400078e0003 */
[----:B------:R-:W-:Y:S01]  /*306a0*/  @!P2 IMAD.MOV.U32 R5, RZ, RZ, R135 ;  /* 0x000000ffff05a224 */ /* 0x000fe200078e0087 */
[----:B------:R-:W-:Y:S01]  /*306b0*/  PRMT R79, RZ, 0x7610, R79 ;  /* 0x00007610ff4f7816 */ /* 0x000fe2000000004f */
[----:B------:R-:W0:Y:S03]  /*306c0*/  S2R R137, SR_TID.X ;  /* 0x0000000000897919 */ /* 0x000e260000002100 */
[----:B------:R1:W4:Y:S01]  /*306d0*/  @!P2 LDG.E.U16 R63, desc[UR56][R4.64] ;  /* 0x00000038043fa981 */ /* 0x000322000c1e1500 */
[----:B------:R-:W-:-:S03]  /*306e0*/  PRMT R95, RZ, 0x7610, R95 ;  /* 0x00007610ff5f7816 */ /* 0x000fc6000000005f */
[----:B------:R-:W4:Y:S04]  /*306f0*/  LDL R135, [R1+0xab4] ;  /* 0x000ab40001877983 */ /* 0x000f280000100800 */
[----:B------:R-:W4:Y:S01]  /*30700*/  LDL R3, [R1+0xab8] ;  /* 0x000ab80001037983 */ /* 0x000f220000100800 */
[----:B-1----:R-:W1:Y:S02]  /*30710*/  S2R R5, SR_TID.X ;  /* 0x0000000000057919 */ /* 0x002e640000002100 */
[----:B-1----:R-:W-:-:S04]  /*30720*/  SHF.R.U32.HI R5, RZ, 0x6, R5 ;  /* 0x00000006ff057819 */ /* 0x002fc80000011605 */
[----:B------:R-:W-:-:S04]  /*30730*/  SGXT.U32 R5, R5, 0x1 ;  /* 0x000000010505781a */ /* 0x000fc80000000000 */
[----:B------:R-:W-:Y:S02]  /*30740*/  LOP3.LUT R4, R5, 0x50, RZ, 0xfc, !PT ;  /* 0x0000005005047812 */ /* 0x000fe400078efcff */
[----:B------:R-:W2:Y:S02]  /*30750*/  LDL R5, [R1+0xacc] ;  /* 0x000acc0001057983 */ /* 0x000ea40000100800 */
[----:B------:R-:W-:Y:S02]  /*30760*/  ISETP.GE.AND P2, PT, R4, UR39, PT ;  /* 0x0000002704007c0c */ /* 0x000fe4000bf46270 */
[----:B0-----:R-:W-:-:S04]  /*30770*/  SHF.R.U32.HI R137, RZ, 0x6, R137 ;  /* 0x00000006ff897819 */ /* 0x001fc80000011689 */
[----:B------:R-:W-:-:S04]  /*30780*/  SGXT.U32 R137, R137, 0x1 ;  /* 0x000000018989781a */ /* 0x000fc80000000000 */
[----:B------:R-:W-:-:S04]  /*30790*/  LOP3.LUT R137, R137, 0x4e, RZ, 0xfc, !PT ;  /* 0x0000004e89897812 */ /* 0x000fc800078efcff */
[----:B------:R-:W-:Y:S02]  /*307a0*/  ISETP.GE.AND P1, PT, R137, UR39, PT ;  /* 0x0000002789007c0c */ /* 0x000fe4000bf26270 */
[----:B------:R-:W4:Y:S01]  /*307b0*/  LDL R137, [R1+0xac0] ;  /* 0x000ac00001897983 */ /* 0x000f220000100800 */
[----:B---3--:R-:W-:-:S05]  /*307c0*/  @!P3 IMAD.MOV.U32 R4, RZ, RZ, R6 ;  /* 0x000000ffff04b224 */ /* 0x008fca00078e0006 */
[----:B--2---:R0:W2:Y:S02]  /*307d0*/  @!P3 LDG.E.U16 R79, desc[UR56][R4.64] ;  /* 0x00000038044fb981 */ /* 0x0040a4000c1e1500 */
[----:B0-----:R-:W0:Y:S01]  /*307e0*/  S2R R5, SR_TID.X ;  /* 0x0000000000057919 */ /* 0x001e220000002100 */
[----:B------:R-:W-:Y:S01]  /*307f0*/  @!P4 IMAD.MOV.U32 R4, RZ, RZ, R2 ;  /* 0x000000ffff04c224 */ /* 0x000fe200078e0002 */
[----:B0-----:R-:W-:-:S04]  /*30800*/  SHF.R.U32.HI R5, RZ, 0x6, R5 ;  /* 0x00000006ff057819 */ /* 0x001fc80000011605 */
[----:B------:R-:W-:-:S04]  /*30810*/  SGXT.U32 R5, R5, 0x1 ;  /* 0x000000010505781a */ /* 0x000fc80000000000 */
[----:B------:R-:W-:-:S04]  /*30820*/  LOP3.LUT R5, R5, 0x52, RZ, 0xfc, !PT ;  /* 0x0000005205057812 */ /* 0x000fc800078efcff */
[----:B------:R-:W-:Y:S01]  /*30830*/  ISETP.GE.AND P3, PT, R5, UR39, PT ;  /* 0x0000002705007c0c */ /* 0x000fe2000bf66270 */
[----:B------:R-:W-:Y:S01]  /*30840*/  @!P4 IMAD.MOV.U32 R5, RZ, RZ, R140 ;  /* 0x000000ffff05c224 */ /* 0x000fe200078e008c */
[----:B------:R-:W-:Y:S01]  /*30850*/  PRMT R111, RZ, 0x7610, R111 ;  /* 0x00007610ff6f7816 */ /* 0x000fe2000000006f */
[----:B------:R-:W0:Y:S03]  /*30860*/  S2R R6, SR_TID.X ;  /* 0x0000000000067919 */ /* 0x000e260000002100 */
[----:B------:R4:W3:Y:S01]  /*30870*/  @!P4 LDG.E.U16 R95, desc[UR56][R4.64] ;  /* 0x00000038045fc981 */ /* 0x0008e2000c1e1500 */
[----:B------:R-:W-:-:S03]  /*30880*/  PRMT R62, RZ, 0x7610, R62 ;  /* 0x00007610ff3e7816 */ /* 0x000fc6000000003e */
[----:B------:R-:W2:Y:S04]  /*30890*/  LDL R140, [R1+0xaa4] ;  /* 0x000aa400018c7983 */ /* 0x000ea80000100800 */
[----:B------:R-:W3:Y:S01]  /*308a0*/  LDL R5, [R1+0xabc] ;  /* 0x000abc0001057983 */ /* 0x000ee20000100800 */
[----:B----4-:R-:W-:Y:S01]  /*308b0*/  @!P1 IMAD.MOV.U32 R4, RZ, RZ, R137 ;  /* 0x000000ffff049224 */ /* 0x010fe200078e0089 */
[----:B0-----:R-:W-:-:S04]  /*308c0*/  SHF.R.U32.HI R6, RZ, 0x6, R6 ;  /* 0x00000006ff067819 */ /* 0x001fc80000011606 */
[----:B------:R-:W-:-:S04]  /*308d0*/  SGXT.U32 R6, R6, 0x1 ;  /* 0x000000010606781a */ /* 0x000fc80000000000 */
[----:B------:R-:W-:-:S04]  /*308e0*/  LOP3.LUT R2, R6, 0x54, RZ, 0xfc, !PT ;  /* 0x0000005406027812 */ /* 0x000fc800078efcff */
[----:B------:R-:W-:Y:S02]  /*308f0*/  ISETP.GE.AND P4, PT, R2, UR39, PT ;  /* 0x0000002702007c0c */ /* 0x000fe4000bf86270 */
[----:B------:R-:W4:Y:S01]  /*30900*/  LDL R2, [R1+0xaa8] ;  /* 0x000aa80001027983 */ /* 0x000f220000100800 */
[----:B------:R-:W0:Y:S02]  /*30910*/  S2R R6, SR_TID.X ;  /* 0x0000000000067919 */ /* 0x000e240000002100 */
[----:B0-----:R-:W-:Y:S01]  /*30920*/  SHF.R.U32.HI R6, RZ, 0x6, R6 ;  /* 0x00000006ff067819 */ /* 0x001fe20000011606 */
[----:B---3--:R0:W3:Y:S02]  /*30930*/  @!P1 LDG.E.U16 R111, desc[UR56][R4.64] ;  /* 0x00000038046f9981 */ /* 0x0080e4000c1e1500 */
[----:B0-----:R-:W-:Y:S02]  /*30940*/  @!P2 IMAD.MOV.U32 R4, RZ, RZ, R3 ;  /* 0x000000ffff04a224 */ /* 0x001fe400078e0003 */
[----:B------:R-:W-:-:S05]  /*30950*/  @!P2 IMAD.MOV.U32 R5, RZ, RZ, R135 ;  /* 0x000000ffff05a224 */ /* 0x000fca00078e0087 */
[----:B------:R0:W3:Y:S04]  /*30960*/  @!P2 LDG.E.U16 R62, desc[UR56][R4.64] ;  /* 0x00000038043ea981 */ /* 0x0000e8000c1e1500 */
[----:B------:R-:W0:Y:S04]  /*30970*/  LDL R4, [R1+0xaac] ;  /* 0x000aac0001047983 */ /* 0x000e280000100800 */
[----:B------:R-:W0:Y:S01]  /*30980*/  LDL R5, [R1+0xab0] ;  /* 0x000ab00001057983 */ /* 0x000e220000100800 */
[----:B------:R-:W-:-:S04]  /*30990*/  SGXT.U32 R6, R6, 0x1 ;  /* 0x000000010606781a */ /* 0x000fc80000000000 */
[----:B------:R-:W-:Y:S02]  /*309a0*/  LOP3.LUT R137, R6, 0x56, RZ, 0xfc, !PT ;  /* 0x0000005606897812 */ /* 0x000fe400078efcff */
[----:B------:R-:W1:Y:S02]  /*309b0*/  S2R R6, SR_TID.X ;  /* 0x0000000000067919 */ /* 0x000e640000002100 */
[----:B-1----:R-:W-:Y:S02]  /*309c0*/  SHF.R.U32.HI R3, RZ, 0x6, R6 ;  /* 0x00000006ff037819 */ /* 0x002fe40000011606 */
[----:B------:R-:W-:Y:S01]  /*309d0*/  PRMT R78, RZ, 0x7610, R78 ;  /* 0x00007610ff4e7816 */ /* 0x000fe2000000004e */
[----:B------:R-:W3:Y:S01]  /*309e0*/  LDL R6, [R1+0xaa0] ;  /* 0x000aa00001067983 */ /* 0x000ee20000100800 */
[----:B------:R-:W-:-:S04]  /*309f0*/  SGXT.U32 R3, R3, 0x1 ;  /* 0x000000010303781a */ /* 0x000fc80000000000 */
[----:B------:R-:W-:Y:S02]  /*30a00*/  LOP3.LUT R135, R3, 0x58, RZ, 0xfc, !PT ;  /* 0x0000005803877812 */ /* 0x000fe400078efcff */
[----:B------:R-:W1:Y:S01]  /*30a10*/  S2R R3, SR_TID.X ;  /* 0x0000000000037919 */ /* 0x000e620000002100 */
[----:B------:R-:W-:Y:S02]  /*30a20*/  PRMT R94, RZ, 0x7610, R94 ;  /* 0x00007610ff5e7816 */ /* 0x000fe4000000005e */
[----:B-1----:R-:W-:-:S04]  /*30a30*/  SHF.R.U32.HI R3, RZ, 0x6, R3 ;  /* 0x00000006ff037819 */ /* 0x002fc80000011603 */
[----:B------:R-:W-:Y:S02]  /*30a40*/  SGXT.U32 R3, R3, 0x1 ;  /* 0x000000010303781a */ /* 0x000fe40000000000 */
[----:B------:R-:W-:Y:S02]  /*30a50*/  ISETP.GE.AND P1, PT, R137, UR39, PT ;  /* 0x0000002789007c0c */ /* 0x000fe4000bf26270 */
[----:B------:R-:W-:Y:S01]  /*30a60*/  ISETP.GE.AND P2, PT, R135, UR39, PT ;  /* 0x0000002787007c0c */ /* 0x000fe2000bf46270 */
[----:B------:R-:W3:Y:S04]  /*30a70*/  LDL R137, [R1+0xa94] ;  /* 0x000a940001897983 */ /* 0x000ee80000100800 */
[----:B------:R-:W3:Y:S01]  /*30a80*/  LDL R135, [R1+0xa98] ;  /* 0x000a980001877983 */ /* 0x000ee20000100800 */
[----:B0-----:R-:W-:-:S04]  /*30a90*/  @!P3 LOP3.LUT R5, R5, R4, RZ, 0x3c, !PT ;  /* 0x000000040505b212 */ /* 0x001fc800078e3cff */
[----:B------:R-:W-:-:S04]  /*30aa0*/  @!P3 LOP3.LUT R4, R5, R4, RZ, 0x3c, !PT ;  /* 0x000000040504b212 */ /* 0x000fc800078e3cff */
[----:B------:R-:W-:-:S05]  /*30ab0*/  @!P3 LOP3.LUT R5, R5, R4, RZ, 0x3c, !PT ;  /* 0x000000040505b212 */ /* 0x000fca00078e3cff */
[----:B------:R0:W3:Y:S02]  /*30ac0*/  @!P3 LDG.E.U16 R78, desc[UR56][R4.64] ;  /* 0x00000038044eb981 */ /* 0x0000e4000c1e1500 */
[----:B0-----:R-:W-:Y:S02]  /*30ad0*/  LOP3.LUT R5, R3, 0x5a, RZ, 0xfc, !PT ;  /* 0x0000005a03057812 */ /* 0x001fe400078efcff */
[----:B------:R-:W0:Y:S01]  /*30ae0*/  S2R R3, SR_TID.X ;  /* 0x0000000000037919 */ /* 0x000e220000002100 */
[----:B----4-:R-:W-:Y:S01]  /*30af0*/  @!P4 IMAD.MOV.U32 R4, RZ, RZ, R2 ;  /* 0x000000ffff04c224 */ /* 0x010fe200078e0002 */
[----:B------:R-:W-:Y:S01]  /*30b00*/  ISETP.GE.AND P3, PT, R5, UR39, PT ;  /* 0x0000002705007c0c */ /* 0x000fe2000bf66270 */
[----:B--2---:R-:W-:Y:S01]  /*30b10*/  @!P4 IMAD.MOV.U32 R5, RZ, RZ, R140 ;  /* 0x000000ffff05c224 */ /* 0x004fe200078e008c */
[----:B------:R-:W2:Y:S04]  /*30b20*/  LDL R2, [R1+0xa90] ;  /* 0x000a900001027983 */ /* 0x000ea80000100800 */
[----:B------:R1:W4:Y:S04]  /*30b30*/  @!P4 LDG.E.U16 R94, desc[UR56][R4.64] ;  /* 0x00000038045ec981 */ /* 0x000328000c1e1500 */
[----:B------:R-:W2:Y:S01]  /*30b40*/  LDL R5, [R1+0xa9c] ;  /* 0x000a9c0001057983 */ /* 0x000ea20000100800 */
[----:B0-----:R-:W-:-:S03]  /*30b50*/  SHF.R.U32.HI R140, RZ, 0x6, R3 ;  /* 0x00000006ff8c7819 */ /* 0x001fc60000011603 */
[----:B------:R-:W4:Y:S01]  /*30b60*/  LDL R3, [R1+0xa8c] ;  /* 0x000a8c0001037983 */ /* 0x000f220000100800 */
[----:B------:R-:W-:-:S04]  /*30b70*/  SGXT.U32 R140, R140, 0x1 ;  /* 0x000000018c8c781a */ /* 0x000fc80000000000 */
[----:B-1----:R-:W-:Y:S02]  /*30b80*/  LOP3.LUT R4, R140, 0x5c, RZ, 0xfc, !PT ;  /* 0x0000005c8c047812 */ /* 0x002fe400078efcff */
[----:B------:R-:W-:Y:S02]  /*30b90*/  PRMT R0, RZ, 0x7610, R0 ;  /* 0x00007610ff007816 */ /* 0x000fe40000000000 */
[----:B------:R-:W-:Y:S01]  /*30ba0*/  ISETP.GE.AND P4, PT, R4, UR39, PT ;  /* 0x0000002704007c0c */ /* 0x000fe2000bf86270 */
[----:B---3--:R-:W-:Y:S01]  /*30bb0*/  @!P1 IMAD.MOV.U32 R4, RZ, RZ, R6 ;  /* 0x000000ffff049224 */ /* 0x008fe200078e0006 */
[----:B------:R-:W-:Y:S02]  /*30bc0*/  PRMT R65, RZ, 0x7610, R65 ;  /* 0x00007610ff417816 */ /* 0x000fe40000000041 */
[----:B------:R-:W-:Y:S02]  /*30bd0*/  PRMT R81, RZ, 0x7610, R81 ;  /* 0x00007610ff517816 */ /* 0x000fe40000000051 */
[----:B--2---:R0:W2:Y:S02]  /*30be0*/  @!P1 LDG.E.U16 R0, desc[UR56][R4.64] ;  /* 0x0000003804009981 */ /* 0x0040a4000c1e1500 */
[----:B0-----:R-:W-:-:S02]  /*30bf0*/  @!P2 IMAD.MOV.U32 R4, RZ, RZ, R135 ;  /* 0x000000ffff04a224 */ /* 0x001fc400078e0087 */
[----:B------:R-:W-:Y:S01]  /*30c00*/  @!P2 IMAD.MOV.U32 R5, RZ, RZ, R137 ;  /* 0x000000ffff05a224 */ /* 0x000fe200078e0089 */
[----:B------:R-:W0:Y:S04]  /*30c10*/  S2R R6, SR_TID.X ;  /* 0x0000000000067919 */ /* 0x000e280000002100 */
[----:B------:R1:W3:Y:S01]  /*30c20*/  @!P2 LDG.E.U16 R65, desc[UR56][R4.64] ;  /* 0x000000380441a981 */ /* 0x0002e2000c1e1500 */
[----:B------:R-:W-:-:S03]  /*30c30*/  PRMT R97, RZ, 0x7610, R97 ;  /* 0x00007610ff617816 */ /* 0x000fc60000000061 */
[----:B------:R-:W2:Y:S01]  /*30c40*/  LDL R137, [R1+0xa80] ;  /* 0x000a800001897983 */ /* 0x000ea20000100800 */
[----:B-1----:R-:W-:Y:S02]  /*30c50*/  @!P3 IMAD.MOV.U32 R4, RZ, RZ, R2 ;  /* 0x000000ffff04b224 */ /* 0x002fe400078e0002 */
[----:B----4-:R-:W-:Y:S01]  /*30c60*/  @!P3 IMAD.MOV.U32 R5, RZ, RZ, R3 ;  /* 0x000000ffff05b224 */ /* 0x010fe200078e0003 */
[----:B------:R-:W1:Y:S04]  /*30c70*/  S2R R140, SR_TID.X ;  /* 0x00000000008c7919 */ /* 0x000e680000002100 */
[----:B------:R4:W3:Y:S04]  /*30c80*/  @!P3 LDG.E.U16 R81, desc[UR56][R4.64] ;  /* 0x000000380451b981 */ /* 0x0008e8000c1e1500 */
[----:B------:R-:W3:Y:S04]  /*30c90*/  LDL R3, [R1+0xa6c] ;  /* 0x000a6c0001037983 */ /* 0x000ee80000100800 */
[----:B------:R-:W4:Y:S04]  /*30ca0*/  LDL R4, [R1+0xa84] ;  /* 0x000a840001047983 */ /* 0x000f280000100800 */
[----:B------:R-:W4:Y:S01]  /*30cb0*/  LDL R5, [R1+0xa88] ;  /* 0x000a880001057983 */ /* 0x000f220000100800 */
[----:B0-----:R-:W-:-:S04]  /*30cc0*/  SHF.R.U32.HI R6, RZ, 0x6, R6 ;  /* 0x00000006ff067819 */ /* 0x001fc80000011606 */
[----:B------:R-:W-:-:S04]  /*30cd0*/  SGXT.U32 R6, R6, 0x1 ;  /* 0x000000010606781a */ /* 0x000fc80000000000 */
[----:B------:R-:W-:Y:S02]  /*30ce0*/  LOP3.LUT R135, R6, 0x60, RZ, 0xfc, !PT ;  /* 0x0000006006877812 */ /* 0x000fe400078efcff */
[----:B------:R-:W0:Y:S01]  /*30cf0*/  S2R R6, SR_TID.X ;  /* 0x0000000000067919 */ /* 0x000e220000002100 */
[----:B-1----:R-:W-:-:S04]  /*30d00*/  SHF.R.U32.HI R140, RZ, 0x6, R140 ;  /* 0x00000006ff8c7819 */ /* 0x002fc8000001168c */
[----:B------:R-:W-:-:S04]  /*30d10*/  SGXT.U32 R140, R140, 0x1 ;  /* 0x000000018c8c781a */ /* 0x000fc80000000000 */
[----:B------:R-:W-:Y:S02]  /*30d20*/  LOP3.LUT R140, R140, 0x5e, RZ, 0xfc, !PT ;  /* 0x0000005e8c8c7812 */ /* 0x000fe400078efcff */
[----:B------:R-:W-:Y:S02]  /*30d30*/  ISETP.GE.AND P2, PT, R135, UR39, PT ;  /* 0x0000002787007c0c */ /* 0x000fe4000bf46270 */
[----:B------:R-:W-:Y:S01]  /*30d40*/  ISETP.GE.AND P1, PT, R140, UR39, PT ;  /* 0x000000278c007c0c */ /* 0x000fe2000bf26270 */
[----:B------:R-:W3:Y:S04]  /*30d50*/  LDL R135, [R1+0xa78] ;  /* 0x000a780001877983 */ /* 0x000ee80000100800 */
[----:B------:R-:W3:Y:S01]  /*30d60*/  LDL R140, [R1+0xa74] ;  /* 0x000a7400018c7983 */ /* 0x000ee20000100800 */
[----:B0-----:R-:W-:-:S04]  /*30d70*/  SHF.R.U32.HI R6, RZ, 0x6, R6 ;  /* 0x00000006ff067819 */ /* 0x001fc80000011606 */
[----:B------:R-:W-:-:S04]  /*30d80*/  SGXT.U32 R6, R6, 0x1 ;  /* 0x000000010606781a */ /* 0x000fc80000000000 */
[----:B------:R-:W-:-:S04]  /*30d90*/  LOP3.LUT R2, R6, 0x62, RZ, 0xfc, !PT ;  /* 0x0000006206027812 */ /* 0x000fc800078efcff */
[----:B------:R-:W-:Y:S02]  /*30da0*/  ISETP.GE.AND P3, PT, R2, UR39, PT ;  /* 0x0000002702007c0c */ /* 0x000fe4000bf66270 */
[----:B------:R-:W3:Y:S01]  /*30db0*/  LDL R2, [R1+0xa70] ;  /* 0x000a700001027983 */ /* 0x000ee20000100800 */
[----:B----4-:R-:W-:-:S04]  /*30dc0*/  @!P4 LOP3.LUT R5, R5, R4, RZ, 0x3c, !PT ;  /* 0x000000040505c212 */ /* 0x010fc800078e3cff */
[----:B------:R-:W-:-:S04]  /*30dd0*/  @!P4 LOP3.LUT R4, R5, R4, RZ, 0x3c, !PT ;  /* 0x000000040504c212 */ /* 0x000fc800078e3cff */
[----:B------:R-:W-:-:S05]  /*30de0*/  @!P4 LOP3.LUT R5, R5, R4, RZ, 0x3c, !PT ;  /* 0x000000040505c212 */ /* 0x000fca00078e3cff */
[----:B------:R0:W4:Y:S04]  /*30df0*/  @!P4 LDG.E.U16 R97, desc[UR56][R4.64] ;  /* 0x000000380461c981 */ /* 0x000128000c1e1500 */
[----:B------:R-:W3:Y:S01]  /*30e00*/  LDL R5, [R1+0xa7c] ;  /* 0x000a7c0001057983 */ /* 0x000ee20000100800 */
[----:B------:R-:W1:Y:S01]  /*30e10*/  S2R R6, SR_TID.X ;  /* 0x0000000000067919 */ /* 0x000e620000002100 */
[----:B------:R-:W-:Y:S02]  /*30e20*/  PRMT R110, RZ, 0x7610, R110 ;  /* 0x00007610ff6e7816 */ /* 0x000fe4000000006e */
[----:B-1----:R-:W-:-:S04]  /*30e30*/  SHF.R.U32.HI R6, RZ, 0x6, R6 ;  /* 0x00000006ff067819 */ /* 0x002fc80000011606 */
[----:B------:R-:W-:-:S04]  /*30e40*/  SGXT.U32 R6, R6, 0x1 ;  /* 0x000000010606781a */ /* 0x000fc80000000000 */
[----:B0-----:R-:W-:-:S04]  /*30e50*/  LOP3.LUT R4, R6, 0x64, RZ, 0xfc, !PT ;  /* 0x0000006406047812 */ /* 0x001fc800078efcff */
[----:B------:R-:W-:Y:S01]  /*30e60*/  ISETP.GE.AND P4, PT, R4, UR39, PT ;  /* 0x0000002704007c0c */ /* 0x000fe2000bf86270 */
[----:B--2---:R-:W-:Y:S01]  /*30e70*/  @!P1 IMAD.MOV.U32 R4, RZ, RZ, R137 ;  /* 0x000000ffff049224 */ /* 0x004fe200078e0089 */
[----:B------:R-:W-:Y:S01]  /*30e80*/  PRMT R64, RZ, 0x7610, R64 ;  /* 0x00007610ff407816 */ /* 0x000fe20000000040 */
[----:B------:R-:W2:Y:S01]  /*30e90*/  LDL R137, [R1+0xa68] ;  /* 0x000a680001897983 */ /* 0x000ea20000100800 */
[----:B------:R-:W-:-:S03]  /*30ea0*/  PRMT R80, RZ, 0x7610, R80 ;  /* 0x00007610ff507816 */ /* 0x000fc60000000050 */
[----:B---3--:R0:W3:Y:S02]  /*30eb0*/  @!P1 LDG.E.U16 R110, desc[UR56][R4.64] ;  /* 0x00000038046e9981 */ /* 0x0080e4000c1e1500 */
[----:B0-----:R-:W0:Y:S01]  /*30ec0*/  S2R R5, SR_TID.X ;  /* 0x0000000000057919 */ /* 0x001e220000002100 */
[----:B------:R-:W-:Y:S01]  /*30ed0*/  @!P2 IMAD.MOV.U32 R4, RZ, RZ, R135 ;  /* 0x000000ffff04a224 */ /* 0x000fe200078e0087 */
[----:B------:R-:W1:Y:S01]  /*30ee0*/  S2R R6, SR_TID.X ;  /* 0x0000000000067919 */ /* 0x000e620000002100 */
[----:B------:R-:W-:Y:S01]  /*30ef0*/  PRMT R96, RZ, 0x7610, R96 ;  /* 0x00007610ff607816 */ /* 0x000fe20000000060 */
[----:B------:R-:W4:Y:S01]  /*30f00*/  LDL R135, [R1+0xa58] ;  /* 0x000a580001877983 */ /* 0x000f220000100800 */
[----:B0-----:R-:W-:-:S04]  /*30f10*/  SHF.R.U32.HI R5, RZ, 0x6, R5 ;  /* 0x00000006ff057819 */ /* 0x001fc80000011605 */
[----:B------:R-:W-:-:S04]  /*30f20*/  SGXT.U32 R5, R5, 0x1 ;  /* 0x000000010505781a */ /* 0x000fc80000000000 */
[----:B------:R-:W-:-:S04]  /*30f30*/  LOP3.LUT R5, R5, 0x66, RZ, 0xfc, !PT ;  /* 0x0000006605057812 */ /* 0x000fc800078efcff */
[----:B------:R-:W-:Y:S01]  /*30f40*/  ISETP.GE.AND P1, PT, R5, UR39, PT ;  /* 0x0000002705007c0c */ /* 0x000fe2000bf26270 */
[----:B------:R-:W-:Y:S01]  /*30f50*/  @!P2 IMAD.MOV.U32 R5, RZ, RZ, R140 ;  /* 0x000000ffff05a224 */ /* 0x000fe200078e008c */
[----:B-1----:R-:W-:Y:S01]  /*30f60*/  SHF.R.U32.HI R6, RZ, 0x6, R6 ;  /* 0x00000006ff067819 */ /* 0x002fe20000011606 */
[----:B------:R-:W3:Y:S04]  /*30f70*/  LDL R140, [R1+0xa54] ;  /* 0x000a5400018c7983 */ /* 0x000ee80000100800 */
[----:B------:R0:W3:Y:S02]  /*30f80*/  @!P2 LDG.E.U16 R64, desc[UR56][R4.64] ;  /* 0x000000380440a981 */ /* 0x0000e4000c1e1500 */
[----:B0-----:R-:W-:Y:S02]  /*30f90*/  @!P3 IMAD.MOV.U32 R4, RZ, RZ, R2 ;  /* 0x000000ffff04b224 */ /* 0x001fe400078e0002 */
[----:B------:R-:W-:Y:S01]  /*30fa0*/  @!P3 IMAD.MOV.U32 R5, RZ, RZ, R3 ;  /* 0x000000ffff05b224 */ /* 0x000fe200078e0003 */
[----:B------:R-:W-:Y:S01]  /*30fb0*/  SGXT.U32 R6, R6, 0x1 ;  /* 0x000000010606781a */ /* 0x000fe20000000000 */
[----:B------:R-:W3:Y:S04]  /*30fc0*/  LDL R3, [R1+0xa4c] ;  /* 0x000a4c0001037983 */ /* 0x000ee80000100800 */
[----:B------:R0:W3:Y:S04]  /*30fd0*/  @!P3 LDG.E.U16 R80, desc[UR56][R4.64] ;  /* 0x000000380450b981 */ /* 0x0000e8000c1e1500 */
[----:B------:R-:W3:Y:S04]  /*30fe0*/  LDL R2, [R1+0xa50] ;  /* 0x000a500001027983 */ /* 0x000ee80000100800 */
[----:B------:R-:W4:Y:S01]  /*30ff0*/  LDL R5, [R1+0xa64] ;  /* 0x000a640001057983 */ /* 0x000f220000100800 */
[----:B------:R-:W-:-:S04]  /*31000*/  LOP3.LUT R6, R6, 0x68, RZ, 0xfc, !PT ;  /* 0x0000006806067812 */ /* 0x000fc800078efcff */
[----:B------:R-:W-:Y:S02]  /*31010*/  ISETP.GE.AND P2, PT, R6, UR39, PT ;  /* 0x0000002706007c0c */ /* 0x000fe4000bf46270 */
[----:B------:R-:W1:Y:S02]  /*31020*/  S2R R6, SR_TID.X ;  /* 0x0000000000067919 */ /* 0x000e640000002100 */
[----:B-1----:R-:W-:-:S04]  /*31030*/  SHF.R.U32.HI R6, RZ, 0x6, R6 ;  /* 0x00000006ff067819 */ /* 0x002fc80000011606 */
[----:B------:R-:W-:-:S04]  /*31040*/  SGXT.U32 R6, R6, 0x1 ;  /* 0x000000010606781a */ /* 0x000fc80000000000 */
[----:B0-----:R-:W-:-:S04]  /*31050*/  LOP3.LUT R4, R6, 0x6a, RZ, 0xfc, !PT ;  /* 0x0000006a06047812 */ /* 0x001fc800078efcff */
[----:B------:R-:W-:Y:S01]  /*31060*/  ISETP.GE.AND P3, PT, R4, UR39, PT ;  /* 0x0000002704007c0c */ /* 0x000fe2000bf66270 */
[----:B--2---:R-:W-:-:S05]  /*31070*/  @!P4 IMAD.MOV.U32 R4, RZ, RZ, R137 ;  /* 0x000000ffff04c224 */ /* 0x004fca00078e0089 */
[----:B----4-:R0:W2:Y:S04]  /*31080*/  @!P4 LDG.E.U16 R96, desc[UR56][R4.64] ;  /* 0x000000380460c981 */ /* 0x0100a8000c1e1500 */
[----:B------:R-:W0:Y:S04]  /*31090*/  LDL R4, [R1+0xa5c] ;  /* 0x000a5c0001047983 */ /* 0x000e280000100800 */
[----:B------:R-:W0:Y:S01]  /*310a0*/  LDL R5, [R1+0xa60] ;  /* 0x000a600001057983 */ /* 0x000e220000100800 */
[----:B------:R-:W-:Y:S02]  /*310b0*/  PRMT R113, RZ, 0x7610, R113 ;  /* 0x00007610ff717816 */ /* 0x000fe40000000071 */
[----:B------:R-:W-:-:S02]  /*310c0*/  PRMT R67, RZ, 0x7610, R67 ;  /* 0x00007610ff437816 */ /* 0x000fc40000000043 */
[----:B------:R-:W-:Y:S01]  /*310d0*/  PRMT R83, RZ, 0x7610, R83 ;  /* 0x00007610ff537816 */ /* 0x000fe20000000053 */
[----:B------:R-:W1:Y:S01]  /*310e0*/  S2R R6, SR_TID.X ;  /* 0x0000000000067919 */ /* 0x000e620000002100 */
[----:B0-----:R-:W-:-:S04]  /*310f0*/  @!P1 LOP3.LUT R5, R5, R4, RZ, 0x3c, !PT ;  /* 0x0000000405059212 */ /* 0x001fc800078e3cff */
[----:B------:R-:W-:-:S04]  /*31100*/  @!P1 LOP3.LUT R4, R5, R4, RZ, 0x3c, !PT ;  /* 0x0000000405049212 */ /* 0x000fc800078e3cff */
[----:B------:R-:W-:-:S05]  /*31110*/  @!P1 LOP3.LUT R5, R5, R4, RZ, 0x3c, !PT ;  /* 0x0000000405059212 */ /* 0x000fca00078e3cff */
[----:B------:R0:W4:Y:S02]  /*31120*/  @!P1 LDG.E.U16 R113, desc[UR56][R4.64] ;  /* 0x0000003804719981 */ /* 0x000124000c1e1500 */
[----:B0-----:R-:W-:Y:S02]  /*31130*/  @!P2 IMAD.MOV.U32 R4, RZ, RZ, R135 ;  /* 0x000000ffff04a224 */ /* 0x001fe400078e0087 */
[----:B---3--:R-:W-:Y:S01]  /*31140*/  @!P2 IMAD.MOV.U32 R5, RZ, RZ, R140 ;  /* 0x000000ffff05a224 */ /* 0x008fe200078e008c */
[----:B-1----:R-:W-:Y:S01]  /*31150*/  SHF.R.U32.HI R6, RZ, 0x6, R6 ;  /* 0x00000006ff067819 */ /* 0x002fe20000011606 */
[----:B------:R-:W3:Y:S04]  /*31160*/  LDL R140, [R1+0xa30] ;  /* 0x000a3000018c7983 */ /* 0x000ee80000100800 */
[----:B------:R0:W2:Y:S01]  /*31170*/  @!P2 LDG.E.U16 R67, desc[UR56][R4.64] ;  /* 0x000000380443a981 */ /* 0x0000a2000c1e1500 */
[----:B------:R-:W-:-:S03]  /*31180*/  PRMT R99, RZ, 0x7610, R99 ;  /* 0x00007610ff637816 */ /* 0x000fc60000000063 */
[----:B------:R-:W4:Y:S01]  /*31190*/  LDL R135, [R1+0xa24] ;  /* 0x000a240001877983 */ /* 0x000f220000100800 */
[----:B0-----:R-:W-:Y:S02]  /*311a0*/  @!P3 IMAD.MOV.U32 R4, RZ, RZ, R2 ;  /* 0x000000ffff04b224 */ /* 0x001fe400078e0002 */
[----:B------:R-:W-:Y:S01]  /*311b0*/  @!P3 IMAD.MOV.U32 R5, RZ, RZ, R3 ;  /* 0x000000ffff05b224 */ /* 0x000fe200078e0003 */
[----:B------:R-:W-:Y:S01]  /*311c0*/  SGXT.U32 R6, R6, 0x1 ;  /* 0x000000010606781a */ /* 0x000fe20000000000 */
[----:B------:R-:W2:Y:S04]  /*311d0*/  LDL R2, [R1+0xa28] ;  /* 0x000a280001027983 */ /* 0x000ea80000100800 */
[----:B------:R0:W4:Y:S04]  /*311e0*/  @!P3 LDG.E.U16 R83, desc[UR56][R4.64] ;  /* 0x000000380453b981 */ /* 0x000128000c1e1500 */
[----:B------:R-:W0:Y:S04]  /*311f0*/  LDL R4, [R1+0xa44] ;  /* 0x000a440001047983 */ /* 0x000e280000100800 */
[----:B------:R-:W0:Y:S01]  /*31200*/  LDL R5, [R1+0xa48] ;  /* 0x000a480001057983 */ /* 0x000e220000100800 */
[----:B------:R-:W-:-:S02]  /*31210*/  LOP3.LUT R137, R6, 0x6c, RZ, 0xfc, !PT ;  /* 0x0000006c06897812 */ /* 0x000fc400078efcff */
[----:B------:R-:W1:Y:S01]  /*31220*/  S2R R6, SR_TID.X ;  /* 0x0000000000067919 */ /* 0x000e620000002100 */
[----:B------:R-:W1:Y:S01]  /*31230*/  S2R R3, SR_TID.X ;  /* 0x0000000000037919 */ /* 0x000e620000002100 */
[----:B------:R-:W-:Y:S02]  /*31240*/  ISETP.GE.AND P4, PT, R137, UR39, PT ;  /* 0x0000002789007c0c */ /* 0x000fe4000bf86270 */
[--C-:B-1----:R-:W-:Y:S02]  /*31250*/  SHF.R.U32.HI R137, RZ, 0x6, R6.reuse ;  /* 0x00000006ff897819 */ /* 0x102fe40000011606 */
[----:B------:R-:W-:-:S04]  /*31260*/  SHF.R.U32.HI R6, RZ, 0x6, R6 ;  /* 0x00000006ff067819 */ /* 0x000fc80000011606 */
[----:B------:R-:W-:-:S04]  /*31270*/  SGXT.U32 R6, R6, 0x1 ;  /* 0x000000010606781a */ /* 0x000fc80000000000 */
[----:B------:R-:W-:Y:S02]  /*31280*/  LOP3.LUT R6, R6, 0x70, RZ, 0xfc, !PT ;  /* 0x0000007006067812 */ /* 0x000fe400078efcff */
[----:B------:R-:W-:Y:S02]  /*31290*/  SGXT.U32 R137, R137, 0x1 ;  /* 0x000000018989781a */ /* 0x000fe40000000000 */
[----:B------:R-:W-:Y:S02]  /*312a0*/  ISETP.GE.AND P2, PT, R6, UR39, PT ;  /* 0x0000002706007c0c */ /* 0x000fe4000bf46270 */
[----:B------:R-:W-:Y:S02]  /*312b0*/  SHF.R.U32.HI R6, RZ, 0x6, R3 ;  /* 0x00000006ff067819 */ /* 0x000fe40000011603 */
[----:B------:R-:W-:Y:S02]  /*312c0*/  LOP3.LUT R137, R137, 0x6e, RZ, 0xfc, !PT ;  /* 0x0000006e89897812 */ /* 0x000fe400078efcff */
[----:B------:R-:W-:-:S02]  /*312d0*/  SGXT.U32 R6, R6, 0x1 ;  /* 0x000000010606781a */ /* 0x000fc40000000000 */
[----:B------:R-:W-:Y:S02]  /*312e0*/  ISETP.GE.AND P1, PT, R137, UR39, PT ;  /* 0x0000002789007c0c */ /* 0x000fe4000bf26270 */
[----:B------:R-:W-:Y:S01]  /*312f0*/  LOP3.LUT R6, R6, 0x72, RZ, 0xfc, !PT ;  /* 0x0000007206067812 */ /* 0x000fe200078efcff */
[----:B------:R-:W3:Y:S03]  /*31300*/  LDL R137, [R1+0xa40] ;  /* 0x000a400001897983 */ /* 0x000ee60000100800 */
[----:B------:R-:W-:Y:S02]  /*31310*/  ISETP.GE.AND P3, PT, R6, UR39, PT ;  /* 0x0000002706007c0c */ /* 0x000fe4000bf66270 */
[----:B------:R-:W4:Y:S01]  /*31320*/  LDL.LU R6, [R1+0x2144] ;  /* 0x0021440001067983 */ /* 0x000f220000300800 */
[----:B0-----:R-:W-:-:S04]  /*31330*/  @!P4 LOP3.LUT R5, R5, R4, RZ, 0x3c, !PT ;  /* 0x000000040505c212 */ /* 0x001fc800078e3cff */
[----:B------:R-:W-:-:S04]  /*31340*/  @!P4 LOP3.LUT R4, R5, R4, RZ, 0x3c, !PT ;  /* 0x000000040504c212 */ /* 0x000fc800078e3cff */
[----:B------:R-:W-:-:S05]  /*31350*/  @!P4 LOP3.LUT R5, R5, R4, RZ, 0x3c, !PT ;  /* 0x000000040505c212 */ /* 0x000fca00078e3cff */
[----:B------:R3:W4:Y:S04]  /*31360*/  @!P4 LDG.E.U16 R99, desc[UR56][R4.64] ;  /* 0x000000380463c981 */ /* 0x000728000c1e1500 */
[----:B------:R-:W2:Y:S01]  /*31370*/  LDL R5, [R1+0xa3c] ;  /* 0x000a3c0001057983 */ /* 0x000ea20000100800 */
[----:B------:R-:W-:Y:S01]  /*31380*/  PRMT R112, RZ, 0x7610, R112 ;  /* 0x00007610ff707816 */ /* 0x000fe20000000070 */
[----:B---3--:R-:W-:Y:S01]  /*31390*/  @!P1 IMAD.MOV.U32 R4, RZ, RZ, R137 ;  /* 0x000000ffff049224 */ /* 0x008fe200078e0089 */
[----:B------:R-:W-:-:S04]  /*313a0*/  SHF.R.U32.HI R3, RZ, 0x6, R3 ;  /* 0x00000006ff037819 */ /* 0x000fc80000011603 */
[----:B--2---:R0:W2:Y:S04]  /*313b0*/  @!P1 LDG.E.U16 R112, desc[UR56][R4.64] ;  /* 0x0000003804709981 */ /* 0x0040a8000c1e1500 */
[----:B------:R-:W0:Y:S04]  /*313c0*/  LDL R4, [R1+0xa34] ;  /* 0x000a340001047983 */ /* 0x000e280000100800 */
[----:B------:R-:W0:Y:S01]  /*313d0*/  LDL R5, [R1+0xa38] ;  /* 0x000a380001057983 */ /* 0x000e220000100800 */
[----:B------:R-:W-:-:S04]  /*313e0*/  SGXT.U32 R3, R3, 0x1 ;  /* 0x000000010303781a */ /* 0x000fc80000000000 */
[----:B------:R-:W-:-:S04]  /*313f0*/  LOP3.LUT R3, R3, 0x74, RZ, 0xfc, !PT ;  /* 0x0000007403037812 */ /* 0x000fc800078efcff */
[----:B------:R-:W-:Y:S02]  /*31400*/  ISETP.GE.AND P4, PT, R3, UR39, PT ;  /* 0x0000002703007c0c */ /* 0x000fe4000bf86270 */
[----:B------:R-:W1:Y:S01]  /*31410*/  S2R R3, SR_TID.X ;  /* 0x0000000000037919 */ /* 0x000e620000002100 */
[----:B------:R-:W-:Y:S02]  /*31420*/  PRMT R66, RZ, 0x7610, R66 ;  /* 0x00007610ff427816 */ /* 0x000fe40000000042 */
[----:B-1----:R-:W-:-:S04]  /*31430*/  SHF.R.U32.HI R3, RZ, 0x6, R3 ;  /* 0x00000006ff037819 */ /* 0x002fc80000011603 */
[----:B------:R-:W-:-:S04]  /*31440*/  SGXT.U32 R3, R3, 0x1 ;  /* 0x000000010303781a */ /* 0x000fc80000000000 */
[----:B------:R-:W-:-:S04]  /*31450*/  LOP3.LUT R3, R3, 0x76, RZ, 0xfc, !PT ;  /* 0x0000007603037812 */ /* 0x000fc800078efcff */
[----:B------:R-:W-:Y:S02]  /*31460*/  ISETP.GE.AND P1, PT, R3, UR39, PT ;  /* 0x0000002703007c0c */ /* 0x000fe4000bf26270 */
[----:B------:R-:W3:Y:S01]  /*31470*/  LDL.LU R3, [R1+0x2140] ;  /* 0x0021400001037983 */ /* 0x000ee20000300800 */
[----:B0-----:R-:W-:-:S04]  /*31480*/  @!P2 LOP3.LUT R5, R5, R4, RZ, 0x3c, !PT ;  /* 0x000000040505a212 */ /* 0x001fc800078e3cff */
[----:B------:R-:W-:-:S04]  /*31490*/  @!P2 LOP3.LUT R4, R5, R4, RZ, 0x3c, !PT ;  /* 0x000000040504a212 */ /* 0x000fc800078e3cff */
[----:B------:R-:W-:-:S05]  /*314a0*/  @!P2 LOP3.LUT R5, R5, R4, RZ, 0x3c, !PT ;  /* 0x000000040505a212 */ /* 0x000fca00078e3cff */
[----:B------:R0:W2:Y:S04]  /*314b0*/  @!P2 LDG.E.U16 R66, desc[UR56][R4.64] ;  /* 0x000000380442a981 */ /* 0x0000a8000c1e1500 */
[----:B------:R-:W4:Y:S01]  /*314c0*/  LDL R5, [R1+0xa2c] ;  /* 0x000a2c0001057983 */ /* 0x000f220000100800 */
[----:B------:R-:W1:Y:S01]  /*314d0*/  S2R R137, SR_TID.X ;  /* 0x0000000000897919 */ /* 0x000e620000002100 */
[----:B------:R-:W-:Y:S02]  /*314e0*/  PRMT R82, RZ, 0x7610, R82 ;  /* 0x00007610ff527816 */ /* 0x000fe40000000052 */
[----:B------:R-:W-:Y:S02]  /*314f0*/  PRMT R98, RZ, 0x7610, R98 ;  /* 0x00007610ff627816 */ /* 0x000fe40000000062 */
[----:B-1----:R-:W-:-:S04]  /*31500*/  SHF.R.U32.HI R137, RZ, 0x6, R137 ;  /* 0x00000006ff897819 */ /* 0x002fc80000011689 */
[----:B------:R-:W-:-:S04]  /*31510*/  SGXT.U32 R137, R137, 0x1 ;  /* 0x000000018989781a */ /* 0x000fc80000000000 */
[----:B0-----:R-:W-:-:S04]  /*31520*/  LOP3.LUT R4, R137, 0x78, RZ, 0xfc, !PT ;  /* 0x0000007889047812 */ /* 0x001fc800078efcff */
[----:B------:R-:W-:Y:S01]  /*31530*/  ISETP.GE.AND P2, PT, R4, UR39, PT ;  /* 0x0000002704007c0c */ /* 0x000fe2000bf46270 */
[----:B------:R-:W-:Y:S01]  /*31540*/  @!P3 IMAD.MOV.U32 R4, RZ, RZ, R140 ;  /* 0x000000ffff04b224 */ /* 0x000fe200078e008c */
[----:B------:R-:W-:Y:S01]  /*31550*/  LOP3.LUT R137, R137, 0x7a, RZ, 0xfc, !PT ;  /* 0x0000007a89897812 */ /* 0x000fe200078efcff */
[----:B------:R-:W3:Y:S04]  /*31560*/  LDL R140, [R1+0xa10] ;  /* 0x000a1000018c7983 */ /* 0x000ee80000100800 */
[----:B----4-:R0:W4:Y:S02]  /*31570*/  @!P3 LDG.E.U16 R82, desc[UR56][R4.64] ;  /* 0x000000380452b981 */ /* 0x010124000c1e1500 */
[----:B0-----:R-:W-:Y:S02]  /*31580*/  @!P4 IMAD.MOV.U32 R4, RZ, RZ, R2 ;  /* 0x000000ffff04c224 */ /* 0x001fe400078e0002 */
[----:B------:R-:W-:-:S05]  /*31590*/  @!P4 IMAD.MOV.U32 R5, RZ, RZ, R135 ;  /* 0x000000ffff05c224 */ /* 0x000fca00078e0087 */
[----:B------:R0:W4:Y:S04]  /*315a0*/  @!P4 LDG.E.U16 R98, desc[UR56][R4.64] ;  /* 0x000000380462c981 */ /* 0x000128000c1e1500 */
[----:B------:R-:W0:Y:S04]  /*315b0*/  LDL R4, [R1+0xa1c] ;  /* 0x000a1c0001047983 */ /* 0x000e280000100800 */
[----:B------:R-:W0:Y:S01]  /*315c0*/  LDL R5, [R1+0xa20] ;  /* 0x000a200001057983 */ /* 0x000e220000100800 */
[----:B------:R-:W-:-:S04]  /*315d0*/  SHF.R.U32.HI R135, RZ, 0x6, R25 ;  /* 0x00000006ff877819 */ /* 0x000fc80000011619 */
[----:B------:R-:W-:Y:S02]  /*315e0*/  SGXT.U32 R135, R135, 0x1 ;  /* 0x000000018787781a */ /* 0x000fe40000000000 */
[----:B------:R-:W-:Y:S02]  /*315f0*/  PRMT R115, RZ, 0x7610, R115 ;  /* 0x00007610ff737816 */ /* 0x000fe40000000073 */
[C---:B------:R-:W-:Y:S02]  /*31600*/  LOP3.LUT R25, R135.reuse, 0x7c, RZ, 0xfc, !PT ;  /* 0x0000007c87197812 */ /* 0x040fe400078efcff */
[----:B------:R-:W-:Y:S02]  /*31610*/  LOP3.LUT R2, R135, 0x7e, RZ, 0xfc, !PT ;  /* 0x0000007e87027812 */ /* 0x000fe400078efcff */
[----:B------:R-:W-:Y:S01]  /*31620*/  ISETP.GE.AND P3, PT, R137, UR39, PT ;  /* 0x0000002789007c0c */ /* 0x000fe2000bf66270 */
[----:B------:R-:W2:Y:S01]  /*31630*/  LDL R135, [R1+0xa08] ;  /* 0x000a080001877983 */ /* 0x000ea20000100800 */
[----:B------:R-:W-:-:S02]  /*31640*/  ISETP.GE.AND P4, PT, R25, UR39, PT ;  /* 0x0000002719007c0c */ /* 0x000fc4000bf86270 */
[----:B------:R-:W-:Y:S01]  /*31650*/  ISETP.GE.AND P5, PT, R2, UR39, PT ;  /* 0x0000002702007c0c */ /* 0x000fe2000bfa6270 */
[----:B------:R-:W4:Y:S04]  /*31660*/  LDL R137, [R1+0x9fc] ;  /* 0x0009fc0001897983 */ /* 0x000f280000100800 */
[----:B------:R-:W4:Y:S04]  /*31670*/  LDL R25, [R1+0xa00] ;  /* 0x000a000001197983 */ /* 0x000f280000100800 */
[----:B------:R-:W4:Y:S01]  /*31680*/  LDL.LU R2, [R1+0xbe0] ;  /* 0x000be00001027983 */ /* 0x000f220000300800 */
[----:B0-----:R-:W-:-:S04]  /*31690*/  @!P1 LOP3.LUT R5, R5, R4, RZ, 0x3c, !PT ;  /* 0x0000000405059212 */ /* 0x001fc800078e3cff */
[----:B------:R-:W-:-:S04]  /*316a0*/  @!P1 LOP3.LUT R4, R5, R4, RZ, 0x3c, !PT ;  /* 0x0000000405049212 */ /* 0x000fc800078e3cff */
[----:B------:R-:W-:-:S05]  /*316b0*/  @!P1 LOP3.LUT R5, R5, R4, RZ, 0x3c, !PT ;  /* 0x0000000405059212 */ /* 0x000fca00078e3cff */
[----:B------:R0:W4:Y:S04]  /*316c0*/  @!P1 LDG.E.U16 R115, desc[UR56][R4.64] ;  /* 0x0000003804739981 */ /* 0x000128000c1e1500 */
[----:B------:R-:W0:Y:S04]  /*316d0*/  LDL R4, [R1+0xa14] ;  /* 0x000a140001047983 */ /* 0x000e280000100800 */
[----:B------:R-:W0:Y:S01]  /*316e0*/  LDL R5, [R1+0xa18] ;  /* 0x000a180001057983 */ /* 0x000e220000100800 */
[----:B------:R-:W-:Y:S02]  /*316f0*/  PRMT R69, RZ, 0x7610, R69 ;  /* 0x00007610ff457816 */ /* 0x000fe40000000045 */
[----:B0-----:R-:W-:-:S04]  /*31700*/  @!P2 LOP3.LUT R5, R5, R4, RZ, 0x3c, !PT ;  /* 0x000000040505a212 */ /* 0x001fc800078e3cff */
[----:B------:R-:W-:-:S04]  /*31710*/  @!P2 LOP3.LUT R4, R5, R4, RZ, 0x3c, !PT ;  /* 0x000000040504a212 */ /* 0x000fc800078e3cff */
[----:B------:R-:W-:-:S05]  /*31720*/  @!P2 LOP3.LUT R5, R5, R4, RZ, 0x3c, !PT ;  /* 0x000000040505a212 */ /* 0x000fca00078e3cff */
[----:B------:R0:W4:Y:S02]  /*31730*/  @!P2 LDG.E.U16 R69, desc[UR56][R4.64] ;  /* 0x000000380445a981 */ /* 0x000124000c1e1500 */
[----:B0-----:R-:W0:Y:S02]  /*31740*/  S2R R5, SR_TID.X ;  /* 0x0000000000057919 */ /* 0x001e240000002100 */
[----:B0-----:R-:W-:Y:S02]  /*31750*/  LOP3.LUT R4, R5, 0x7f, RZ, 0xc0, !PT ;  /* 0x0000007f05047812 */ /* 0x001fe400078ec0ff */
[----:B------:R-:W2:Y:S01]  /*31760*/  LDL R5, [R1+0xa0c] ;  /* 0x000a0c0001057983 */ /* 0x000ea20000100800 */
[----:B------:R-:W-:Y:S02]  /*31770*/  PRMT R85, RZ, 0x7610, R85 ;  /* 0x00007610ff557816 */ /* 0x000fe40000000055 */
[----:B------:R-:W-:Y:S01]  /*31780*/  ISETP.GE.AND P1, PT, R4, UR39, PT ;  /* 0x0000002704007c0c */ /* 0x000fe2000bf26270 */
[----:B---3--:R-:W-:Y:S01]  /*31790*/  @!P3 IMAD.MOV.U32 R4, RZ, RZ, R140 ;  /* 0x000000ffff04b224 */ /* 0x008fe200078e008c */
[----:B------:R-:W-:Y:S01]  /*317a0*/  PRMT R101, RZ, 0x7610, R101 ;  /* 0x00007610ff657816 */ /* 0x000fe20000000065 */
[----:B------:R-:W3:Y:S04]  /*317b0*/  LDL R140, [R1+0x1804] ;  /* 0x00180400018c7983 */ /* 0x000ee80000100800 */
[----:B--2---:R0:W2:Y:S04]  /*317c0*/  @!P3 LDG.E.U16 R85, desc[UR56][R4.64] ;  /* 0x000000380455b981 */ /* 0x0040a8000c1e1500 */
[----:B------:R-:W4:Y:S01]  /*317d0*/  LDL R5, [R1+0xa04] ;  /* 0x000a040001057983 */ /* 0x000f220000100800 */
[----:B0-----:R-:W-:Y:S01]  /*317e0*/  @!P4 IMAD.MOV.U32 R4, RZ, RZ, R135 ;  /* 0x000000ffff04c224 */ /* 0x001fe200078e0087 */
[----:B------:R-:W-:-:S02]  /*317f0*/  PRMT R114, RZ, 0x7610, R114 ;  /* 0x00007610ff727816 */ /* 0x000fc40000000072 */
[----:B------:R-:W-:Y:S01]  /*31800*/  PRMT R52, RZ, 0x7610, R52 ;  /* 0x00007610ff347816 */ /* 0x000fe20000000034 */
[----:B------:R-:W2:Y:S04]  /*31810*/  LDL R135, [R1+0x17e4] ;  /* 0x0017e40001877983 */ /* 0x000ea80000100800 */
[----:B----4-:R0:W4:Y:S02]  /*31820*/  @!P4 LDG.E.U16 R101, desc[UR56][R4.64] ;  /* 0x000000380465c981 */ /* 0x010124000c1e1500 */
[----:B0-----:R-:W-:Y:S02]  /*31830*/  @!P5 IMAD.MOV.U32 R4, RZ, RZ, R25 ;  /* 0x000000ffff04d224 */ /* 0x001fe400078e0019 */
[----:B------:R-:W-:Y:S01]  /*31840*/  @!P5 IMAD.MOV.U32 R5, RZ, RZ, R137 ;  /* 0x000000ffff05d224 */ /* 0x000fe200078e0089 */
[----:B------:R-:W4:Y:S04]  /*31850*/  LDL R25, [R1+0x17a4] ;  /* 0x0017a40001197983 */ /* 0x000f280000100800 */
[----:B------:R0:W4:Y:S04]  /*31860*/  @!P5 LDG.E.U16 R114, desc[UR56][R4.64] ;  /* 0x000000380472d981 */ /* 0x000128000c1e1500 */
[----:B------:R-:W4:Y:S04]  /*31870*/  LDL R137, [R1+0x17a0] ;  /* 0x0017a00001897983 */ /* 0x000f280000100800 */
[----:B------:R-:W0:Y:S04]  /*31880*/  LDL R5, [R1+0xbe4] ;  /* 0x000be40001057983 */ /* 0x000e280000100800 */
[----:B------:R1:W-:Y:S01]  /*31890*/  STL [R1+0x1954], R2 ;  /* 0x0019540201007387 */ /* 0x0003e20000100800 */
[----:B0-----:R-:W-:-:S02]  /*318a0*/  @!P0 IMAD.MOV.U32 R4, RZ, RZ, R5 ;  /* 0x000000ffff048224 */ /* 0x001fc400078e0005 */
[----:B------:R-:W-:Y:S02]  /*318b0*/  @!P0 IMAD.MOV.U32 R5, RZ, RZ, R2 ;  /* 0x000000ffff058224 */ /* 0x000fe400078e0002 */
[----:B-1----:R-:W4:Y:S04]  /*318c0*/  LDL.LU R2, [R1+0x608] ;  /* 0x0006080001027983 */ /* 0x002f280000300800 */
[----:B------:R3:W4:Y:S01]  /*318d0*/  @!P0 LDG.E.U16 R52, desc[UR56][R4.64] ;  /* 0x0000003804348981 */ /* 0x000722000c1e1500 */
[----:B------:R-:W-:Y:S06]  /*318e0*/  BAR.SYNC.DEFER_BLOCKING 0x0 ;  /* 0x0000000000007b1d */ /* 0x000fec0000010000 */
[----:B------:R-:W2:Y:S01]  /*318f0*/  LDL R5, [R1+0x1800] ;  /* 0x0018000001057983 */ /* 0x000ea20000100800 */
[----:B------:R-:W-:Y:S01]  /*31900*/  PRMT R117, RZ, 0x7610, R117 ;  /* 0x00007610ff757816 */ /* 0x000fe20000000075 */
        /* <DEDUP_REMOVED lines=12> */
[----:B------:R-:W-:Y:S01]  /*319d0*/  PRMT R121, RZ, 0x7610, R121 ;  /* 0x00007610ff797816 */ /* 0x000fe20000000079 */
[----:B------:R-:W4:Y:S04]  /*319e0*/  LDL R137, [R1+0x1660] ;  /* 0x0016600001897983 */ /* 0x000f280000100800 */
[----:B------:R0:W4:Y:S01]  /*319f0*/  @!P1 LDG.E.U16 R119, desc[UR56][R4.64] ;  /* 0x0000003804779981 */ /* 0x000122000c1e1500 */
[----:B------:R-:W-:-:S03]  /*31a00*/  PRMT R120, RZ, 0x7610, R120 ;  /* 0x00007610ff787816 */ /* 0x000fc60000000078 */
[----:B------:R-:W4:Y:S04]  /*31a10*/  LDL R25, [R1+0x1664] ;  /* 0x0016640001197983 */ /* 0x000f280000100800 */
[----:B------:R-:W0:Y:S04]  /*31a20*/  LDL R4, [R1+0x1760] ;  /* 0x0017600001047983 */ /* 0x000e280000100800 */
[----:B------:R-:W0:Y:S02]  /*31a30*/  LDL R5, [R1+0x1764] ;  /* 0x0017640001057983 */ /* 0x000e240000100800 */
[----:B0-----:R-:W-:-:S04]  /*31a40*/  @!P1 LOP3.LUT R5, R5, R4, RZ, 0x3c, !PT ;  /* 0x0000000405059212 */ /* 0x001fc800078e3cff */
[----:B------:R-:W-:-:S04]  /*31a50*/  @!P1 LOP3.LUT R4, R5, R4, RZ, 0x3c, !PT ;  /* 0x0000000405049212 */ /* 0x000fc800078e3cff */
[----:B------:R-:W-:-:S05]  /*31a60*/  @!P1 LOP3.LUT R5, R5, R4, RZ, 0x3c, !PT ;  /* 0x0000000405059212 */ /* 0x000fca00078e3cff */
[----:B------:R0:W4:Y:S04]  /*31a70*/  @!P1 LDG.E.U16 R118, desc[UR56][R4.64] ;  /* 0x0000003804769981 */ /* 0x000128000c1e1500 */
[----:B------:R-:W0:Y:S04]  /*31a80*/  LDL R4, [R1+0x1720] ;  /* 0x0017200001047983 */ /* 0x000e280000100800 */
[----:B------:R-:W0:Y:S02]  /*31a90*/  LDL R5, [R1+0x1724] ;  /* 0x0017240001057983 */ /* 0x000e240000100800 */
[----:B0-----:R-:W-:-:S04]  /*31aa0*/  @!P1 LOP3.LUT R5, R5, R4, RZ, 0x3c, !PT ;  /* 0x0000000405059212 */ /* 0x001fc800078e3cff */
[----:B------:R-:W-:-:S04]  /*31ab0*/  @!P1 LOP3.LUT R4, R5, R4, RZ, 0x3c, !PT ;  /* 0x0000000405049212 */ /* 0x000fc800078e3cff */
[----:B------:R-:W-:-:S05]  /*31ac0*/  @!P1 LOP3.LUT R5, R5, R4, RZ, 0x3c, !PT ;  /* 0x0000000405059212 */ /* 0x000fca00078e3cff */
[----:B------:R3:W4:Y:S04]  /*31ad0*/  @!P1 LDG.E.U16 R121, desc[UR56][R4.64] ;  /* 0x0000003804799981 */ /* 0x000728000c1e1500 */
[----:B------:R-:W2:Y:S01]  /*31ae0*/  LDL R5, [R1+0x16e0] ;  /* 0x0016e00001057983 */ /* 0x000ea20000100800 */
[----:B---3--:R-:W-:Y:S01]  /*31af0*/  @!P1 IMAD.MOV.U32 R4, RZ, RZ, R140 ;  /* 0x000000ffff049224 */ /* 0x008fe200078e008c */
[----:B------:R-:W-:Y:S02]  /*31b00*/  PRMT R123, RZ, 0x7610, R123 ;  /* 0x00007610ff7b7816 */ /* 0x000fe4000000007b */
        /* <DEDUP_REMOVED lines=13> */
[----:B------:R0:W4:Y:S04]  /*31be0*/  @!P1 LDG.E.U16 R122, desc[UR56][R4.64] ;  /* 0x00000038047a9981 */ /* 0x000128000c1e1500 */
        /* <DEDUP_REMOVED lines=290> */
[----:B0-----:R-:W-:-:S03]  /*32e10*/  @!P1 IMAD.MOV.U32 R4, RZ, RZ, R135 ;  /* 0x000000ffff049224 */ /* 0x001fc600078e0087 */
[----:B------:R-:W2:Y:S04]  /*32e20*/  LDL R135, [R1+0x6c4] ;  /* 0x0006c40001877983 */ /* 0x000ea80000100800 */
[----:B----4-:R0:W4:Y:S02]  /*32e30*/  @!P1 LDG.E.U16 R212, desc[UR56][R4.64] ;  /* 0x0000003804d49981 */ /* 0x010124000c1e1500 */
[----:B0-----:R-:W-:Y:S02]  /*32e40*/  @!P1 IMAD.MOV.U32 R4, RZ, RZ, R25 ;  /* 0x000000ffff049224 */ /* 0x001fe400078e0019 */
[----:B------:R-:W-:Y:S01]  /*32e50*/  @!P1 IMAD.MOV.U32 R5, RZ, RZ, R137 ;  /* 0x000000ffff059224 */ /* 0x000fe200078e0089 */
[----:B------:R-:W4:Y:S04]  /*32e60*/  LDL.LU R25, [R1+0x680] ;  /* 0x0006800001197983 */ /* 0x000f280000300800 */
[----:B------:R-:W4:Y:S04]  /*32e70*/  LDL.LU R137, [R1+0x644] ;  /* 0x0006440001897983 */ /* 0x000f280000300800 */
[----:B------:R0:W4:Y:S04]  /*32e80*/  @!P1 LDG.E.U16 R211, desc[UR56][R4.64] ;  /* 0x0000003804d39981 */ /* 0x000128000c1e1500 */
[----:B------:R-:W0:Y:S04]  /*32e90*/  LDL R4, [R1+0x780] ;  /* 0x0007800001047983 */ /* 0x000e280000100800 */
[----:B------:R-:W0:Y:S01]  /*32ea0*/  LDL R5, [R1+0x784] ;  /* 0x0007840001057983 */ /* 0x000e220000100800 */
[----:B------:R-:W-:-:S02]  /*32eb0*/  PRMT R210, RZ, 0x7610, R210 ;  /* 0x00007610ffd27816 */ /* 0x000fc400000000d2 */
        /* <DEDUP_REMOVED lines=10> */
[----:B------:R3:W4:Y:S04]  /*32f60*/  @!P1 LDG.E.U16 R209, desc[UR56][R4.64] ;  /* 0x0000003804d19981 */ /* 0x000728000c1e1500 */
        /* <DEDUP_REMOVED lines=11> */
[----:B----4-:R0:W4:Y:S04]  /*33020*/  @!P1 LDG.E.U16 R207, desc[UR56][R4.64] ;  /* 0x0000003804cf9981 */ /* 0x010128000c1e1500 */
[----:B------:R-:W0:Y:S02]  /*33030*/  LDL R5, [R1+0x684] ;  /* 0x0006840001057983 */ /* 0x000e240000100800 */
[----:B0-----:R-:W-:-:S02]  /*33040*/  @!P1 IMAD.MOV.U32 R4, RZ, RZ, R5 ;  /* 0x000000ffff049224 */ /* 0x001fc400078e0005 */
[----:B------:R-:W-:-:S05]  /*33050*/  @!P1 IMAD.MOV.U32 R5, RZ, RZ, R25 ;  /* 0x000000ffff059224 */ /* 0x000fca00078e0019 */
[----:B------:R0:W4:Y:S04]  /*33060*/  @!P1 LDG.E.U16 R206, desc[UR56][R4.64] ;  /* 0x0000003804ce9981 */ /* 0x000128000c1e1500 */
[----:B------:R-:W3:Y:S01]  /*33070*/  LDL R5, [R1+0x640] ;  /* 0x0006400001057983 */ /* 0x000ee20000100800 */
[----:B0-----:R-:W-:-:S05]  /*33080*/  @!P1 IMAD.MOV.U32 R4, RZ, RZ, R137 ;  /* 0x000000ffff049224 */ /* 0x001fca00078e0089 */
[----:B---3--:R0:W3:Y:S04]  /*33090*/  @!P1 LDG.E.U16 R205, desc[UR56][R4.64] ;  /* 0x0000003804cd9981 */ /* 0x0080e8000c1e1500 */
[----:B------:R-:W0:Y:S04]  /*330a0*/  LDL R4, [R1+0x9f8] ;  /* 0x0009f80001047983 */ /* 0x000e280000100800 */
[----:B------:R-:W0:Y:S01]  /*330b0*/  LDL R5, [R1+0xc00] ;  /* 0x000c000001057983 */ /* 0x000e220000100800 */
[----:B------:R-:W-:Y:S02]  /*330c0*/  PRMT R204, RZ, 0x7610, R204 ;  /* 0x00007610ffcc7816 */ /* 0x000fe400000000cc */
[----:B0-----:R-:W-:-:S04]  /*330d0*/  @!P1 LOP3.LUT R5, R5, R4, RZ, 0x3c, !PT ;  /* 0x0000000405059212 */ /* 0x001fc800078e3cff */
[----:B------:R-:W-:-:S04]  /*330e0*/  @!P1 LOP3.LUT R4, R5, R4, RZ, 0x3c, !PT ;  /* 0x0000000405049212 */ /* 0x000fc800078e3cff */
[----:B------:R-:W-:-:S05]  /*330f0*/  @!P1 LOP3.LUT R5, R5, R4, RZ, 0x3c, !PT ;  /* 0x0000000405059212 */ /* 0x000fca00078e3cff */
[----:B------:R0:W3:Y:S04]  /*33100*/  @!P1 LDG.E.U16 R204, desc[UR56][R4.64] ;  /* 0x0000003804cc9981 */ /* 0x0000e8000c1e1500 */
[----:B------:R-:W0:Y:S04]  /*33110*/  LDL R4, [R1+0x17d8] ;  /* 0x0017d80001047983 */ /* 0x000e280000100800 */
[----:B------:R-:W0:Y:S01]  /*33120*/  LDL R5, [R1+0x17dc] ;  /* 0x0017dc0001057983 */ /* 0x000e220000100800 */
[----:B------:R-:W-:Y:S02]  /*33130*/  PRMT R203, RZ, 0x7610, R203 ;  /* 0x00007610ffcb7816 */ /* 0x000fe400000000cb */
[----:B0-----:R-:W-:-:S04]  /*33140*/  @!P1 LOP3.LUT R5, R5, R4, RZ, 0x3c, !PT ;  /* 0x0000000405059212 */ /* 0x001fc800078e3cff */
[----:B------:R-:W-:-:S04]  /*33150*/  @!P1 LOP3.LUT R4, R5, R4, RZ, 0x3c, !PT ;  /* 0x0000000405049212 */ /* 0x000fc800078e3cff */
[----:B------:R-:W-:-:S05]  /*33160*/  @!P1 LOP3.LUT R5, R5, R4, RZ, 0x3c, !PT ;  /* 0x0000000405059212 */ /* 0x000fca00078e3cff */
[----:B------:R0:W3:Y:S04]  /*33170*/  @!P1 LDG.E.U16 R203, desc[UR56][R4.64] ;  /* 0x0000003804cb9981 */ /* 0x0000e8000c1e1500 */
[----:B------:R-:W2:Y:S01]  /*33180*/  LDL R5, [R1+0x1798] ;  /* 0x0017980001057983 */ /* 0x000ea20000100800 */
[----:B------:R-:W-:Y:S01]  /*33190*/  PRMT R202, RZ, 0x7610, R202 ;  /* 0x00007610ffca7816 */ /* 0x000fe200000000ca */
[----:B0-----:R-:W-:Y:S01]  /*331a0*/  @!P1 IMAD.MOV.U32 R4, RZ, RZ, R140 ;  /* 0x000000ffff049224 */ /* 0x001fe200078e008c */
[----:B------:R-:W-:Y:S01]  /*331b0*/  PRMT R201, RZ, 0x7610, R201 ;  /* 0x00007610ffc97816 */ /* 0x000fe200000000c9 */
[----:B------:R-:W4:Y:S04]  /*331c0*/  LDL R140, [R1+0x161c] ;  /* 0x00161c00018c7983 */ /* 0x000f280000100800 */
[----:B--2---:R0:W2:Y:S04]  /*331d0*/  @!P1 LDG.E.U16 R202, desc[UR56][R4.64] ;  /* 0x0000003804ca9981 */ /* 0x0040a8000c1e1500 */
[----:B------:R-:W3:Y:S01]  /*331e0*/  LDL R5, [R1+0x1758] ;  /* 0x0017580001057983 */ /* 0x000ee20000100800 */
[----:B0-----:R-:W-:Y:S01]  /*331f0*/  @!P1 IMAD.MOV.U32 R4, RZ, RZ, R135 ;  /* 0x000000ffff049224 */ /* 0x001fe200078e0087 */
[----:B------:R-:W-:-:S02]  /*33200*/  PRMT R200, RZ, 0x7610, R200 ;  /* 0x00007610ffc87816 */ /* 0x000fc400000000c8 */
[----:B------:R-:W-:Y:S01]  /*33210*/  PRMT R199, RZ, 0x7610, R199 ;  /* 0x00007610ffc77816 */ /* 0x000fe200000000c7 */
[----:B------:R-:W2:Y:S04]  /*33220*/  LDL R135, [R1+0x15dc] ;  /* 0x0015dc0001877983 */ /* 0x000ea80000100800 */
[----:B---3--:R0:W3:Y:S04]  /*33230*/  @!P1 LDG.E.U16 R201, desc[UR56][R4.64] ;  /* 0x0000003804c99981 */ /* 0x0080e8000c1e1500 */
[----:B------:R-:W0:Y:S04]  /*33240*/  LDL R4, [R1+0x1718] ;  /* 0x0017180001047983 */ /* 0x000e280000100800 */
[----:B------:R-:W0:Y:S02]  /*33250*/  LDL R5, [R1+0x171c] ;  /* 0x00171c0001057983 */ /* 0x000e240000100800 */
[----:B0-----:R-:W-:-:S04]  /*33260*/  @!P1 LOP3.LUT R5, R5, R4, RZ, 0x3c, !PT ;  /* 0x0000000405059212 */ /* 0x001fc800078e3cff */
[----:B------:R-:W-:-:S04]  /*33270*/  @!P1 LOP3.LUT R4, R5, R4, RZ, 0x3c, !PT ;  /* 0x0000000405049212 */ /* 0x000fc800078e3cff */
[----:B------:R-:W-:-:S05]  /*33280*/  @!P1 LOP3.LUT R5, R5, R4, RZ, 0x3c, !PT ;  /* 0x0000000405059212 */ /* 0x000fca00078e3cff */
[----:B------:R0:W3:Y:S04]  /*33290*/  @!P1 LDG.E.U16 R200, desc[UR56][R4.64] ;  /* 0x0000003804c89981 */ /* 0x0000e8000c1e1500 */
[----:B------:R-:W0:Y:S04]  /*332a0*/  LDL R4, [R1+0x16d8] ;  /* 0x0016d80001047983 */ /* 0x000e280000100800 */
[----:B------:R-:W0:Y:S02]  /*332b0*/  LDL R5, [R1+0x16dc] ;  /* 0x0016dc0001057983 */ /* 0x000e240000100800 */
        /* <DEDUP_REMOVED lines=20> */
[----:B----4-:R-:W-:Y:S01]  /*33400*/  @!P1 IMAD.MOV.U32 R4, RZ, RZ, R140 ;  /* 0x000000ffff049224 */ /* 0x010fe200078e008c */
        /* <DEDUP_REMOVED lines=303> */
[----:B----4-:R-:W-:Y:S02]  /*34700*/  @!P1 IMAD.MOV.U32 R4, RZ, RZ, R140 ;  /* 0x000000ffff049224 */ /* 0x010fe400078e008c */
[----:B------:R-:W4:Y:S01]  /*34710*/  LDL.LU R140, [R1+0x678] ;  /* 0x00067800018c7983 */ /* 0x000f220000300800 */
[----:B------:R-:W-:-:S03]  /*34720*/  PRMT R19, RZ, 0x7610, R19 ;  /* 0x00007610ff137816 */ /* 0x000fc60000000013 */
[----:B--2---:R0:W2:Y:S04]  /*34730*/  @!P1 LDG.E.U16 R20, desc[UR56][R4.64] ;  /* 0x0000003804149981 */ /* 0x0040a8000c1e1500 */
[----:B------:R-:W3:Y:S01]  /*34740*/  LDL R5, [R1+0x7b8] ;  /* 0x0007b80001057983 */ /* 0x000ee20000100800 */
[----:B0-----:R-:W-:-:S03]  /*34750*/  @!P1 IMAD.MOV.U32 R4, RZ, RZ, R135 ;  /* 0x000000ffff049224 */ /* 0x001fc600078e0087 */
[----:B------:R-:W2:Y:S04]  /*34760*/  LDL.LU R135, [R1+0x63c] ;  /* 0x00063c0001877983 */ /* 0x000ea80000300800 */
[----:B---3--:R0:W3:Y:S04]  /*34770*/  @!P1 LDG.E.U16 R19, desc[UR56][R4.64] ;  /* 0x0000003804139981 */ /* 0x0080e8000c1e1500 */
[----:B------:R-:W0:Y:S04]  /*34780*/  LDL R4, [R1+0x778] ;  /* 0x0007780001047983 */ /* 0x000e280000100800 */
[----:B------:R-:W0:Y:S01]  /*34790*/  LDL R5, [R1+0x77c] ;  /* 0x00077c0001057983 */ /* 0x000e220000100800 */
[----:B------:R-:W-:-:S02]  /*347a0*/  PRMT R18, RZ, 0x7610, R18 ;  /* 0x00007610ff127816 */ /* 0x000fc40000000012 */
        /* <DEDUP_REMOVED lines=25> */
[----:B------:R-:W0:Y:S01]  /*34940*/  LDL R5, [R1+0x67c] ;  /* 0x00067c0001057983 */ /* 0x000e220000100800 */
[----:B------:R-:W-:Y:S01]  /*34950*/  PRMT R14, RZ, 0x7610, R14 ;  /* 0x00007610ff0e7816 */ /* 0x000fe2000000000e */
[----:B0-----:R-:W-:Y:S02]  /*34960*/  @!P1 IMAD.MOV.U32 R4, RZ, RZ, R5 ;  /* 0x000000ffff049224 */ /* 0x001fe400078e0005 */
[----:B----4-:R-:W-:-:S05]  /*34970*/  @!P1 IMAD.MOV.U32 R5, RZ, RZ, R140 ;  /* 0x000000ffff059224 */ /* 0x010fca00078e008c */
[----:B------:R2:W4:Y:S04]  /*34980*/  @!P1 LDG.E.U16 R14, desc[UR56][R4.64] ;  /* 0x00000038040e9981 */ /* 0x000528000c1e1500 */
[----:B------:R-:W3:Y:S01]  /*34990*/  LDL R5, [R1+0x638] ;  /* 0x0006380001057983 */ /* 0x000ee20000100800 */
[----:B------:R-:W-:Y:S01]  /*349a0*/  PRMT R13, RZ, 0x7610, R13 ;  /* 0x00007610ff0d7816 */ /* 0x000fe2000000000d */
[----:B--2---:R-:W-:-:S05]  /*349b0*/  @!P1 IMAD.MOV.U32 R4, RZ, RZ, R135 ;  /* 0x000000ffff049224 */ /* 0x004fca00078e0087 */
[----:B---3--:R0:W2:Y:S04]  /*349c0*/  @!P1 LDG.E.U16 R13, desc[UR56][R4.64] ;  /* 0x00000038040d9981 */ /* 0x0080a8000c1e1500 */
        /* <DEDUP_REMOVED lines=52> */
[----:B------:R-:W-:-:S05]  /*34d10*/  @!P1 IMAD.MOV.U32 R5, RZ, RZ, R2 ;  /* 0x000000ffff059224 */ /* 0x000fca00078e0002 */
[----:B------:R-:W4:Y:S04]  /*34d20*/  @!P1 LDG.E.U16 R53, desc[UR56][R4.64] ;  /* 0x0000003804359981 */ /* 0x000f28000c1e1500 */
[----:B------:R0:W-:Y:S04]  /*34d30*/  STL [R1+0x1958], R2 ;  /* 0x0019580201007387 */ /* 0x0001e80000100800 */
[----:B------:R-:W-:Y:S04]  /*34d40*/  STS.U16 [R3+UR4+0x20000], R52 ;  /* 0x0200003403007988 */ /* 0x000fe80008000404 */
[----:B------:R-:W-:Y:S04]  /*34d50*/  STS.U16 [R3+UR4+0x20400], R55 ;  /* 0x0204003703007988 */ /* 0x000fe80008000404 */
[----:B------:R-:W-:Y:S04]  /*34d60*/  STS.U16 [R3+UR4+0x20800], R54 ;  /* 0x0208003603007988 */ /* 0x000fe80008000404 */
[----:B------:R-:W-:Y:S04]  /*34d70*/  STS.U16 [R3+UR4+0x20c00], R57 ;  /* 0x020c003903007988 */ /* 0x000fe80008000404 */
[----:B------:R-:W-:Y:S04]  /*34d80*/  STS.U16 [R3+UR4+0x21000], R56 ;  /* 0x0210003803007988 */ /* 0x000fe80008000404 */
[----:B------:R-:W-:Y:S04]  /*34d90*/  STS.U16 [R3+UR4+0x21400], R59 ;  /* 0x0214003b03007988 */ /* 0x000fe80008000404 */
[----:B------:R-:W-:Y:S04]  /*34da0*/  STS.U16 [R3+UR4+0x21800], R58 ;  /* 0x0218003a03007988 */ /* 0x000fe80008000404 */
[----:B------:R-:W-:Y:S04]  /*34db0*/  STS.U16 [R3+UR4+0x21c00], R61 ;  /* 0x021c003d03007988 */ /* 0x000fe80008000404 */
[----:B------:R-:W-:Y:S01]  /*34dc0*/  STS.U16 [R3+UR4+0x22000], R60 ;  /* 0x0220003c03007988 */ /* 0x000fe20008000404 */
[----:B0-----:R-:W-:-:S03]  /*34dd0*/  LOP3.LUT R2, R3, 0x20, RZ, 0x3c, !PT ;  /* 0x0000002003027812 */ /* 0x001fc600078e3cff */
        /* <DEDUP_REMOVED lines=8> */
[----:B----4-:R0:W-:Y:S04]  /*34e60*/  STL [R1+0x604], R53 ;  /* 0x0006043501007387 */ /* 0x0101e80000100800 */
        /* <DEDUP_REMOVED lines=17> */
[----:B------:R0:W-:Y:S04]  /*34f80*/  STL [R1+0x195c], R3 ;  /* 0x00195c0301007387 */ /* 0x0001e80000100800 */
[----:B------:R-:W4:Y:S04]  /*34f90*/  LDL.LU R68, [R1+0x20f8] ;  /* 0x0020f80001447983 */ /* 0x000f280000300800 */
[----:B0-----:R-:W2:Y:S04]  /*34fa0*/  LDL R3, [R1+0x1940] ;  /* 0x0019400001037983 */ /* 0x001ea80000100800 */
[----:B------:R0:W-:Y:S04]  /*34fb0*/  STS.U16 [R2+UR4+0x20500], R71 ;  /* 0x0205004702007988 */ /* 0x0001e80008000404 */
[----:B------:R1:W-:Y:S04]  /*34fc0*/  STS.U16 [R2+UR4+0x20900], R70 ;  /* 0x0209004602007988 */ /* 0x0003e80008000404 */
[----:B------:R3:W-:Y:S04]  /*34fd0*/  STS.U16 [R2+UR4+0x20d00], R73 ;  /* 0x020d004902007988 */ /* 0x0007e80008000404 */
[----:B0-----:R-:W4:Y:S04]  /*34fe0*/  LDL.LU R71, [R1+0x20f4] ;  /* 0x0020f40001477983 */ /* 0x001f280000300800 */
[----:B-1----:R-:W4:Y:S04]  /*34ff0*/  LDL.LU R70, [R1+0x20f0] ;  /* 0x0020f00001467983 */ /* 0x002f280000300800 */
[----:B---3--:R-:W3:Y:S04]  /*35000*/  LDL.LU R73, [R1+0x20ec] ;  /* 0x0020ec0001497983 */ /* 0x008ee80000300800 */
[----:B------:R0:W-:Y:S04]  /*35010*/  STS.U16 [R2+UR4+0x21100], R72 ;  /* 0x0211004802007988 */ /* 0x0001e80008000404 */
[----:B------:R1:W-:Y:S04]  /*35020*/  STS.U16 [R2+UR4+0x21500], R75 ;  /* 0x0215004b02007988 */ /* 0x0003e80008000404 */
[----:B------:R1:W-:Y:S04]  /*35030*/  STS.U16 [R2+UR4+0x21900], R74 ;  /* 0x0219004a02007988 */ /* 0x0003e80008000404 */
[----:B0-----:R-:W4:Y:S04]  /*35040*/  LDL.LU R72, [R1+0x20e8] ;  /* 0x0020e80001487983 */ /* 0x001f280000300800 */
[----:B-1----:R-:W3:Y:S04]  /*35050*/  LDL.LU R75, [R1+0x20e4] ;  /* 0x0020e400014b7983 */ /* 0x002ee80000300800 */
[----:B------:R-:W4:Y:S04]  /*35060*/  LDL.LU R74, [R1+0x20e0] ;  /* 0x0020e000014a7983 */ /* 0x000f280000300800 */
[----:B------:R0:W-:Y:S04]  /*35070*/  STS.U16 [R2+UR4+0x21d00], R77 ;  /* 0x021d004d02007988 */ /* 0x0001e80008000404 */
[----:B------:R1:W-:Y:S04]  /*35080*/  STS.U16 [R2+UR4+0x22100], R76 ;  /* 0x0221004c02007988 */ /* 0x0003e80008000404 */
[----:B------:R1:W-:Y:S04]  /*35090*/  STS.U16 [R2+UR4+0x22500], R79 ;  /* 0x0225004f02007988 */ /* 0x0003e80008000404 */
[----:B0-----:R-:W3:Y:S04]  /*350a0*/  LDL.LU R77, [R1+0x20dc] ;  /* 0x0020dc00014d7983 */ /* 0x001ee80000300800 */
[----:B-1----:R-:W4:Y:S04]  /*350b0*/  LDL.LU R76, [R1+0x20d8] ;  /* 0x0020d800014c7983 */ /* 0x002f280000300800 */
[----:B------:R-:W3:Y:S04]  /*350c0*/  LDL.LU R79, [R1+0x20d4] ;  /* 0x0020d400014f7983 */ /* 0x000ee80000300800 */
        /* <DEDUP_REMOVED lines=12> */
[----:B--2---:R0:W-:Y:S04]  /*35190*/  STS.U16 [R3+UR4+0x20200], R84 ;  /* 0x0202005403007988 */ /* 0x0041e80008000404 */
[----:B0-----:R-:W2:Y:S04]  /*351a0*/  LDL.LU R84, [R1+0x20b8] ;  /* 0x0020b80001547983 */ /* 0x001ea80000300800 */
[----:B------:R-:W4:Y:S04]  /*351b0*/  LDL R2, [R1+0x193c] ;  /* 0x00193c0001027983 */ /* 0x000f280000100800 */
[----:B------:R0:W-:Y:S04]  /*351c0*/  STS.U16 [R3+UR4+0x20600], R87 ;  /* 0x0206005703007988 */ /* 0x0001e80008000404 */
[----:B------:R1:W-:Y:S04]  /*351d0*/  STS.U16 [R3+UR4+0x20a00], R86 ;  /* 0x020a005603007988 */ /* 0x0003e80008000404 */
[----:B------:R1:W-:Y:S04]  /*351e0*/  STS.U16 [R3+UR4+0x20e00], R89 ;  /* 0x020e005903007988 */ /* 0x0003e80008000404 */
[----:B0-----:R-:W3:Y:S04]  /*351f0*/  LDL.LU R87, [R1+0x20b4] ;  /* 0x0020b40001577983 */ /* 0x001ee80000300800 */
[----:B-1----:R-:W2:Y:S04]  /*35200*/  LDL.LU R86, [R1+0x20b0] ;  /* 0x0020b00001567983 */ /* 0x002ea80000300800 */
[----:B------:R-:W3:Y:S04]  /*35210*/  LDL.LU R89, [R1+0x20ac] ;  /* 0x0020ac0001597983 */ /* 0x000ee80000300800 */
[----:B------:R0:W-:Y:S04]  /*35220*/  STS.U16 [R3+UR4+0x21200], R88 ;  /* 0x0212005803007988 */ /* 0x0001e80008000404 */
[----:B------:R1:W-:Y:S04]  /*35230*/  STS.U16 [R3+UR4+0x21600], R91 ;  /* 0x0216005b03007988 */ /* 0x0003e80008000404 */
[----:B------:R1:W-:Y:S04]  /*35240*/  STS.U16 [R3+UR4+0x21a00], R90 ;  /* 0x021a005a03007988 */ /* 0x0003e80008000404 */
[----:B0-----:R-:W2:Y:S04]  /*35250*/  LDL.LU R88, [R1+0x20a8] ;  /* 0x0020a80001587983 */ /* 0x001ea80000300800 */
[----:B-1----:R-:W3:Y:S04]  /*35260*/  LDL.LU R91, [R1+0x20a4] ;  /* 0x0020a400015b7983 */ /* 0x002ee80000300800 */
[----:B------:R-:W2:Y:S04]  /*35270*/  LDL.LU R90, [R1+0x20a0] ;  /* 0x0020a000015a7983 */ /* 0x000ea80000300800 */
        /* <DEDUP_REMOVED lines=18> */
[----:B----4-:R0:W-:Y:S04]  /*353a0*/  STS.U16 [R2+UR4+0x20300], R100 ;  /* 0x0203006402007988 */ /* 0x0101e80008000404 */
[----:B------:R1:W-:Y:S04]  /*353b0*/  STS.U16 [R2+UR4+0x20700], R103 ;  /* 0x0207006702007988 */ /* 0x0003e80008000404 */
[----:B------:R4:W-:Y:S04]  /*353c0*/  STS.U16 [R2+UR4+0x20b00], R102 ;  /* 0x020b006602007988 */ /* 0x0009e80008000404 */
[----:B0-----:R-:W2:Y:S04]  /*353d0*/  LDL.LU R100, [R1+0x2078] ;  /* 0x0020780001647983 */ /* 0x001ea80000300800 */
[----:B-1----:R-:W3:Y:S04]  /*353e0*/  LDL.LU R103, [R1+0x2074] ;  /* 0x0020740001677983 */ /* 0x002ee80000300800 */
[----:B----4-:R-:W4:Y:S04]  /*353f0*/  LDL.LU R102, [R1+0x2070] ;  /* 0x0020700001667983 */ /* 0x010f280000300800 */
[----:B------:R0:W-:Y:S04]  /*35400*/  STS.U16 [R2+UR4+0x20f00], R105 ;  /* 0x020f006902007988 */ /* 0x0001e80008000404 */
[----:B------:R1:W-:Y:S04]  /*35410*/  STS.U16 [R2+UR4+0x21300], R104 ;  /* 0x0213006802007988 */ /* 0x0003e80008000404 */
[----:B------:R1:W-:Y:S04]  /*35420*/  STS.U16 [R2+UR4+0x21700], R107 ;  /* 0x0217006b02007988 */ /* 0x0003e80008000404 */
[----:B0-----:R-:W2:Y:S04]  /*35430*/  LDL.LU R105, [R1+0x206c] ;  /* 0x00206c0001697983 */ /* 0x001ea80000300800 */
[----:B-1----:R-:W3:Y:S04]  /*35440*/  LDL.LU R104, [R1+0x2068] ;  /* 0x0020680001687983 */ /* 0x002ee80000300800 */
[----:B------:R-:W4:Y:S04]  /*35450*/  LDL.LU R107, [R1+0x2064] ;  /* 0x00206400016b7983 */ /* 0x000f280000300800 */
        /* <DEDUP_REMOVED lines=8> */
[----:B0-----:R-:W2:Y:S04]  /*354e0*/  LDL.LU R111, [R1+0x2054] ;  /* 0x00205400016f7983 */ /* 0x001ea80000300800 */
[----:B-1----:R-:W3:Y:S04]  /*354f0*/  LDL.LU R0, [R1+0x2050] ;  /* 0x0020500001007983 */ /* 0x002ee80000300800 */
[----:B------:R0:W-:Y:S04]  /*35500*/  STS.U16 [R2+UR4+0x22f00], R110 ;  /* 0x022f006e02007988 */ /* 0x0001e80008000404 */
[----:B------:R1:W-:Y:S04]  /*35510*/  STS.U16 [R2+UR4+0x23300], R113 ;  /* 0x0233007102007988 */ /* 0x0003e80008000404 */
[----:B------:R1:W-:Y:S04]  /*35520*/  STS.U16 [R2+UR4+0x23700], R112 ;  /* 0x0237007002007988 */ /* 0x0003e80008000404 */
[----:B0-----:R-:W4:Y:S04]  /*35530*/  LDL.LU R110, [R1+0x204c] ;  /* 0x00204c00016e7983 */ /* 0x001f280000300800 */
[----:B-1----:R-:W2:Y:S04]  /*35540*/  LDL.LU R113, [R1+0x2048] ;  /* 0x0020480001717983 */ /* 0x002ea80000300800 */
[----:B------:R-:W4:Y:S04]  /*35550*/  LDL.LU R112, [R1+0x2044] ;  /* 0x0020440001707983 */ /* 0x000f280000300800 */
[----:B------:R0:W-:Y:S04]  /*35560*/  STS.U16 [R2+UR4+0x23b00], R115 ;  /* 0x023b007302007988 */ /* 0x0001e80008000404 */
[----:B------:R1:W-:Y:S04]  /*35570*/  STS.U16 [R2+UR4+0x23f00], R114 ;  /* 0x023f007202007988 */ /* 0x0003e80008000404 */
[----:B0-----:R-:W2:Y:S04]  /*35580*/  LDL.LU R115, [R1+0x2040] ;  /* 0x0020400001737983 */ /* 0x001ea80000300800 */
[----:B-1----:R-:W4:Y:S04]  /*35590*/  LDL.LU R114, [R1+0x203c] ;  /* 0x00203c0001727983 */ /* 0x002f280000300800 */
[----:B---3--:R0:W-:Y:S04]  /*355a0*/  STS.U16 [R0+UR4], R117 ;  /* 0x0000007500007988 */ /* 0x0081e80008000404 */
[----:B------:R1:W-:Y:S04]  /*355b0*/  STS.U16 [R0+UR4+0x400], R116 ;  /* 0x0004007400007988 */ /* 0x0003e80008000404 */
[----:B------:R3:W-:Y:S04]  /*355c0*/  STS.U16 [R0+UR4+0x800], R119 ;  /* 0x0008007700007988 */ /* 0x0007e80008000404 */
[----:B0-----:R-:W2:Y:S04]  /*355d0*/  LDL.LU R117, [R1+0x2038] ;  /* 0x0020380001757983 */ /* 0x001ea80000300800 */
[----:B-1----:R-:W4:Y:S04]  /*355e0*/  LDL.LU R116, [R1+0x2034] ;  /* 0x0020340001747983 */ /* 0x002f280000300800 */
[----:B---3--:R-:W3:Y:S04]  /*355f0*/  LDL.LU R119, [R1+0x2030] ;  /* 0x0020300001777983 */ /* 0x008ee80000300800 */
[----:B------:R0:W-:Y:S04]  /*35600*/  STS.U16 [R0+UR4+0xc00], R118 ;  /* 0x000c007600007988 */ /* 0x0001e80008000404 */
[----:B------:R1:W-:Y:S04]  /*35610*/  STS.U16 [R0+UR4+0x1000], R121 ;  /* 0x0010007900007988 */ /* 0x0003e80008000404 */
[----:B------:R1:W-:Y:S04]  /*35620*/  STS.U16 [R0+UR4+0x1400], R120 ;  /* 0x0014007800007988 */ /* 0x0003e80008000404 */
[----:B0-----:R-:W2:Y:S04]  /*35630*/  LDL.LU R118, [R1+0x202c] ;  /* 0x00202c0001767983 */ /* 0x001ea80000300800 */
[----:B-1----:R-:W4:Y:S04]  /*35640*/  LDL.LU R121, [R1+0x2028] ;  /* 0x0020280001797983 */ /* 0x002f280000300800 */
[----:B------:R-:W3:Y:S04]  /*35650*/  LDL.LU R120, [R1+0x2024] ;  /* 0x0020240001787983 */ /* 0x000ee80000300800 */
        /* <DEDUP_REMOVED lines=18> */
[----:B------:R-:W2:Y:S04]  /*35780*/  LDL R5, [R1+0xbf8] ;  /* 0x000bf80001057983 */ /* 0x000ea80000100800 */
[----:B------:R-:W2:Y:S04]  /*35790*/  LDL R4, [R1+0x17f8] ;  /* 0x0017f80001047983 */ /* 0x000ea80000100800 */
[----:B------:R0:W-:Y:S04]  /*357a0*/  STS.U16 [R0+UR4+0x3c00], R130 ;  /* 0x003c008200007988 */ /* 0x0001e80008000404 */
[----:B0-----:R-:W4:Y:S01]  /*357b0*/  LDL R130, [R1+0x181c] ;  /* 0x00181c0001827983 */ /* 0x001f220000100800 */
[----:B------:R-:W-:-:S03]  /*357c0*/  LOP3.LUT R2, R0, 0x10, RZ, 0x3c, !PT ;  /* 0x0000001000027812 */ /* 0x000fc600078e3cff */
        /* <DEDUP_REMOVED lines=11> */
[----:B---3--:R-:W-:-:S06]  /*35880*/  PRMT R131, RZ, 0x7610, R131 ;  /* 0x00007610ff837816 */ /* 0x008fcc0000000083 */
[----:B--2---:R-:W2:Y:S04]  /*35890*/  @!P1 LDG.E.U16 R131, desc[UR56][R4.64] ;  /* 0x0000003804839981 */ /* 0x004ea8000c1e1500 */
        /* <DEDUP_REMOVED lines=101> */
[----:B----4-:R-:W-:Y:S04]  /*35ef0*/  STS.U16 [R130+UR4+0x100], R12 ;  /* 0x0001000c82007988 */ /* 0x010fe80008000404 */
[----:B------:R-:W-:Y:S04]  /*35f00*/  STS.U16 [R130+UR4+0x500], R11 ;  /* 0x0005000b82007988 */ /* 0x000fe80008000404 */
[----:B------:R-:W-:Y:S04]  /*35f10*/  STS.U16 [R130+UR4+0x900], R10 ;  /* 0x0009000a82007988 */ /* 0x000fe80008000404 */
[----:B------:R0:W-:Y:S04]  /*35f20*/  STL [R1+0x1960], R0 ;  /* 0x0019600001007387 */ /* 0x0001e80000100800 */
[----:B------:R-:W-:Y:S04]  /*35f30*/  STS.U16 [R130+UR4+0xd00], R9 ;  /* 0x000d000982007988 */ /* 0x000fe80008000404 */
[----:B------:R-:W-:Y:S04]  /*35f40*/  STS.U16 [R130+UR4+0x1100], R8 ;  /* 0x0011000882007988 */ /* 0x000fe80008000404 */
[----:B0-----:R-:W3:Y:S04]  /*35f50*/  LDL.LU R0, [R1+0x620] ;  /* 0x0006200001007983 */ /* 0x001ee80000300800 */
[----:B------:R-:W4:Y:S04]  /*35f60*/  LDL.LU R3, [R1+0x618] ;  /* 0x0006180001037983 */ /* 0x000f280000300800 */
[----:B------:R-:W-:Y:S04]  /*35f70*/  STS.U16 [R130+UR4+0x1500], R7 ;  /* 0x0015000782007988 */ /* 0x000fe80008000404 */
[----:B------:R-:W4:Y:S04]  /*35f80*/  LDL.LU R2, [R1+0x610] ;  /* 0x0006100001027983 */ /* 0x000f280000300800 */
[----:B------:R0:W-:Y:S04]  /*35f90*/  STS.U16 [R130+UR4+0x1900], R6 ;  /* 0x0019000682007988 */ /* 0x0001e80008000404 */
[----:B0-----:R-:W3:Y:S04]  /*35fa0*/  LDL.LU R130, [R1+0x1ffc] ;  /* 0x001ffc0001827983 */ /* 0x001ee80000300800 */
[----:B--2---:R0:W-:Y:S04]  /*35fb0*/  STL [R1+0x600], R131 ;  /* 0x0006008301007387 */ /* 0x0041e80000100800 */
[----:B0-----:R-:W2:Y:S04]  /*35fc0*/  LDL.LU R131, [R1+0x1ff8] ;  /* 0x001ff80001837983 */ /* 0x001ea80000300800 */
[----:B------:R-:W4:Y:S04]  /*35fd0*/  LDL R4, [R1+0xbf4] ;  /* 0x000bf40001047983 */ /* 0x000f280000100800 */
[----:B------:R-:W4:Y:S01]  /*35fe0*/  LDL R5, [R1+0x17f4] ;  /* 0x0017f40001057983 */ /* 0x000f220000100800 */
[----:B---3--:R-:W-:-:S02]  /*35ff0*/  PRMT R130, RZ, 0x7610, R130 ;  /* 0x00007610ff827816 */ /* 0x008fc40000000082 */
[----:B----4-:R-:W-:-:S04]  /*36000*/  @!P1 LOP3.LUT R5, R5, R4, RZ, 0x3c, !PT ;  /* 0x0000000405059212 */ /* 0x010fc800078e3cff */
[----:B------:R-:W-:-:S04]  /*36010*/  @!P1 LOP3.LUT R4, R5, R4, RZ, 0x3c, !PT ;  /* 0x0000000405049212 */ /* 0x000fc800078e3cff */
[----:B------:R-:W-:-:S05]  /*36020*/  @!P1 LOP3.LUT R5, R5, R4, RZ, 0x3c, !PT ;  /* 0x0000000405059212 */ /* 0x000fca00078e3cff */
[----:B------:R-:W3:Y:S04]  /*36030*/  @!P1 LDG.E.U16 R130, desc[UR56][R4.64] ;  /* 0x0000003804829981 */ /* 0x000ee8000c1e1500 */
[----:B---3--:R0:W-:Y:S04]  /*36040*/  STL [R1+0x5fc], R130 ;  /* 0x0005fc8201007387 */ /* 0x0081e80000100800 */
[----:B0-----:R-:W3:Y:S04]  /*36050*/  LDL.LU R130, [R1+0x1ff4] ;  /* 0x001ff40001827983 */ /* 0x001ee80000300800 */
[----:B------:R-:W4:Y:S04]  /*36060*/  LDL R4, [R1+0xbf0] ;  /* 0x000bf00001047983 */ /* 0x000f280000100800 */
[----:B------:R-:W4:Y:S01]  /*36070*/  LDL R5, [R1+0x17f0] ;  /* 0x0017f00001057983 */ /* 0x000f220000100800 */
[----:B--2---:R-:W-:-:S02]  /*36080*/  PRMT R131, RZ, 0x7610, R131 ;  /* 0x00007610ff837816 */ /* 0x004fc40000000083 */
[----:B----4-:R-:W-:-:S04]  /*36090*/  @!P1 LOP3.LUT R5, R5, R4, RZ, 0x3c, !PT ;  /* 0x0000000405059212 */ /* 0x010fc800078e3cff */
[----:B------:R-:W-:-:S04]  /*360a0*/  @!P1 LOP3.LUT R4, R5, R4, RZ, 0x3c, !PT ;  /* 0x0000000405049212 */ /* 0x000fc800078e3cff */
[----:B------:R-:W-:-:S05]  /*360b0*/  @!P1 LOP3.LUT R5, R5, R4, RZ, 0x3c, !PT ;  /* 0x0000000405059212 */ /* 0x000fca00078e3cff */
[----:B------:R-:W2:Y:S04]  /*360c0*/  @!P1 LDG.E.U16 R131, desc[UR56][R4.64] ;  /* 0x0000003804839981 */ /* 0x000ea8000c1e1500 */
        /* <DEDUP_REMOVED lines=1189> */
[----:B0-----:R-:W3:Y:S04]  /*3ab20*/  LDL.LU R131, [R1+0x1de0] ;  /* 0x001de00001837983 */ /* 0x001ee80000300800 */
[----:B------:R-:W2:Y:S04]  /*3ab30*/  LDL R4, [R1+0x1230] ;  /* 0x0012300001047983 */ /* 0x000ea80000100800 */
[----:B------:R-:W2:Y:S01]  /*3ab40*/  LDL R5, [R1+0x1234] ;  /* 0x0012340001057983 */ /* 0x000ea20000100800 */
[----:B------:R-:W-:-:S02]  /*3ab50*/  PRMT R128, RZ, 0x7610, R128 ;  /* 0x00007610ff807816 */ /* 0x000fc40000000080 */
[----:B--2---:R-:W-:-:S04]  /*3ab60*/  @!P1 LOP3.LUT R5, R5, R4, RZ, 0x3c, !PT ;  /* 0x0000000405059212 */ /* 0x004fc800078e3cff */
[----:B------:R-:W-:-:S04]  /*3ab70*/  @!P1 LOP3.LUT R4, R5, R4, RZ, 0x3c, !PT ;  /* 0x0000000405049212 */ /* 0x000fc800078e3cff */
[----:B------:R-:W-:-:S05]  /*3ab80*/  @!P1 LOP3.LUT R5, R5, R4, RZ, 0x3c, !PT ;  /* 0x0000000405059212 */ /* 0x000fca00078e3cff */
[----:B------:R-:W2:Y:S04]  /*3ab90*/  @!P1 LDG.E.U16 R128, desc[UR56][R4.64] ;  /* 0x0000003804809981 */ /* 0x000ea8000c1e1500 */
[----:B--2---:R0:W-:Y:S04]  /*3aba0*/  STL [R1+0x3e4], R128 ;  /* 0x0003e48001007387 */ /* 0x0041e80000100800 */
[----:B0-----:R-:W2:Y:S04]  /*3abb0*/  LDL.LU R128, [R1+0x1ddc] ;  /* 0x001ddc0001807983 */ /* 0x001ea80000300800 */
[----:B------:R-:W4:Y:S04]  /*3abc0*/  LDL R4, [R1+0x1228] ;  /* 0x0012280001047983 */ /* 0x000f280000100800 */
[----:B------:R-:W4:Y:S01]  /*3abd0*/  LDL R5, [R1+0x122c] ;  /* 0x00122c0001057983 */ /* 0x000f220000100800 */
[----:B------:R-:W-:-:S02]  /*3abe0*/  PRMT R129, RZ, 0x7610, R129 ;  /* 0x00007610ff817816 */ /* 0x000fc40000000081 */
[----:B----4-:R-:W-:-:S04]  /*3abf0*/  @!P1 LOP3.LUT R5, R5, R4, RZ, 0x3c, !PT ;  /* 0x0000000405059212 */ /* 0x010fc800078e3cff */
[----:B------:R-:W-:-:S04]  /*3ac00*/  @!P1 LOP3.LUT R4, R5, R4, RZ, 0x3c, !PT ;  /* 0x0000000405049212 */ /* 0x000fc800078e3cff */
[----:B------:R-:W-:-:S05]  /*3ac10*/  @!P1 LOP3.LUT R5, R5, R4, RZ, 0x3c, !PT ;  /* 0x0000000405059212 */ /* 0x000fca00078e3cff */
[----:B------:R-:W4:Y:S04]  /*3ac20*/  @!P1 LDG.E.U16 R129, desc[UR56][R4.64] ;  /* 0x0000003804819981 */ /* 0x000f28000c1e1500 */
[----:B----4-:R0:W-:Y:S04]  /*3ac30*/  STL [R1+0x3e0], R129 ;  /* 0x0003e08101007387 */ /* 0x0101e80000100800 */
        /* <DEDUP_REMOVED lines=9> */
[----:B0-----:R-:W4:Y:S04]  /*3acd0*/  LDL.LU R126, [R1+0x1dd4] ;  /* 0x001dd400017e7983 */ /* 0x001f280000300800 */
[----:B------:R-:W3:Y:S04]  /*3ace0*/  LDL R4, [R1+0x1208] ;  /* 0x0012080001047983 */ /* 0x000ee80000100800 */
[----:B------:R-:W3:Y:S01]  /*3acf0*/  LDL R5, [R1+0x120c] ;  /* 0x00120c0001057983 */ /* 0x000ee20000100800 */
[----:B------:R-:W-:-:S02]  /*3ad00*/  PRMT R127, RZ, 0x7610, R127 ;  /* 0x00007610ff7f7816 */ /* 0x000fc4000000007f */
[----:B---3--:R-:W-:-:S04]  /*3ad10*/  @!P1 LOP3.LUT R5, R5, R4, RZ, 0x3c, !PT ;  /* 0x0000000405059212 */ /* 0x008fc800078e3cff */
[----:B------:R-:W-:-:S04]  /*3ad20*/  @!P1 LOP3.LUT R4, R5, R4, RZ, 0x3c, !PT ;  /* 0x0000000405049212 */ /* 0x000fc800078e3cff */
[----:B------:R-:W-:-:S05]  /*3ad30*/  @!P1 LOP3.LUT R5, R5, R4, RZ, 0x3c, !PT ;  /* 0x0000000405059212 */ /* 0x000fca00078e3cff */
[----:B------:R-:W3:Y:S04]  /*3ad40*/  @!P1 LDG.E.U16 R127, desc[UR56][R4.64] ;  /* 0x00000038047f9981 */ /* 0x000ee8000c1e1500 */
[----:B---3--:R0:W-:Y:S04]  /*3ad50*/  STL [R1+0x3d8], R127 ;  /* 0x0003d87f01007387 */ /* 0x0081e80000100800 */
        /* <DEDUP_REMOVED lines=752> */
[----:B------:R-:W3:Y:S04]  /*3dc60*/  @!P1 LDG.E.U16 R42, desc[UR56][R4.64] ;  /* 0x00000038042a9981 */ /* 0x000ee8000c1e1500 */
[----:B----4-:R0:W-:Y:S04]  /*3dc70*/  STL [R1+0x28c], R150 ;  /* 0x00028c9601007387 */ /* 0x0101e80000100800 */
[----:B0-----:R-:W4:Y:S04]  /*3dc80*/  LDL R150, [R1+0xe54] ;  /* 0x000e540001967983 */ /* 0x001f280000100800 */
        /* <DEDUP_REMOVED lines=35> */
[----:B------:R-:W4:Y:S01]  /*3dec0*/  @!P1 LDG.E.U16 R38, desc[UR56][R4.64] ;  /* 0x0000003804269981 */ /* 0x000f22000c1e1500 */
[----:B------:R-:W-:-:S03]  /*3ded0*/  PRMT R148, RZ, 0x7610, R148 ;  /* 0x00007610ff947816 */ /* 0x000fc60000000094 */
[----:B----4-:R0:W-:Y:S04]  /*3dee0*/  STL [R1+0x278], R38 ;  /* 0x0002782601007387 */ /* 0x0101e80000100800 */
[----:B0-----:R-:W4:Y:S04]  /*3def0*/  LDL.LU R38, [R1+0x1c74] ;  /* 0x001c740001267983 */ /* 0x001f280000300800 */
[----:B------:R-:W3:Y:S01]  /*3df00*/  LDL R5, [R1+0xe50] ;  /* 0x000e500001057983 */ /* 0x000ee20000100800 */
[----:B------:R-:W-:Y:S01]  /*3df10*/  @!P1 IMAD.MOV.U32 R4, RZ, RZ, R150 ;  /* 0x000000ffff049224 */ /* 0x000fe200078e0096 */
[----:B------:R-:W-:-:S02]  /*3df20*/  PRMT R39, RZ, 0x7610, R39 ;  /* 0x00007610ff277816 */ /* 0x000fc40000000027 */
[----:B------:R-:W2:Y:S04]  /*3df30*/  LDL R150, [R1+0xe10] ;  /* 0x000e100001967983 */ /* 0x000ea80000100800 */
[----:B---3--:R0:W3:Y:S04]  /*3df40*/  @!P1 LDG.E.U16 R148, desc[UR56][R4.64] ;  /* 0x0000003804949981 */ /* 0x0080e8000c1e1500 */
[----:B------:R-:W0:Y:S04]  /*3df50*/  LDL R4, [R1+0xe48] ;  /* 0x000e480001047983 */ /* 0x000e280000100800 */
[----:B------:R-:W0:Y:S02]  /*3df60*/  LDL R5, [R1+0xe4c] ;  /* 0x000e4c0001057983 */ /* 0x000e240000100800 */
[----:B0-----:R-:W-:-:S04]  /*3df70*/  @!P1 LOP3.LUT R5, R5, R4, RZ, 0x3c, !PT ;  /* 0x0000000405059212 */ /* 0x001fc800078e3cff */
[----:B------:R-:W-:-:S04]  /*3df80*/  @!P1 LOP3.LUT R4, R5, R4, RZ, 0x3c, !PT ;  /* 0x0000000405049212 */ /* 0x000fc800078e3cff */
[----:B------:R-:W-:-:S05]  /*3df90*/  @!P1 LOP3.LUT R5, R5, R4, RZ, 0x3c, !PT ;  /* 0x0000000405059212 */ /* 0x000fca00078e3cff */
[----:B------:R-:W4:Y:S04]  /*3dfa0*/  @!P1 LDG.E.U16 R39, desc[UR56][R4.64] ;  /* 0x0000003804279981 */ /* 0x000f28000c1e1500 */
[----:B---3--:R0:W-:Y:S04]  /*3dfb0*/  STL [R1+0x274], R148 ;  /* 0x0002749401007387 */ /* 0x0081e80000100800 */
[----:B0-----:R-:W3:Y:S04]  /*3dfc0*/  LDL R148, [R1+0xe14] ;  /* 0x000e140001947983 */ /* 0x001ee80000100800 */
[----:B----4-:R0:W-:Y:S04]  /*3dfd0*/  STL [R1+0x270], R39 ;  /* 0x0002702701007387 */ /* 0x0101e80000100800 */
[----:B0-----:R-:W4:Y:S04]  /*3dfe0*/  LDL.LU R39, [R1+0x1c70] ;  /* 0x001c700001277983 */ /* 0x001f280000300800 */
        /* <DEDUP_REMOVED lines=27> */
[----:B------:R-:W4:Y:S04]  /*3e1a0*/  LDL R4, [R1+0xe28] ;  /* 0x000e280001047983 */ /* 0x000f280000100800 */
[----:B------:R-:W4:Y:S01]  /*3e1b0*/  LDL R5, [R1+0xe2c] ;  /* 0x000e2c0001057983 */ /* 0x000f220000100800 */
[----:B------:R-:W-:-:S02]  /*3e1c0*/  PRMT R35, RZ, 0x7610, R35 ;  /* 0x00007610ff237816 */ /* 0x000fc40000000023 */
[----:B------:R-:W-:Y:S02]  /*3e1d0*/  PRMT R32, RZ, 0x7610, R32 ;  /* 0x00007610ff207816 */ /* 0x000fe40000000020 */
[----:B----4-:R-:W-:-:S04]  /*3e1e0*/  @!P1 LOP3.LUT R5, R5, R4, RZ, 0x3c, !PT ;  /* 0x0000000405059212 */ /* 0x010fc800078e3cff */
[----:B------:R-:W-:-:S04]  /*3e1f0*/  @!P1 LOP3.LUT R4, R5, R4, RZ, 0x3c, !PT ;  /* 0x0000000405049212 */ /* 0x000fc800078e3cff */
[----:B------:R-:W-:-:S05]  /*3e200*/  @!P1 LOP3.LUT R5, R5, R4, RZ, 0x3c, !PT ;  /* 0x0000000405059212 */ /* 0x000fca00078e3cff */
[----:B------:R0:W4:Y:S02]  /*3e210*/  @!P1 LDG.E.U16 R35, desc[UR56][R4.64] ;  /* 0x0000003804239981 */ /* 0x000124000c1e1500 */
[----:B0-----:R-:W-:Y:S02]  /*3e220*/  @!P1 IMAD.MOV.U32 R4, RZ, RZ, R148 ;  /* 0x000000ffff049224 */ /* 0x001fe400078e0094 */
[----:B------:R-:W-:-:S05]  /*3e230*/  @!P1 IMAD.MOV.U32 R5, RZ, RZ, R150 ;  /* 0x000000ffff059224 */ /* 0x000fca00078e0096 */
[----:B------:R-:W2:Y:S04]  /*3e240*/  @!P1 LDG.E.U16 R32, desc[UR56][R4.64] ;  /* 0x0000003804209981 */ /* 0x000ea8000c1e1500 */
[----:B----4-:R0:W-:Y:S04]  /*3e250*/  STL [R1+0x260], R35 ;  /* 0x0002602301007387 */ /* 0x0101e80000100800 */
[----:B0-----:R-:W3:Y:S04]  /*3e260*/  LDL.LU R35, [R1+0x1c60] ;  /* 0x001c600001237983 */ /* 0x001ee80000300800 */
[----:B------:R-:W4:Y:S04]  /*3e270*/  LDL R150, [R1+0xde8] ;  /* 0x000de80001967983 */ /* 0x000f280000100800 */
[----:B------:R-:W3:Y:S04]  /*3e280*/  LDL R148, [R1+0xdec] ;  /* 0x000dec0001947983 */ /* 0x000ee80000100800 */
        /* <DEDUP_REMOVED lines=26> */
[----:B------:R0:W3:Y:S04]  /*3e430*/  @!P1 LDG.E.U16 R144, desc[UR56][R4.64] ;  /* 0x0000003804909981 */ /* 0x0000e8000c1e1500 */
[----:B------:R-:W0:Y:S04]  /*3e440*/  LDL R4, [R1+0xdf0] ;  /* 0x000df00001047983 */ /* 0x000e280000100800 */
[----:B------:R-:W0:Y:S01]  /*3e450*/  LDL R5, [R1+0xdf4] ;  /* 0x000df40001057983 */ /* 0x000e220000100800 */
[----:B------:R-:W-:Y:S02]  /*3e460*/  PRMT R151, RZ, 0x7610, R151 ;  /* 0x00007610ff977816 */ /* 0x000fe40000000097 */
[----:B------:R-:W-:-:S02]  /*3e470*/  PRMT R31, RZ, 0x7610, R31 ;  /* 0x00007610ff1f7816 */ /* 0x000fc4000000001f */
[----:B0-----:R-:W-:-:S04]  /*3e480*/  @!P1 LOP3.LUT R5, R5, R4, RZ, 0x3c, !PT ;  /* 0x0000000405059212 */ /* 0x001fc800078e3cff */
[----:B------:R-:W-:-:S04]  /*3e490*/  @!P1 LOP3.LUT R4, R5, R4, RZ, 0x3c, !PT ;  /* 0x0000000405049212 */ /* 0x000fc800078e3cff */
[----:B------:R-:W-:-:S05]  /*3e4a0*/  @!P1 LOP3.LUT R5, R5, R4, RZ, 0x3c, !PT ;  /* 0x0000000405059212 */ /* 0x000fca00078e3cff */
[----:B------:R0:W2:Y:S02]  /*3e4b0*/  @!P1 LDG.E.U16 R151, desc[UR56][R4.64] ;  /* 0x0000003804979981 */ /* 0x0000a4000c1e1500 */
[----:B0-----:R-:W-:Y:S02]  /*3e4c0*/  @!P1 IMAD.MOV.U32 R4, RZ, RZ, R148 ;  /* 0x000000ffff049224 */ /* 0x001fe400078e0094 */
[----:B------:R-:W-:-:S05]  /*3e4d0*/  @!P1 IMAD.MOV.U32 R5, RZ, RZ, R150 ;  /* 0x000000ffff059224 */ /* 0x000fca00078e0096 */
[----:B------:R-:W4:Y:S04]  /*3e4e0*/  @!P1 LDG.E.U16 R31, desc[UR56][R4.64] ;  /* 0x00000038041f9981 */ /* 0x000f28000c1e1500 */
[----:B---3--:R0:W-:Y:S04]  /*3e4f0*/  STL [R1+0x250], R144 ;  /* 0x0002509001007387 */ /* 0x0081e80000100800 */
[----:B0-----:R-:W3:Y:S04]  /*3e500*/  LDL R144, [R1+0xdc4] ;  /* 0x000dc40001907983 */ /* 0x001ee80000100800 */
[----:B--2---:R0:W-:Y:S04]  /*3e510*/  STL [R1+0x24c], R151 ;  /* 0x00024c9701007387 */ /* 0x0041e80000100800 */
[----:B------:R-:W2:Y:S04]  /*3e520*/  LDL R150, [R1+0xdb0] ;  /* 0x000db00001967983 */ /* 0x000ea80000100800 */
[----:B------:R-:W2:Y:S04]  /*3e530*/  LDL R148, [R1+0xdb4] ;  /* 0x000db40001947983 */ /* 0x000ea80000100800 */
[----:B0-----:R-:W2:Y:S04]  /*3e540*/  LDL R151, [R1+0xdbc] ;  /* 0x000dbc0001977983 */ /* 0x001ea80000100800 */
        /* <DEDUP_REMOVED lines=17> */
[----:B------:R-:W2:Y:S01]  /*3e660*/  @!P1 LDG.E.U16 R29, desc[UR56][R4.64] ;  /* 0x00000038041d9981 */ /* 0x000ea2000c1e1500 */
[----:B------:R-:W-:-:S03]  /*3e670*/  PRMT R26, RZ, 0x7610, R26 ;  /* 0x00007610ff1a7816 */ /* 0x000fc6000000001a */
[----:B--2---:R0:W-:Y:S04]  /*3e680*/  STL [R1+0x240], R29 ;  /* 0x0002401d01007387 */ /* 0x0041e80000100800 */
[----:B0-----:R-:W3:Y:S04]  /*3e690*/  LDL.LU R29, [R1+0x1c48] ;  /* 0x001c4800011d7983 */ /* 0x001ee80000300800 */
[----:B------:R-:W2:Y:S01]  /*3e6a0*/  LDL R5, [R1+0xdc0] ;  /* 0x000dc00001057983 */ /* 0x000ea20000100800 */
[----:B------:R-:W-:-:S03]  /*3e6b0*/  @!P1 IMAD.MOV.U32 R4, RZ, RZ, R144 ;  /* 0x000000ffff049224 */ /* 0x000fc600078e0090 */
[----:B------:R-:W4:Y:S04]  /*3e6c0*/  LDL R144, [R1+0xd94] ;  /* 0x000d940001907983 */ /* 0x000f280000100800 */
[----:B--2---:R-:W2:Y:S01]  /*3e6d0*/  @!P1 LDG.E.U16 R26, desc[UR56][R4.64] ;  /* 0x00000038041a9981 */ /* 0x004ea2000c1e1500 */
[----:B------:R-:W-:-:S03]  /*3e6e0*/  PRMT R143, RZ, 0x7610, R143 ;  /* 0x00007610ff8f7816 */ /* 0x000fc6000000008f */
[----:B--2---:R0:W-:Y:S04]  /*3e6f0*/  STL [R1+0x23c], R26 ;  /* 0x00023c1a01007387 */ /* 0x0041e80000100800 */
[----:B0-----:R-:W2:Y:S04]  /*3e700*/  LDL.LU R26, [R1+0x1c44] ;  /* 0x001c4400011a7983 */ /* 0x001ea80000300800 */
[----:B------:R-:W3:Y:S01]  /*3e710*/  LDL R5, [R1+0xdb8] ;  /* 0x000db80001057983 */ /* 0x000ee20000100800 */
[----:B------:R-:W-:Y:S01]  /*3e720*/  @!P1 IMAD.MOV.U32 R4, RZ, RZ, R151 ;  /* 0x000000ffff049224 */ /* 0x000fe200078e0097 */
[----:B------:R-:W-:-:S04]  /*3e730*/  PRMT R146, RZ, 0x7610, R146 ;  /* 0x00007610ff927816 */ /* 0x000fc80000000092 */
[----:B---3--:R0:W3:Y:S02]  /*3e740*/  @!P1 LDG.E.U16 R143, desc[UR56][R4.64] ;  /* 0x00000038048f9981 */ /* 0x0080e4000c1e1500 */
[----:B0-----:R-:W-:Y:S02]  /*3e750*/  @!P1 IMAD.MOV.U32 R4, RZ, RZ, R148 ;  /* 0x000000ffff049224 */ /* 0x001fe400078e0094 */
[----:B------:R-:W-:-:S05]  /*3e760*/  @!P1 IMAD.MOV.U32 R5, RZ, RZ, R150 ;  /* 0x000000ffff059224 */ /* 0x000fca00078e0096 */
[----:B------:R0:W4:Y:S04]  /*3e770*/  @!P1 LDG.E.U16 R146, desc[UR56][R4.64] ;  /* 0x0000003804929981 */ /* 0x000128000c1e1500 */
[----:B---3--:R1:W-:Y:S04]  /*3e780*/  STL [R1+0x238], R143 ;  /* 0x0002388f01007387 */ /* 0x0083e80000100800 */
[----:B------:R-:W0:Y:S04]  /*3e790*/  LDL R4, [R1+0xda8] ;  /* 0x000da80001047983 */ /* 0x000e280000100800 */
[----:B------:R-:W0:Y:S01]  /*3e7a0*/  LDL R5, [R1+0xdac] ;  /* 0x000dac0001057983 */ /* 0x000e220000100800 */
[----:B------:R-:W-:-:S03]  /*3e7b0*/  PRMT R27, RZ, 0x7610, R27 ;  /* 0x00007610ff1b7816 */ /* 0x000fc6000000001b */
[----:B------:R-:W3:Y:S04]  /*3e7c0*/  LDL R151, [R1+0xd80] ;  /* 0x000d800001977983 */ /* 0x000ee80000100800 */
[----:B------:R-:W2:Y:S04]  /*3e7d0*/  LDL R150, [R1+0xd84] ;  /* 0x000d840001967983 */ /* 0x000ea80000100800 */
[----:B------:R-:W3:Y:S04]  /*3e7e0*/  LDL R148, [R1+0xd78] ;  /* 0x000d780001947983 */ /* 0x000ee80000100800 */
[----:B-1----:R-:W2:Y:S01]  /*3e7f0*/  LDL R143, [R1+0xd8c] ;  /* 0x000d8c00018f7983 */ /* 0x002ea20000100800 */
        /* <DEDUP_REMOVED lines=8> */
[----:B------:R-:W2:Y:S01]  /*3e880*/  LDL R5, [R1+0xd90] ;  /* 0x000d900001057983 */ /* 0x000ea20000100800 */
[----:B------:R-:W-:Y:S01]  /*3e890*/  PRMT R138, RZ, 0x7610, R138 ;  /* 0x00007610ff8a7816 */ /* 0x000fe2000000008a */
[----:B------:R-:W-:Y:S01]  /*3e8a0*/  @!P1 IMAD.MOV.U32 R4, RZ, RZ, R144 ;  /* 0x000000ffff049224 */ /* 0x000fe200078e0090 */
[----:B------:R-:W-:-:S02]  /*3e8b0*/  PRMT R136, RZ, 0x7610, R136 ;  /* 0x00007610ff887816 */ /* 0x000fc40000000088 */
[----:B------:R-:W-:Y:S02]  /*3e8c0*/  PRMT R149, RZ, 0x7610, R149 ;  /* 0x00007610ff957816 */ /* 0x000fe40000000095 */
[----:B------:R-:W-:Y:S01]  /*3e8d0*/  PRMT R24, RZ, 0x7610, R24 ;  /* 0x00007610ff187816 */ /* 0x000fe20000000018 */
[----:B------:R-:W3:Y:S04]  /*3e8e0*/  LDL R144, [R1+0xd70] ;  /* 0x000d700001907983 */ /* 0x000ee80000100800 */
[----:B--2---:R0:W2:Y:S04]  /*3e8f0*/  @!P1 LDG.E.U16 R138, desc[UR56][R4.64] ;  /* 0x00000038048a9981 */ /* 0x0040a8000c1e1500 */
[----:B------:R-:W4:Y:S01]  /*3e900*/  LDL R5, [R1+0xd88] ;  /* 0x000d880001057983 */ /* 0x000f220000100800 */
[----:B0-----:R-:W-:-:S05]  /*3e910*/  @!P1 IMAD.MOV.U32 R4, RZ, RZ, R143 ;  /* 0x000000ffff049224 */ /* 0x001fca00078e008f */
[----:B----4-:R0:W4:Y:S02]  /*3e920*/  @!P1 LDG.E.U16 R136, desc[UR56][R4.64] ;  /* 0x0000003804889981 */ /* 0x010124000c1e1500 */
[----:B0-----:R-:W-:Y:S02]  /*3e930*/  @!P1 IMAD.MOV.U32 R4, RZ, RZ, R150 ;  /* 0x000000ffff049224 */ /* 0x001fe400078e0096 */
[----:B------:R-:W-:-:S05]  /*3e940*/  @!P1 IMAD.MOV.U32 R5, RZ, RZ, R151 ;  /* 0x000000ffff059224 */ /* 0x000fca00078e0097 */
[----:B------:R0:W4:Y:S02]  /*3e950*/  @!P1 LDG.E.U16 R149, desc[UR56][R4.64] ;  /* 0x0000003804959981 */ /* 0x000124000c1e1500 */
[----:B0-----:R-:W-:Y:S02]  /*3e960*/  @!P1 IMAD.MOV.U32 R4, RZ, RZ, R146 ;  /* 0x000000ffff049224 */ /* 0x001fe400078e0092 */
[----:B------:R-:W-:-:S05]  /*3e970*/  @!P1 IMAD.MOV.U32 R5, RZ, RZ, R148 ;  /* 0x000000ffff059224 */ /* 0x000fca00078e0094 */
[----:B------:R3:W4:Y:S04]  /*3e980*/  @!P1 LDG.E.U16 R24, desc[UR56][R4.64] ;  /* 0x0000003804189981 */ /* 0x000728000c1e1500 */
[----:B--2---:R0:W-:Y:S04]  /*3e990*/  STL [R1+0x22c], R138 ;  /* 0x00022c8a01007387 */ /* 0x0041e80000100800 */
[----:B------:R-:W2:Y:S04]  /*3e9a0*/  LDL R143, [R1+0xd68] ;  /* 0x000d6800018f7983 */ /* 0x000ea80000100800 */
[----:B0-----:R-:W2:Y:S01]  /*3e9b0*/  LDL R138, [R1+0xd74] ;  /* 0x000d7400018a7983 */ /* 0x001ea20000100800 */
[----:B------:R-:W-:Y:S01]  /*3e9c0*/  PRMT R133, RZ, 0x7610, R133 ;  /* 0x00007610ff857816 */ /* 0x000fe20000000085 */
[----:B---3--:R-:W-:-:S02]  /*3e9d0*/  @!P1 IMAD.MOV.U32 R5, RZ, RZ, R144 ;  /* 0x000000ffff059224 */ /* 0x008fc400078e0090 */
[----:B----4-:R0:W-:Y:S04]  /*3e9e0*/  STL [R1+0x228], R136 ;  /* 0x0002288801007387 */ /* 0x0101e80000100800 */
[----:B0-----:R-:W3:Y:S04]  /*3e9f0*/  LDL R136, [R1+0xd6c] ;  /* 0x000d6c0001887983 */ /* 0x001ee80000100800 */
[----:B------:R0:W-:Y:S04]  /*3ea00*/  STL [R1+0x224], R149 ;  /* 0x0002249501007387 */ /* 0x0001e80000100800 */
[----:B------:R-:W4:Y:S04]  /*3ea10*/  LDL R148, [R1+0xd54] ;  /* 0x000d540001947983 */ /* 0x000f280000100800 */
[----:B------:R-:W4:Y:S04]  /*3ea20*/  LDL R146, [R1+0xd48] ;  /* 0x000d480001927983 */ /* 0x000f280000100800 */
[----:B0-----:R-:W4:Y:S04]  /*3ea30*/  LDL R149, [R1+0xd50] ;  /* 0x000d500001957983 */ /* 0x001f280000100800 */
[----:B------:R0:W-:Y:S04]  /*3ea40*/  STL [R1+0x220], R24 ;  /* 0x0002201801007387 */ /* 0x0001e80000100800 */
[----:B0-----:R-:W4:Y:S01]  /*3ea50*/  LDL R24, [R1+0xd4c] ;  /* 0x000d4c0001187983 */ /* 0x001f220000100800 */
[----:B--2---:R-:W-:Y:S01]  /*3ea60*/  @!P1 IMAD.MOV.U32 R4, RZ, RZ, R138 ;  /* 0x000000ffff049224 */ /* 0x004fe200078e008a */
[----:B------:R-:W-:-:S02]  /*3ea70*/  PRMT R134, RZ, 0x7610, R134 ;  /* 0x00007610ff867816 */ /* 0x000fc40000000086 */
[----:B------:R-:W-:Y:S02]  /*3ea80*/  PRMT R147, RZ, 0x7610, R147 ;  /* 0x00007610ff937816 */ /* 0x000fe40000000093 */
[----:B------:R-:W-:Y:S01]  /*3ea90*/  PRMT R132, RZ, 0x7610, R132 ;  /* 0x00007610ff847816 */ /* 0x000fe20000000084 */
[----:B------:R-:W2:Y:S04]  /*3eaa0*/  LDL R138, [R1+0xd40] ;  /* 0x000d4000018a7983 */ /* 0x000ea80000100800 */
[----:B------:R0:W2:Y:S02]  /*3eab0*/  @!P1 LDG.E.U16 R133, desc[UR56][R4.64] ;  /* 0x0000003804859981 */ /* 0x0000a4000c1e1500 */
[----:B0-----:R-:W-:Y:S02]  /*3eac0*/  @!P1 IMAD.MOV.U32 R5, RZ, RZ, R143 ;  /* 0x000000ffff059224 */ /* 0x001fe400078e008f */
[----:B---3--:R-:W-:-:S05]  /*3ead0*/  @!P1 IMAD.MOV.U32 R4, RZ, RZ, R136 ;  /* 0x000000ffff049224 */ /* 0x008fca00078e0088 */
[----:B------:R4:W3:Y:S02]  /*3eae0*/  @!P1 LDG.E.U16 R134, desc[UR56][R4.64] ;  /* 0x0000003804869981 */ /* 0x0008e4000c1e1500 */
[----:B----4-:R-:W-:Y:S02]  /*3eaf0*/  @!P1 IMAD.MOV.U32 R4, RZ, RZ, R148 ;  /* 0x000000ffff049224 */ /* 0x010fe400078e0094 */
[----:B------:R-:W-:-:S05]  /*3eb00*/  @!P1 IMAD.MOV.U32 R5, RZ, RZ, R149 ;  /* 0x000000ffff059224 */ /* 0x000fca00078e0095 */
[----:B------:R0:W4:Y:S02]  /*3eb10*/  @!P1 LDG.E.U16 R147, desc[UR56][R4.64] ;  /* 0x0000003804939981 */ /* 0x000124000c1e1500 */
[----:B0-----:R-:W-:Y:S02]  /*3eb20*/  @!P1 IMAD.MOV.U32 R5, RZ, RZ, R146 ;  /* 0x000000ffff059224 */ /* 0x001fe400078e0092 */
[----:B------:R-:W-:-:S05]  /*3eb30*/  @!P1 IMAD.MOV.U32 R4, RZ, RZ, R24 ;  /* 0x000000ffff049224 */ /* 0x000fca00078e0018 */
[----:B------:R0:W4:Y:S04]  /*3eb40*/  @!P1 LDG.E.U16 R132, desc[UR56][R4.64] ;  /* 0x0000003804849981 */ /* 0x000128000c1e1500 */
[----:B--2---:R1:W-:Y:S04]  /*3eb50*/  STL [R1+0x21c], R133 ;  /* 0x00021c8501007387 */ /* 0x0043e80000100800 */
[----:B------:R-:W2:Y:S04]  /*3eb60*/  LDL R144, [R1+0xd38] ;  /* 0x000d380001907983 */ /* 0x000ea80000100800 */
[----:B------:R-:W2:Y:S04]  /*3eb70*/  LDL R143, [R1+0xd3c] ;  /* 0x000d3c00018f7983 */ /* 0x000ea80000100800 */
[----:B------:R-:W2:Y:S04]  /*3eb80*/  LDL R136, [R1+0xd30] ;  /* 0x000d300001887983 */ /* 0x000ea80000100800 */
[----:B-1----:R-:W2:Y:S01]  /*3eb90*/  LDL R133, [R1+0xd44] ;  /* 0x000d440001857983 */ /* 0x002ea20000100800 */
[----:B------:R-:W-:Y:S01]  /*3eba0*/  PRMT R145, RZ, 0x7610, R145 ;  /* 0x00007610ff917816 */ /* 0x000fe20000000091 */
[----:B0-----:R-:W-:Y:S01]  /*3ebb0*/  @!P1 IMAD.MOV.U32 R5, RZ, RZ, R138 ;  /* 0x000000ffff059224 */ /* 0x001fe200078e008a */
[----:B------:R-:W-:Y:S01]  /*3ebc0*/  PRMT R142, RZ, 0x7610, R142 ;  /* 0x00007610ff8e7816 */ /* 0x000fe2000000008e */
[----:B---3--:R0:W-:Y:S04]  /*3ebd0*/  STL [R1+0x218], R134 ;  /* 0x0002188601007387 */ /* 0x0081e80000100800 */
[----:B------:R-:W3:Y:S04]  /*3ebe0*/  LDL R24, [R1+0xd2c] ;  /* 0x000d2c0001187983 */ /* 0x000ee80000100800 */
[----:B0-----:R-:W3:Y:S04]  /*3ebf0*/  LDL R134, [R1+0xd34] ;  /* 0x000d340001867983 */ /* 0x001ee80000100800 */
[----:B----4-:R0:W-:Y:S01]  /*3ec00*/  STL [R1+0x210], R132 ;  /* 0x0002108401007387 */ /* 0x0101e20000100800 */
[----:B------:R-:W-:-:S02]  /*3ec10*/  PRMT R141, RZ, 0x7610, R141 ;  /* 0x00007610ff8d7816 */ /* 0x000fc4000000008d */
[----:B------:R-:W-:Y:S01]  /*3ec20*/  PRMT R139, RZ, 0x7610, R139 ;  /* 0x00007610ff8b7816 */ /* 0x000fe2000000008b */
[----:B------:R-:W4:Y:S04]  /*3ec30*/  LDL R138, [R1+0xd10] ;  /* 0x000d1000018a7983 */ /* 0x000f280000100800 */
[----:B0-----:R-:W4:Y:S01]  /*3ec40*/  LDL R132, [R1+0xd28] ;  /* 0x000d280001847983 */ /* 0x001f220000100800 */
[----:B--2---:R-:W-:-:S03]  /*3ec50*/  @!P1 IMAD.MOV.U32 R4, RZ, RZ, R133 ;  /* 0x000000ffff049224 */ /* 0x004fc600078e0085 */
[----:B------:R-:W2:Y:S04]  /*3ec60*/  LDL R133, [R1+0xd14] ;  /* 0x000d140001857983 */ /* 0x000ea80000100800 */
[----:B------:R0:W2:Y:S02]  /*3ec70*/  @!P1 LDG.E.U16 R145, desc[UR56][R4.64] ;  /* 0x0000003804919981 */ /* 0x0000a4000c1e1500 */
[----:B0-----:R-:W-:Y:S02]  /*3ec80*/  @!P1 IMAD.MOV.U32 R4, RZ, RZ, R143 ;  /* 0x000000ffff049224 */ /* 0x001fe400078e008f */
[----:B------:R-:W-:Y:S01]  /*3ec90*/  @!P1 IMAD.MOV.U32 R5, RZ, RZ, R144 ;  /* 0x000000ffff059224 */ /* 0x000fe200078e0090 */
[----:B------:R-:W2:Y:S04]  /*3eca0*/  LDL R143, [R1+0xd08] ;  /* 0x000d0800018f7983 */ /* 0x000ea80000100800 */
[----:B------:R0:W2:Y:S02]  /*3ecb0*/  @!P1 LDG.E.U16 R142, desc[UR56][R4.64] ;  /* 0x00000038048e9981 */ /* 0x0000a4000c1e1500 */
[----:B0-----:R-:W-:-:S02]  /*3ecc0*/  @!P1 IMAD.MOV.U32 R5, RZ, RZ, R136 ;  /* 0x000000ffff059224 */ /* 0x001fc400078e0088 */
[----:B---3--:R-:W-:-:S05]  /*3ecd0*/  @!P1 IMAD.MOV.U32 R4, RZ, RZ, R134 ;  /* 0x000000ffff049224 */ /* 0x008fca00078e0086 */
[----:B------:R0:W3:Y:S02]  /*3ece0*/  @!P1 LDG.E.U16 R141, desc[UR56][R4.64] ;  /* 0x00000038048d9981 */ /* 0x0000e4000c1e1500 */
[----:B0-----:R-:W-:Y:S02]  /*3ecf0*/  @!P1 IMAD.MOV.U32 R4, RZ, RZ, R24 ;  /* 0x000000ffff049224 */ /* 0x001fe400078e0018 */
[----:B----4-:R-:W-:-:S05]  /*3ed00*/  @!P1 IMAD.MOV.U32 R5, RZ, RZ, R132 ;  /* 0x000000ffff059224 */ /* 0x010fca00078e0084 */
[----:B------:R0:W4:Y:S04]  /*3ed10*/  @!P1 LDG.E.U16 R139, desc[UR56][R4.64] ;  /* 0x00000038048b9981 */ /* 0x000128000c1e1500 */
[----:B--2---:R1:W-:Y:S04]  /*3ed20*/  STL [R1+0x208], R142 ;  /* 0x0002088e01007387 */ /* 0x0043e80000100800 */
[----:B------:R-:W2:Y:S04]  /*3ed30*/  LDL R136, [R1+0xd00] ;  /* 0x000d000001887983 */ /* 0x000ea80000100800 */
[----:B------:R-:W2:Y:S04]  /*3ed40*/  LDL R134, [R1+0xd04] ;  /* 0x000d040001867983 */ /* 0x000ea80000100800 */
[----:B------:R-:W2:Y:S04]  /*3ed50*/  LDL R132, [R1+0xcf8] ;  /* 0x000cf80001847983 */ /* 0x000ea80000100800 */
[----:B------:R-:W2:Y:S04]  /*3ed60*/  LDL R24, [R1+0xcfc] ;  /* 0x000cfc0001187983 */ /* 0x000ea80000100800 */
[----:B-1----:R-:W2:Y:S01]  /*3ed70*/  LDL R142, [R1+0xd0c] ;  /* 0x000d0c00018e7983 */ /* 0x002ea20000100800 */
[----:B0-----:R-:W-:Y:S01]  /*3ed80*/  @!P1 IMAD.MOV.U32 R4, RZ, RZ, R133 ;  /* 0x000000ffff049224 */ /* 0x001fe200078e0085 */
[----:B------:R-:W-:Y:S01]  /*3ed90*/  PRMT R252, RZ, 0x7610, R252 ;  /* 0x00007610fffc7816 */ /* 0x000fe200000000fc */
[----:B------:R-:W-:Y:S01]  /*3eda0*/  @!P1 IMAD.MOV.U32 R5, RZ, RZ, R138 ;  /* 0x000000ffff059224 */ /* 0x000fe200078e008a */
[----:B------:R-:W-:-:S04]  /*3edb0*/  PRMT R251, RZ, 0x7610, R251 ;  /* 0x00007610fffb7816 */ /* 0x000fc800000000fb */
[----:B------:R0:W2:Y:S02]  /*3edc0*/  @!P1 LDG.E.U16 R252, desc[UR56][R4.64] ;  /* 0x0000003804fc9981 */ /* 0x0000a4000c1e1500 */
[----:B0-----:R-:W-:Y:S01]  /*3edd0*/  @!P1 IMAD.MOV.U32 R5, RZ, RZ, R143 ;  /* 0x000000ffff059224 */ /* 0x001fe200078e008f */
[----:B------:R-:W-:Y:S01]  /*3ede0*/  PRMT R250, RZ, 0x7610, R250 ;  /* 0x00007610fffa7816 */ /* 0x000fe200000000fa */
[----:B---3--:R0:W-:Y:S04]  /*3edf0*/  STL [R1+0x204], R141 ;  /* 0x0002048d01007387 */ /* 0x0081e80000100800 */
[----:B0-----:R-:W3:Y:S04]  /*3ee00*/  LDL R141, [R1+0xcf0] ;  /* 0x000cf000018d7983 */ /* 0x001ee80000100800 */
[----:B------:R-:W-:Y:S04]  /*3ee10*/  STL [R1+0x214], R147 ;  /* 0x0002149301007387 */ /* 0x000fe80000100800 */
[----:B----4-:R0:W-:Y:S04]  /*3ee20*/  STL [R1+0x200], R139 ;  /* 0x0002008b01007387 */ /* 0x0101e80000100800 */
[----:B------:R-:W4:Y:S04]  /*3ee30*/  LDL R133, [R1+0xcec] ;  /* 0x000cec0001857983 */ /* 0x000f280000100800 */
[----:B------:R-:W4:Y:S04]  /*3ee40*/  LDL R138, [R1+0xce8] ;  /* 0x000ce800018a7983 */ /* 0x000f280000100800 */
[----:B0-----:R-:W4:Y:S01]  /*3ee50*/  LDL R139, [R1+0xcf4] ;  /* 0x000cf400018b7983 */ /* 0x001f220000100800 */
[----:B--2---:R-:W-:-:S05]  /*3ee60*/  @!P1 IMAD.MOV.U32 R4, RZ, RZ, R142 ;  /* 0x000000ffff049224 */ /* 0x004fca00078e008e */
[----:B------:R0:W2:Y:S02]  /*3ee70*/  @!P1 LDG.E.U16 R251, desc[UR56][R4.64] ;  /* 0x0000003804fb9981 */ /* 0x0000a4000c1e1500 */
[----:B0-----:R-:W-:Y:S02]  /*3ee80*/  @!P1 IMAD.MOV.U32 R5, RZ, RZ, R136 ;  /* 0x000000ffff059224 */ /* 0x001fe400078e0088 */
[----:B------:R-:W-:Y:S01]  /*3ee90*/  @!P1 IMAD.MOV.U32 R4, RZ, RZ, R134 ;  /* 0x000000ffff049224 */ /* 0x000fe200078e0086 */
[----:B------:R-:W2:Y:S04]  /*3eea0*/  LDL R136, [R1+0xcd0] ;  /* 0x000cd00001887983 */ /* 0x000ea80000100800 */
[----:B------:R0:W-:Y:S04]  /*3eeb0*/  STL [R1+0x20c], R145 ;  /* 0x00020c9101007387 */ /* 0x0001e80000100800 */
[----:B------:R-:W2:Y:S01]  /*3eec0*/  LDL R134, [R1+0xcd4] ;  /* 0x000cd40001867983 */ /* 0x000ea20000100800 */
[----:B------:R-:W-:-:S03]  /*3eed0*/  PRMT R249, RZ, 0x7610, R249 ;  /* 0x00007610fff97816 */ /* 0x000fc600000000f9 */
[----:B------:R1:W2:Y:S01]  /*3eee0*/  @!P1 LDG.E.U16 R250, desc[UR56][R4.64] ;  /* 0x0000003804fa9981 */ /* 0x0002a2000c1e1500 */
[----:B------:R-:W-:Y:S02]  /*3eef0*/  PRMT R248, RZ, 0x7610, R248 ;  /* 0x00007610fff87816 */ /* 0x000fe400000000f8 */
[----:B------:R-:W-:Y:S01]  /*3ef00*/  PRMT R247, RZ, 0x7610, R247 ;  /* 0x00007610fff77816 */ /* 0x000fe200000000f7 */
[----:B------:R-:W2:Y:S04]  /*3ef10*/  LDL R143, [R1+0xcb8] ;  /* 0x000cb800018f7983 */ /* 0x000ea80000100800 */
[----:B------:R-:W2:Y:S01]  /*3ef20*/  LDL R142, [R1+0xcbc] ;  /* 0x000cbc00018e7983 */ /* 0x000ea20000100800 */
[----:B------:R-:W-:Y:S02]  /*3ef30*/  PRMT R246, RZ, 0x7610, R246 ;  /* 0x00007610fff67816 */ /* 0x000fe400000000f6 */
[----:B------:R-:W-:-:S02]  /*3ef40*/  PRMT R245, RZ, 0x7610, R245 ;  /* 0x00007610fff57816 */ /* 0x000fc400000000f5 */
[----:B------:R-:W-:Y:S02]  /*3ef50*/  PRMT R244, RZ, 0x7610, R244 ;  /* 0x00007610fff47816 */ /* 0x000fe400000000f4 */
[----:B------:R-:W-:Y:S02]  /*3ef60*/  PRMT R243, RZ, 0x7610, R243 ;  /* 0x00007610fff37816 */ /* 0x000fe400000000f3 */
[----:B------:R-:W-:Y:S01]  /*3ef70*/  PRMT R242, RZ, 0x7610, R242 ;  /* 0x00007610fff27816 */ /* 0x000fe200000000f2 */
[----:B-1----:R-:W-:Y:S01]  /*3ef80*/  @!P1 IMAD.MOV.U32 R5, RZ, RZ, R132 ;  /* 0x000000ffff059224 */ /* 0x002fe200078e0084 */
[----:B------:R-:W-:Y:S01]  /*3ef90*/  PRMT R241, RZ, 0x7610, R241 ;  /* 0x00007610fff17816 */ /* 0x000fe200000000f1 */
[----:B------:R-:W2:Y:S01]  /*3efa0*/  LDL R132, [R1+0xcc8] ;  /* 0x000cc80001847983 */ /* 0x000ea20000100800 */
[----:B------:R-:W-:-:S03]  /*3efb0*/  @!P1 IMAD.MOV.U32 R4, RZ, RZ, R24 ;  /* 0x000000ffff049224 */ /* 0x000fc600078e0018 */
[----:B------:R-:W2:Y:S01]  /*3efc0*/  LDL R24, [R1+0xccc] ;  /* 0x000ccc0001187983 */ /* 0x000ea20000100800 */
[----:B------:R-:W-:Y:S02]  /*3efd0*/  PRMT R240, RZ, 0x7610, R240 ;  /* 0x00007610fff07816 */ /* 0x000fe400000000f0 */
[----:B------:R-:W-:Y:S02]  /*3efe0*/  PRMT R239, RZ, 0x7610, R239 ;  /* 0x00007610ffef7816 */ /* 0x000fe400000000ef */
[----:B------:R-:W-:Y:S01]  /*3eff0*/  PRMT R238, RZ, 0x7610, R238 ;  /* 0x00007610ffee7816 */ /* 0x000fe200000000ee */
[----:B------:R3:W2:Y:S01]  /*3f000*/  @!P1 LDG.E.U16 R249, desc[UR56][R4.64] ;  /* 0x0000003804f99981 */ /* 0x0006a2000c1e1500 */
[----:B------:R-:W-:Y:S02]  /*3f010*/  PRMT R237, RZ, 0x7610, R237 ;  /* 0x00007610ffed7816 */ /* 0x000fe400000000ed */
[----:B------:R-:W-:Y:S02]  /*3f020*/  PRMT R236, RZ, 0x7610, R236 ;  /* 0x00007610ffec7816 */ /* 0x000fe400000000ec */
[----:B------:R-:W-:-:S02]  /*3f030*/  PRMT R235, RZ, 0x7610, R235 ;  /* 0x00007610ffeb7816 */ /* 0x000fc400000000eb */
[----:B------:R-:W-:Y:S02]  /*3f040*/  PRMT R234, RZ, 0x7610, R234 ;  /* 0x00007610ffea7816 */ /* 0x000fe400000000ea */
[----:B------:R-:W-:Y:S02]  /*3f050*/  PRMT R233, RZ, 0x7610, R233 ;  /* 0x00007610ffe97816 */ /* 0x000fe400000000e9 */
[----:B------:R-:W-:Y:S02]  /*3f060*/  PRMT R232, RZ, 0x7610, R232 ;  /* 0x00007610ffe87816 */ /* 0x000fe400000000e8 */
        /* <DEDUP_REMOVED lines=46> */
[----:B------:R-:W-:Y:S01]  /*3f350*/  PRMT R185, RZ, 0x7610, R185 ;  /* 0x00007610ffb97816 */ /* 0x000fe200000000b9 */
[----:B------:R-:W2:Y:S01]  /*3f360*/  LDL R144, [R1+0x7b0] ;  /* 0x0007b00001907983 */ /* 0x000ea20000100800 */
[----:B---3--:R-:W-:-:S03]  /*3f370*/  @!P1 IMAD.MOV.U32 R5, RZ, RZ, R141 ;  /* 0x000000ffff059224 */ /* 0x008fc600078e008d */
[----:B------:R-:W3:Y:S01]  /*3f380*/  LDL R141, [R1+0xca8] ;  /* 0x000ca800018d7983 */ /* 0x000ee20000100800 */
[----:B----4-:R-:W-:-:S03]  /*3f390*/  @!P1 IMAD.MOV.U32 R4, RZ, RZ, R139 ;  /* 0x000000ffff049224 */ /* 0x010fc600078e008b */
[----:B------:R-:W4:Y:S04]  /*3f3a0*/  LDL R139, [R1+0xcac] ;  /* 0x000cac00018b7983 */ /* 0x000f280000100800 */
[----:B------:R1:W3:Y:S02]  /*3f3b0*/  @!P1 LDG.E.U16 R248, desc[UR56][R4.64] ;  /* 0x0000003804f89981 */ /* 0x0002e4000c1e1500 */
[----:B-1----:R-:W-:Y:S02]  /*3f3c0*/  @!P1 IMAD.MOV.U32 R4, RZ, RZ, R133 ;  /* 0x000000ffff049224 */ /* 0x002fe400078e0085 */
[----:B------:R-:W4:Y:S01]  /*3f3d0*/  LDL R133, [R1+0xcc4] ;  /* 0x000cc40001857983 */ /* 0x000f220000100800 */
[----:B------:R-:W-:-:S03]  /*3f3e0*/  @!P1 IMAD.MOV.U32 R5, RZ, RZ, R138 ;  /* 0x000000ffff059224 */ /* 0x000fc600078e008a */
[----:B------:R-:W3:Y:S04]  /*3f3f0*/  LDL R138, [R1+0xcc0] ;  /* 0x000cc000018a7983 */ /* 0x000ee80000100800 */
[----:B------:R2:W3:Y:S02]  /*3f400*/  @!P1 LDG.E.U16 R247, desc[UR56][R4.64] ;  /* 0x0000003804f79981 */ /* 0x0004e4000c1e1500 */
[----:B--2---:R-:W-:Y:S02]  /*3f410*/  @!P1 IMAD.MOV.U32 R5, RZ, RZ, R136 ;  /* 0x000000ffff059224 */ /* 0x004fe400078e0088 */
[----:B------:R-:W-:Y:S01]  /*3f420*/  @!P1 IMAD.MOV.U32 R4, RZ, RZ, R134 ;  /* 0x000000ffff049224 */ /* 0x000fe200078e0086 */
[----:B------:R-:W2:Y:S04]  /*3f430*/  LDL R136, [R1+0xcb0] ;  /* 0x000cb00001887983 */ /* 0x000ea80000100800 */
[----:B------:R-:W2:Y:S04]  /*3f440*/  LDL R134, [R1+0xcb4] ;  /* 0x000cb40001867983 */ /* 0x000ea80000100800 */
[----:B------:R1:W2:Y:S02]  /*3f450*/  @!P1 LDG.E.U16 R246, desc[UR56][R4.64] ;  /* 0x0000003804f69981 */ /* 0x0002a4000c1e1500 */
[----:B-1----:R-:W-:-:S02]  /*3f460*/  @!P1 IMAD.MOV.U32 R5, RZ, RZ, R132 ;  /* 0x000000ffff059224 */ /* 0x002fc400078e0084 */
[----:B------:R-:W2:Y:S01]  /*3f470*/  LDL R132, [R1+0xc90] ;  /* 0x000c900001847983 */ /* 0x000ea20000100800 */
[----:B------:R-:W-:-:S03]  /*3f480*/  @!P1 IMAD.MOV.U32 R4, RZ, RZ, R24 ;  /* 0x000000ffff049224 */ /* 0x000fc600078e0018 */
[----:B------:R-:W2:Y:S04]  /*3f490*/  LDL R24, [R1+0xc94] ;  /* 0x000c940001187983 */ /* 0x000ea80000100800 */
[----:B------:R4:W2:Y:S02]  /*3f4a0*/  @!P1 LDG.E.U16 R245, desc[UR56][R4.64] ;  /* 0x0000003804f59981 */ /* 0x0008a4000c1e1500 */
[----:B----4-:R-:W-:Y:S02]  /*3f4b0*/  @!P1 IMAD.MOV.U32 R4, RZ, RZ, R133 ;  /* 0x000000ffff049224 */ /* 0x010fe400078e0085 */
[----:B------:R-:W4:Y:S01]  /*3f4c0*/  LDL R133, [R1+0xc8c] ;  /* 0x000c8c0001857983 */ /* 0x000f220000100800 */
[----:B---3--:R-:W-:-:S03]  /*3f4d0*/  @!P1 IMAD.MOV.U32 R5, RZ, RZ, R138 ;  /* 0x000000ffff059224 */ /* 0x008fc600078e008a */
[----:B------:R-:W3:Y:S04]  /*3f4e0*/  LDL R138, [R1+0xc88] ;  /* 0x000c8800018a7983 */ /* 0x000ee80000100800 */
[----:B------:R1:W3:Y:S02]  /*3f4f0*/  @!P1 LDG.E.U16 R244, desc[UR56][R4.64] ;  /* 0x0000003804f49981 */ /* 0x0002e4000c1e1500 */
[----:B-1----:R-:W-:Y:S02]  /*3f500*/  @!P1 IMAD.MOV.U32 R4, RZ, RZ, R142 ;  /* 0x000000ffff049224 */ /* 0x002fe400078e008e */
[----:B------:R-:W-:Y:S01]  /*3f510*/  @!P1 IMAD.MOV.U32 R5, RZ, RZ, R143 ;  /* 0x000000ffff059224 */ /* 0x000fe200078e008f */
[----:B------:R-:W3:Y:S04]  /*3f520*/  LDL R142, [R1+0xc74] ;  /* 0x000c7400018e7983 */ /* 0x000ee80000100800 */
[----:B------:R-:W3:Y:S04]  /*3f530*/  LDL R143, [R1+0xc70] ;  /* 0x000c7000018f7983 */ /* 0x000ee80000100800 */
[----:B------:R2:W3:Y:S02]  /*3f540*/  @!P1 LDG.E.U16 R243, desc[UR56][R4.64] ;  /* 0x0000003804f39981 */ /* 0x0004e4000c1e1500 */
[----:B--2---:R-:W-:-:S02]  /*3f550*/  @!P1 IMAD.MOV.U32 R4, RZ, RZ, R134 ;  /* 0x000000ffff049224 */ /* 0x004fc400078e0086 */
[----:B------:R-:W-:Y:S01]  /*3f560*/  @!P1 IMAD.MOV.U32 R5, RZ, RZ, R136 ;  /* 0x000000ffff059224 */ /* 0x000fe200078e0088 */
[----:B------:R-:W2:Y:S04]  /*3f570*/  LDL R134, [R1+0xc84] ;  /* 0x000c840001867983 */ /* 0x000ea80000100800 */
[----:B------:R-:W2:Y:S04]  /*3f580*/  LDL R136, [R1+0xc80] ;  /* 0x000c800001887983 */ /* 0x000ea80000100800 */
[----:B------:R1:W2:Y:S02]  /*3f590*/  @!P1 LDG.E.U16 R242, desc[UR56][R4.64] ;  /* 0x0000003804f29981 */ /* 0x0002a4000c1e1500 */
[----:B-1----:R-:W-:-:S02]  /*3f5a0*/  @!P1 IMAD.MOV.U32 R4, RZ, RZ, R139 ;  /* 0x000000ffff049224 */ /* 0x002fc400078e008b */
        /* <DEDUP_REMOVED lines=24> */
[----:B-1----:R-:W-:Y:S02]  /*3f730*/  @!P1 IMAD.MOV.U32 R4, RZ, RZ, R142 ;  /* 0x000000ffff049224 */ /* 0x002fe400078e008e */
[----:B------:R-:W-:Y:S01]  /*3f740*/  @!P1 IMAD.MOV.U32 R5, RZ, RZ, R143 ;  /* 0x000000ffff059224 */ /* 0x000fe200078e008f */
[----:B------:R-:W2:Y:S04]  /*3f750*/  LDL R142, [R1+0xc2c] ;  /* 0x000c2c00018e7983 */ /* 0x000ea80000100800 */
[----:B------:R-:W2:Y:S04]  /*3f760*/  LDL R143, [R1+0xc28] ;  /* 0x000c2800018f7983 */ /* 0x000ea80000100800 */
[----:B------:R4:W2:Y:S02]  /*3f770*/  @!P1 LDG.E.U16 R236, desc[UR56][R4.64] ;  /* 0x0000003804ec9981 */ /* 0x0008a4000c1e1500 */
[----:B----4-:R-:W-:-:S02]  /*3f780*/  @!P1 IMAD.MOV.U32 R4, RZ, RZ, R133 ;  /* 0x000000ffff049224 */ /* 0x010fc400078e0085 */
        /* <DEDUP_REMOVED lines=251> */
[----:B------:R-:W-:Y:S01]  /*40740*/  PRMT R184, RZ, 0x7610, R184 ;  /* 0x00007610ffb87816 */ /* 0x000fe200000000b8 */
[----:B------:R-:W2:Y:S04]  /*40750*/  LDL R141, [R1+0x730] ;  /* 0x00073000018d7983 */ /* 0x000ea80000100800 */
[----:B------:R4:W2:Y:S04]  /*40760*/  @!P1 LDG.E.U16 R185, desc[UR56][R4.64] ;  /* 0x0000003804b99981 */ /* 0x0008a8000c1e1500 */
[----:B------:R-:W2:Y:S01]  /*40770*/  LDL R139, [R1+0x734] ;  /* 0x00073400018b7983 */ /* 0x000ea20000100800 */
[----:B------:R-:W-:Y:S01]  /*40780*/  PRMT R183, RZ, 0x7610, R183 ;  /* 0x00007610ffb77816 */ /* 0x000fe200000000b7 */
[----:B----4-:R-:W-:-:S02]  /*40790*/  @!P1 IMAD.MOV.U32 R4, RZ, RZ, R133 ;  /* 0x000000ffff049224 */ /* 0x010fc400078e0085 */
[----:B------:R-:W4:Y:S01]  /*407a0*/  LDL R133, [R1+0x7b4] ;  /* 0x0007b40001857983 */ /* 0x000f220000100800 */
[----:B---3--:R-:W-:-:S05]  /*407b0*/  @!P1 IMAD.MOV.U32 R5, RZ, RZ, R138 ;  /* 0x000000ffff059224 */ /* 0x008fca00078e008a */
[----:B------:R2:W3:Y:S02]  /*407c0*/  @!P1 LDG.E.U16 R184, desc[UR56][R4.64] ;  /* 0x0000003804b89981 */ /* 0x0004e4000c1e1500 */
[----:B--2---:R-:W-:Y:S02]  /*407d0*/  @!P1 IMAD.MOV.U32 R4, RZ, RZ, R134 ;  /* 0x000000ffff049224 */ /* 0x004fe400078e0086 */
[----:B------:R-:W-:Y:S01]  /*407e0*/  @!P1 IMAD.MOV.U32 R5, RZ, RZ, R136 ;  /* 0x000000ffff059224 */ /* 0x000fe200078e0088 */
[----:B------:R-:W2:Y:S04]  /*407f0*/  LDL R134, [R1+0x6f4] ;  /* 0x0006f40001867983 */ /* 0x000ea80000100800 */
[----:B------:R-:W3:Y:S04]  /*40800*/  LDL R136, [R1+0x6f0] ;  /* 0x0006f00001887983 */ /* 0x000ee80000100800 */
[----:B------:R1:W3:Y:S02]  /*40810*/  @!P1 LDG.E.U16 R183, desc[UR56][R4.64] ;  /* 0x0000003804b79981 */ /* 0x0002e4000c1e1500 */
[----:B-1----:R-:W-:-:S02]  /*40820*/  @!P1 IMAD.MOV.U32 R5, RZ, RZ, R132 ;  /* 0x000000ffff059224 */ /* 0x002fc400078e0084 */
[----:B------:R-:W3:Y:S01]  /*40830*/  LDL R132, [R1+0x6b0] ;  /* 0x0006b00001847983 */ /* 0x000ee20000100800 */
[----:B------:R-:W-:Y:S01]  /*40840*/  PRMT R182, RZ, 0x7610, R182 ;  /* 0x00007610ffb67816 */ /* 0x000fe200000000b6 */
[----:B------:R-:W-:Y:S01]  /*40850*/  @!P1 IMAD.MOV.U32 R4, RZ, RZ, R24 ;  /* 0x000000ffff049224 */ /* 0x000fe200078e0018 */
[----:B------:R-:W-:Y:S01]  /*40860*/  PRMT R181, RZ, 0x7610, R181 ;  /* 0x00007610ffb57816 */ /* 0x000fe200000000b5 */
[----:B------:R-:W3:Y:S04]  /*40870*/  LDL R24, [R1+0x6b4] ;  /* 0x0006b40001187983 */ /* 0x000ee80000100800 */
[----:B------:R1:W3:Y:S01]  /*40880*/  @!P1 LDG.E.U16 R182, desc[UR56][R4.64] ;  /* 0x0000003804b69981 */ /* 0x0002e2000c1e1500 */
[----:B------:R-:W-:-:S03]  /*40890*/  PRMT R180, RZ, 0x7610, R180 ;  /* 0x00007610ffb47816 */ /* 0x000fc600000000b4 */
[----:B------:R-:W3:Y:S04]  /*408a0*/  LDL.LU R138, [R1+0x670] ;  /* 0x00067000018a7983 */ /* 0x000ee80000300800 */
[----:B------:R-:W3:Y:S01]  /*408b0*/  LDL.LU R149, [R1+0x674] ;  /* 0x0006740001957983 */ /* 0x000ee20000300800 */
[----:B-1----:R-:W-:Y:S01]  /*408c0*/  @!P1 IMAD.MOV.U32 R5, RZ, RZ, R144 ;  /* 0x000000ffff059224 */ /* 0x002fe200078e0090 */
[----:B------:R-:W-:Y:S02]  /*408d0*/  PRMT R179, RZ, 0x7610, R179 ;  /* 0x00007610ffb37816 */ /* 0x000fe400000000b3 */
[----:B------:R-:W-:Y:S01]  /*408e0*/  PRMT R178, RZ, 0x7610, R178 ;  /* 0x00007610ffb27816 */ /* 0x000fe200000000b2 */
[----:B----4-:R-:W-:Y:S02]  /*408f0*/  @!P1 IMAD.MOV.U32 R4, RZ, RZ, R133 ;  /* 0x000000ffff049224 */ /* 0x010fe400078e0085 */
[----:B------:R-:W4:Y:S04]  /*40900*/  LDL.LU R133, [R1+0x634] ;  /* 0x0006340001857983 */ /* 0x000f280000300800 */
[----:B------:R1:W4:Y:S04]  /*40910*/  @!P1 LDG.E.U16 R181, desc[UR56][R4.64] ;  /* 0x0000003804b59981 */ /* 0x000328000c1e1500 */
[----:B------:R-:W4:Y:S01]  /*40920*/  LDL R144, [R1+0x630] ;  /* 0x0006300001907983 */ /* 0x000f220000100800 */
[----:B-1----:R-:W-:-:S02]  /*40930*/  @!P1 IMAD.MOV.U32 R4, RZ, RZ, R142 ;  /* 0x000000ffff049224 */ /* 0x002fc400078e008e */
[----:B------:R-:W-:Y:S01]  /*40940*/  @!P1 IMAD.MOV.U32 R5, RZ, RZ, R143 ;  /* 0x000000ffff059224 */ /* 0x000fe200078e008f */
[----:B------:R-:W4:Y:S04]  /*40950*/  LDL R142, [R1+0x80c] ;  /* 0x00080c00018e7983 */ /* 0x000f280000100800 */
[----:B------:R-:W4:Y:S04]  /*40960*/  LDL R143, [R1+0x808] ;  /* 0x00080800018f7983 */ /* 0x000f280000100800 */
[----:B------:R1:W4:Y:S02]  /*40970*/  @!P1 LDG.E.U16 R180, desc[UR56][R4.64] ;  /* 0x0000003804b49981 */ /* 0x000324000c1e1500 */
[----:B-1----:R-:W-:-:S02]  /*40980*/  @!P1 IMAD.MOV.U32 R4, RZ, RZ, R139 ;  /* 0x000000ffff049224 */ /* 0x002fc400078e008b */
[----:B------:R-:W-:Y:S01]  /*40990*/  @!P1 IMAD.MOV.U32 R5, RZ, RZ, R141 ;  /* 0x000000ffff059224 */ /* 0x000fe200078e008d */
[----:B------:R-:W-:Y:S02]  /*409a0*/  PRMT R177, RZ, 0x7610, R177 ;  /* 0x00007610ffb17816 */ /* 0x000fe400000000b1 */
[----:B------:R-:W-:Y:S01]  /*409b0*/  PRMT R176, RZ, 0x7610, R176 ;  /* 0x00007610ffb07816 */ /* 0x000fe200000000b0 */
[----:B------:R-:W4:Y:S04]  /*409c0*/  LDL R141, [R1+0x7e8] ;  /* 0x0007e800018d7983 */ /* 0x000f280000100800 */
[----:B------:R2:W4:Y:S01]  /*409d0*/  @!P1 LDG.E.U16 R179, desc[UR56][R4.64] ;  /* 0x0000003804b39981 */ /* 0x000522000c1e1500 */
[----:B------:R-:W-:-:S03]  /*409e0*/  PRMT R175, RZ, 0x7610, R175 ;  /* 0x00007610ffaf7816 */ /* 0x000fc600000000af */
[----:B------:R-:W4:Y:S01]  /*409f0*/  LDL R139, [R1+0x7e0] ;  /* 0x0007e000018b7983 */ /* 0x000f220000100800 */
[----:B--2---:R-:W-:Y:S02]  /*40a00*/  @!P1 IMAD.MOV.U32 R4, RZ, RZ, R134 ;  /* 0x000000ffff049224 */ /* 0x004fe400078e0086 */
[----:B---3--:R-:W-:Y:S01]  /*40a10*/  @!P1 IMAD.MOV.U32 R5, RZ, RZ, R136 ;  /* 0x000000ffff059224 */ /* 0x008fe200078e0088 */
[----:B------:R-:W2:Y:S04]  /*40a20*/  LDL R134, [R1+0x814] ;  /* 0x0008140001867983 */ /* 0x000ea80000100800 */
[----:B------:R-:W3:Y:S04]  /*40a30*/  LDL R136, [R1+0x810] ;  /* 0x0008100001887983 */ /* 0x000ee80000100800 */
[----:B------:R1:W3:Y:S02]  /*40a40*/  @!P1 LDG.E.U16 R178, desc[UR56][R4.64] ;  /* 0x0000003804b29981 */ /* 0x0002e4000c1e1500 */
[----:B-1----:R-:W-:-:S02]  /*40a50*/  @!P1 IMAD.MOV.U32 R5, RZ, RZ, R132 ;  /* 0x000000ffff059224 */ /* 0x002fc400078e0084 */
[----:B------:R-:W3:Y:S01]  /*40a60*/  LDL R132, [R1+0x7ec] ;  /* 0x0007ec0001847983 */ /* 0x000ee20000100800 */
[----:B------:R-:W-:-:S03]  /*40a70*/  @!P1 IMAD.MOV.U32 R4, RZ, RZ, R24 ;  /* 0x000000ffff049224 */ /* 0x000fc600078e0018 */
[----:B------:R-:W3:Y:S04]  /*40a80*/  LDL R24, [R1+0x7e4] ;  /* 0x0007e40001187983 */ /* 0x000ee80000100800 */
[----:B------:R1:W3:Y:S02]  /*40a90*/  @!P1 LDG.E.U16 R177, desc[UR56][R4.64] ;  /* 0x0000003804b19981 */ /* 0x0002e4000c1e1500 */
[----:B-1----:R-:W-:Y:S02]  /*40aa0*/  @!P1 IMAD.MOV.U32 R4, RZ, RZ, R149 ;  /* 0x000000ffff049224 */ /* 0x002fe400078e0095 */
[----:B------:R-:W-:-:S05]  /*40ab0*/  @!P1 IMAD.MOV.U32 R5, RZ, RZ, R138 ;  /* 0x000000ffff059224 */ /* 0x000fca00078e008a */
[----:B------:R4:W3:Y:S01]  /*40ac0*/  @!P1 LDG.E.U16 R176, desc[UR56][R4.64] ;  /* 0x0000003804b09981 */ /* 0x0008e2000c1e1500 */
[----:B------:R-:W-:Y:S02]  /*40ad0*/  PRMT R174, RZ, 0x7610, R174 ;  /* 0x00007610ffae7816 */ /* 0x000fe400000000ae */
[----:B------:R-:W-:Y:S01]  /*40ae0*/  PRMT R173, RZ, 0x7610, R173 ;  /* 0x00007610ffad7816 */ /* 0x000fe200000000ad */
[----:B----4-:R-:W-:Y:S02]  /*40af0*/  @!P1 IMAD.MOV.U32 R4, RZ, RZ, R133 ;  /* 0x000000ffff049224 */ /* 0x010fe400078e0085 */
[----:B------:R-:W-:Y:S02]  /*40b00*/  @!P1 IMAD.MOV.U32 R5, RZ, RZ, R144 ;  /* 0x000000ffff059224 */ /* 0x000fe400078e0090 */
[----:B------:R-:W4:Y:S04]  /*40b10*/  LDL R144, [R1+0x768] ;  /* 0x0007680001907983 */ /* 0x000f280000100800 */
[----:B------:R2:W4:Y:S02]  /*40b20*/  @!P1 LDG.E.U16 R175, desc[UR56][R4.64] ;  /* 0x0000003804af9981 */ /* 0x000524000c1e1500 */
[----:B--2---:R-:W-:-:S02]  /*40b30*/  @!P1 IMAD.MOV.U32 R4, RZ, RZ, R134 ;  /* 0x000000ffff049224 */ /* 0x004fc400078e0086 */
[----:B---3--:R-:W-:Y:S01]  /*40b40*/  @!P1 IMAD.MOV.U32 R5, RZ, RZ, R136 ;  /* 0x000000ffff059224 */ /* 0x008fe200078e0088 */
[----:B------:R-:W2:Y:S04]  /*40b50*/  LDL R134, [R1+0x7ac] ;  /* 0x0007ac0001867983 */ /* 0x000ea80000100800 */
[----:B------:R-:W3:Y:S04]  /*40b60*/  LDL R136, [R1+0x7a8] ;  /* 0x0007a80001887983 */ /* 0x000ee80000100800 */
[----:B------:R1:W4:Y:S02]  /*40b70*/  @!P1 LDG.E.U16 R174, desc[UR56][R4.64] ;  /* 0x0000003804ae9981 */ /* 0x000324000c1e1500 */
[----:B-1----:R-:W-:-:S02]  /*40b80*/  @!P1 IMAD.MOV.U32 R4, RZ, RZ, R142 ;  /* 0x000000ffff049224 */ /* 0x002fc400078e008e */
[----:B------:R-:W-:Y:S01]  /*40b90*/  @!P1 IMAD.MOV.U32 R5, RZ, RZ, R143 ;  /* 0x000000ffff059224 */ /* 0x000fe200078e008f */
[----:B------:R-:W-:Y:S01]  /*40ba0*/  PRMT R172, RZ, 0x7610, R172 ;  /* 0x00007610ffac7816 */ /* 0x000fe200000000ac */
[----:B------:R-:W4:Y:S04]  /*40bb0*/  LDL R143, [R1+0x728] ;  /* 0x00072800018f7983 */ /* 0x000f280000100800 */
[----:B------:R1:W4:Y:S01]  /*40bc0*/  @!P1 LDG.E.U16 R173, desc[UR56][R4.64] ;  /* 0x0000003804ad9981 */ /* 0x000322000c1e1500 */
[----:B------:R-:W-:-:S03]  /*40bd0*/  PRMT R171, RZ, 0x7610, R171 ;  /* 0x00007610ffab7816 */ /* 0x000fc600000000ab */
[----:B------:R-:W4:Y:S01]  /*40be0*/  LDL R142, [R1+0x6a8] ;  /* 0x0006a800018e7983 */ /* 0x000f220000100800 */
[----:B-1----:R-:W-:-:S03]  /*40bf0*/  @!P1 IMAD.MOV.U32 R4, RZ, RZ, R132 ;  /* 0x000000ffff049224 */ /* 0x002fc600078e0084 */
[----:B------:R-:W4:Y:S01]  /*40c00*/  LDL R132, [R1+0x76c] ;  /* 0x00076c0001847983 */ /* 0x000f220000100800 */
[----:B------:R-:W-:-:S03]  /*40c10*/  @!P1 IMAD.MOV.U32 R5, RZ, RZ, R141 ;  /* 0x000000ffff059224 */ /* 0x000fc600078e008d */
[----:B------:R-:W4:Y:S04]  /*40c20*/  LDL R141, [R1+0x72c] ;  /* 0x00072c00018d7983 */ /* 0x000f280000100800 */
[----:B------:R1:W4:Y:S02]  /*40c30*/  @!P1 LDG.E.U16 R172, desc[UR56][R4.64] ;  /* 0x0000003804ac9981 */ /* 0x000324000c1e1500 */
[----:B-1----:R-:W-:Y:S02]  /*40c40*/  @!P1 IMAD.MOV.U32 R4, RZ, RZ, R24 ;  /* 0x000000ffff049224 */ /* 0x002fe400078e0018 */
[----:B------:R-:W-:Y:S01]  /*40c50*/  @!P1 IMAD.MOV.U32 R5, RZ, RZ, R139 ;  /* 0x000000ffff059224 */ /* 0x000fe200078e008b */
[----:B------:R-:W4:Y:S04]  /*40c60*/  LDL R24, [R1+0x6ec] ;  /* 0x0006ec0001187983 */ /* 0x000f280000100800 */
[----:B------:R-:W4:Y:S04]  /*40c70*/  LDL R139, [R1+0x6e8] ;  /* 0x0006e800018b7983 */ /* 0x000f280000100800 */
[----:B------:R2:W4:Y:S01]  /*40c80*/  @!P1 LDG.E.U16 R171, desc[UR56][R4.64] ;  /* 0x0000003804ab9981 */ /* 0x000522000c1e1500 */
[----:B------:R-:W-:Y:S01]  /*40c90*/  PRMT R170, RZ, 0x7610, R170 ;  /* 0x00007610ffaa7816 */ /* 0x000fe200000000aa */
[----:B--2---:R-:W-:-:S02]  /*40ca0*/  @!P1 IMAD.MOV.U32 R4, RZ, RZ, R134 ;  /* 0x000000ffff049224 */ /* 0x004fc400078e0086 */
[----:B------:R-:W2:Y:S01]  /*40cb0*/  LDL R134, [R1+0x6ac] ;  /* 0x0006ac0001867983 */ /* 0x000ea20000100800 */
[----:B---3--:R-:W-:-:S03]  /*40cc0*/  @!P1 IMAD.MOV.U32 R5, RZ, RZ, R136 ;  /* 0x000000ffff059224 */ /* 0x008fc600078e0088 */
[----:B------:R-:W3:Y:S04]  /*40cd0*/  LDL.LU R136, [R1+0x668] ;  /* 0x0006680001887983 */ /* 0x000ee80000300800 */
[----:B------:R-:W3:Y:S04]  /*40ce0*/  LDL.LU R147, [R1+0x66c] ;  /* 0x00066c0001937983 */ /* 0x000ee80000300800 */
[----:B------:R-:W3:Y:S04]  /*40cf0*/  LDL.LU R151, [R1+0x62c] ;  /* 0x00062c0001977983 */ /* 0x000ee80000300800 */
[----:B------:R4:W3:Y:S01]  /*40d00*/  @!P1 LDG.E.U16 R170, desc[UR56][R4.64] ;  /* 0x0000003804aa9981 */ /* 0x0008e2000c1e1500 */
[----:B------:R-:W-:-:S02]  /*40d10*/  PRMT R169, RZ, 0x7610, R169 ;  /* 0x00007610ffa97816 */ /* 0x000fc400000000a9 */
[----:B------:R-:W-:Y:S02]  /*40d20*/  PRMT R168, RZ, 0x7610, R168 ;  /* 0x00007610ffa87816 */ /* 0x000fe400000000a8 */
[----:B------:R-:W-:Y:S02]  /*40d30*/  PRMT R167, RZ, 0x7610, R167 ;  /* 0x00007610ffa77816 */ /* 0x000fe400000000a7 */
[----:B------:R-:W-:Y:S02]  /*40d40*/  PRMT R166, RZ, 0x7610, R166 ;  /* 0x00007610ffa67816 */ /* 0x000fe400000000a6 */
[----:B------:R-:W-:Y:S02]  /*40d50*/  PRMT R165, RZ, 0x7610, R165 ;  /* 0x00007610ffa57816 */ /* 0x000fe400000000a5 */
[----:B------:R-:W-:Y:S02]  /*40d60*/  PRMT R164, RZ, 0x7610, R164 ;  /* 0x00007610ffa47816 */ /* 0x000fe400000000a4 */
[----:B------:R-:W-:Y:S01]  /*40d70*/  PRMT R163, RZ, 0x7610, R163 ;  /* 0x00007610ffa37816 */ /* 0x000fe200000000a3 */
[----:B------:R-:W3:Y:S04]  /*40d80*/  LDL R146, [R1+0x760] ;  /* 0x0007600001927983 */ /* 0x000ee80000100800 */
[----:B0-----:R-:W3:Y:S01]  /*40d90*/  LDL R145, [R1+0x764] ;  /* 0x0007640001917983 */ /* 0x001ee20000100800 */
[----:B----4-:R-:W-:-:S03]  /*40da0*/  @!P1 IMAD.MOV.U32 R4, RZ, RZ, R132 ;  /* 0x000000ffff049224 */ /* 0x010fc600078e0084 */
[----:B------:R-:W4:Y:S01]  /*40db0*/  LDL R132, [R1+0x628] ;  /* 0x0006280001847983 */ /* 0x000f220000100800 */
[----:B------:R-:W-:-:S03]  /*40dc0*/  @!P1 IMAD.MOV.U32 R5, RZ, RZ, R144 ;  /* 0x000000ffff059224 */ /* 0x000fc600078e0090 */
[----:B------:R-:W4:Y:S04]  /*40dd0*/  LDL R144, [R1+0x7c8] ;  /* 0x0007c80001907983 */ /* 0x000f280000100800 */
[----:B------:R0:W4:Y:S02]  /*40de0*/  @!P1 LDG.E.U16 R169, desc[UR56][R4.64] ;  /* 0x0000003804a99981 */ /* 0x000124000c1e1500 */
[----:B0-----:R-:W-:Y:S02]  /*40df0*/  @!P1 IMAD.MOV.U32 R4, RZ, RZ, R141 ;  /* 0x000000ffff049224 */ /* 0x001fe400078e008d */
[----:B------:R-:W-:Y:S01]  /*40e00*/  @!P1 IMAD.MOV.U32 R5, RZ, RZ, R143 ;  /* 0x000000ffff059224 */ /* 0x000fe200078e008f */
[----:B------:R-:W4:Y:S04]  /*40e10*/  LDL R141, [R1+0x7dc] ;  /* 0x0007dc00018d7983 */ /* 0x000f280000100800 */
[----:B------:R-:W4:Y:S04]  /*40e20*/  LDL R143, [R1+0x7d8] ;  /* 0x0007d800018f7983 */ /* 0x000f280000100800 */
[----:B------:R0:W4:Y:S02]  /*40e30*/  @!P1 LDG.E.U16 R168, desc[UR56][R4.64] ;  /* 0x0000003804a89981 */ /* 0x000124000c1e1500 */
[----:B0-----:R-:W-:-:S02]  /*40e40*/  @!P1 IMAD.MOV.U32 R4, RZ, RZ, R24 ;  /* 0x000000ffff049224 */ /* 0x001fc400078e0018 */
[----:B------:R-:W-:Y:S01]  /*40e50*/  @!P1 IMAD.MOV.U32 R5, RZ, RZ, R139 ;  /* 0x000000ffff059224 */ /* 0x000fe200078e008b */
[----:B------:R-:W4:Y:S04]  /*40e60*/  LDL R24, [R1+0x7d4] ;  /* 0x0007d40001187983 */ /* 0x000f280000100800 */
[----:B------:R-:W4:Y:S04]  /*40e70*/  LDL R139, [R1+0x7d0] ;  /* 0x0007d000018b7983 */ /* 0x000f280000100800 */
[----:B------:R0:W4:Y:S02]  /*40e80*/  @!P1 LDG.E.U16 R167, desc[UR56][R4.64] ;  /* 0x0000003804a79981 */ /* 0x000124000c1e1500 */
[----:B0-----:R-:W-:-:S02]  /*40e90*/  @!P1 IMAD.MOV.U32 R5, RZ, RZ, R142 ;  /* 0x000000ffff059224 */ /* 0x001fc400078e008e */
[----:B------:R-:W4:Y:S01]  /*40ea0*/  LDL R142, [R1+0x7cc] ;  /* 0x0007cc00018e7983 */ /* 0x000f220000100800 */
[----:B--2---:R-:W-:-:S03]  /*40eb0*/  @!P1 IMAD.MOV.U32 R4, RZ, RZ, R134 ;  /* 0x000000ffff049224 */ /* 0x004fc600078e0086 */
[----:B------:R-:W2:Y:S04]  /*40ec0*/  LDL R134, [R1+0x7a0] ;  /* 0x0007a00001867983 */ /* 0x000ea80000100800 */
[----:B------:R3:W2:Y:S02]  /*40ed0*/  @!P1 LDG.E.U16 R166, desc[UR56][R4.64] ;  /* 0x0000003804a69981 */ /* 0x0006a4000c1e1500 */
[----:B---3--:R-:W-:Y:S02]  /*40ee0*/  @!P1 IMAD.MOV.U32 R4, RZ, RZ, R147 ;  /* 0x000000ffff049224 */ /* 0x008fe400078e0093 */
[----:B------:R-:W-:-:S05]  /*40ef0*/  @!P1 IMAD.MOV.U32 R5, RZ, RZ, R136 ;  /* 0x000000ffff059224 */ /* 0x000fca00078e0088 */
[----:B------:R4:W3:Y:S02]  /*40f00*/  @!P1 LDG.E.U16 R165, desc[UR56][R4.64] ;  /* 0x0000003804a59981 */ /* 0x0008e4000c1e1500 */
[----:B----4-:R-:W-:Y:S02]  /*40f10*/  @!P1 IMAD.MOV.U32 R5, RZ, RZ, R132 ;  /* 0x000000ffff059224 */ /* 0x010fe400078e0084 */
[----:B------:R-:W4:Y:S01]  /*40f20*/  LDL R132, [R1+0x7a4] ;  /* 0x0007a40001847983 */ /* 0x000f220000100800 */
[----:B------:R-:W-:-:S05]  /*40f30*/  @!P1 IMAD.MOV.U32 R4, RZ, RZ, R151 ;  /* 0x000000ffff049224 */ /* 0x000fca00078e0097 */
[----:B------:R0:W3:Y:S01]  /*40f40*/  @!P1 LDG.E.U16 R164, desc[UR56][R4.64] ;  /* 0x0000003804a49981 */ /* 0x0000e2000c1e1500 */
[----:B------:R-:W-:Y:S01]  /*40f50*/  PRMT R162, RZ, 0x7610, R162 ;  /* 0x00007610ffa27816 */ /* 0x000fe200000000a2 */
[----:B0-----:R-:W-:Y:S02]  /*40f60*/  @!P1 IMAD.MOV.U32 R4, RZ, RZ, R141 ;  /* 0x000000ffff049224 */ /* 0x001fe400078e008d */
[----:B------:R-:W-:Y:S01]  /*40f70*/  @!P1 IMAD.MOV.U32 R5, RZ, RZ, R143 ;  /* 0x000000ffff059224 */ /* 0x000fe200078e008f */
[----:B------:R-:W3:Y:S04]  /*40f80*/  LDL R141, [R1+0x724] ;  /* 0x00072400018d7983 */ /* 0x000ee80000100800 */
[----:B------:R-:W3:Y:S04]  /*40f90*/  LDL R143, [R1+0x720] ;  /* 0x00072000018f7983 */ /* 0x000ee80000100800 */
[----:B------:R0:W3:Y:S01]  /*40fa0*/  @!P1 LDG.E.U16 R163, desc[UR56][R4.64] ;  /* 0x0000003804a39981 */ /* 0x0000e2000c1e1500 */
[----:B------:R-:W-:Y:S01]  /*40fb0*/  PRMT R161, RZ, 0x7610, R161 ;  /* 0x00007610ffa17816 */ /* 0x000fe200000000a1 */
[----:B0-----:R-:W-:-:S02]  /*40fc0*/  @!P1 IMAD.MOV.U32 R4, RZ, RZ, R24 ;  /* 0x000000ffff049224 */ /* 0x001fc400078e0018 */
[----:B------:R-:W-:Y:S01]  /*40fd0*/  @!P1 IMAD.MOV.U32 R5, RZ, RZ, R139 ;  /* 0x000000ffff059224 */ /* 0x000fe200078e008b */
[----:B------:R-:W3:Y:S04]  /*40fe0*/  LDL R24, [R1+0x6e4] ;  /* 0x0006e40001187983 */ /* 0x000ee80000100800 */
[----:B------:R-:W3:Y:S04]  /*40ff0*/  LDL R139, [R1+0x6e0] ;  /* 0x0006e000018b7983 */ /* 0x000ee80000100800 */
[----:B------:R0:W3:Y:S04]  /*41000*/  @!P1 LDG.E.U16 R162, desc[UR56][R4.64] ;  /* 0x0000003804a29981 */ /* 0x0000e8000c1e1500 */
[----:B------:R-:W3:Y:S01]  /*41010*/  LDL.LU R148, [R1+0x6a0] ;  /* 0x0006a00001947983 */ /* 0x000ee20000300800 */
[----:B0-----:R-:W-:-:S02]  /*41020*/  @!P1 IMAD.MOV.U32 R4, RZ, RZ, R142 ;  /* 0x000000ffff049224 */ /* 0x001fc400078e008e */
[----:B------:R-:W-:-:S05]  /*41030*/  @!P1 IMAD.MOV.U32 R5, RZ, RZ, R144 ;  /* 0x000000ffff059224 */ /* 0x000fca00078e0090 */
[----:B------:R4:W3:Y:S02]  /*41040*/  @!P1 LDG.E.U16 R161, desc[UR56][R4.64] ;  /* 0x0000003804a19981 */ /* 0x0008e4000c1e1500 */
[----:B----4-:R-:W-:Y:S02]  /*41050*/  @!P1 IMAD.MOV.U32 R4, RZ, RZ, R132 ;  /* 0x000000ffff049224 */ /* 0x010fe400078e0084 */
[----:B------:R-:W4:Y:S01]  /*41060*/  LDL R132, [R1+0x6a4] ;  /* 0x0006a40001847983 */ /* 0x000f220000100800 */
[----:B--2---:R-:W-:-:S03]  /*41070*/  @!P1 IMAD.MOV.U32 R5, RZ, RZ, R134 ;  /* 0x000000ffff059224 */ /* 0x004fc600078e0086 */
[----:B------:R-:W2:Y:S04]  /*41080*/  LDL.LU R134, [R1+0x660] ;  /* 0x0006600001867983 */ /* 0x000ea80000300800 */
[----:B------:R-:W2:Y:S01]  /*41090*/  LDL.LU R142, [R1+0x664] ;  /* 0x00066400018e7983 */ /* 0x000ea20000300800 */
[----:B------:R-:W-:-:S03]  /*410a0*/  PRMT R160, RZ, 0x7610, R160 ;  /* 0x00007610ffa07816 */ /* 0x000fc600000000a0 */
[----:B------:R-:W2:Y:S01]  /*410b0*/  LDL.LU R144, [R1+0x624] ;  /* 0x0006240001907983 */ /* 0x000ea20000300800 */
[----:B------:R-:W-:-:S03]  /*410c0*/  PRMT R159, RZ, 0x7610, R159 ;  /* 0x00007610ff9f7816 */ /* 0x000fc6000000009f */
[----:B------:R-:W2:Y:S04]  /*410d0*/  LDL R150, [R1+0x798] ;  /* 0x0007980001967983 */ /* 0x000ea80000100800 */
[----:B------:R0:W2:Y:S01]  /*410e0*/  @!P1 LDG.E.U16 R160, desc[UR56][R4.64] ;  /* 0x0000003804a09981 */ /* 0x0000a2000c1e1500 */
[----:B------:R-:W-:Y:S01]  /*410f0*/  PRMT R158, RZ, 0x7610, R158 ;  /* 0x00007610ff9e7816 */ /* 0x000fe2000000009e */
[----:B0-----:R-:W-:Y:S02]  /*41100*/  @!P1 IMAD.MOV.U32 R4, RZ, RZ, R145 ;  /* 0x000000ffff049224 */ /* 0x001fe400078e0091 */
[----:B------:R-:W-:Y:S01]  /*41110*/  @!P1 IMAD.MOV.U32 R5, RZ, RZ, R146 ;  /* 0x000000ffff059224 */ /* 0x000fe200078e0092 */
[----:B------:R-:W2:Y:S04]  /*41120*/  LDL R145, [R1+0x790] ;  /* 0x0007900001917983 */ /* 0x000ea80000100800 */
[----:B------:R-:W2:Y:S04]  /*41130*/  LDL R146, [R1+0x79c] ;  /* 0x00079c0001927983 */ /* 0x000ea80000100800 */
[----:B------:R3:W2:Y:S01]  /*41140*/  @!P1 LDG.E.U16 R159, desc[UR56][R4.64] ;  /* 0x00000038049f9981 */ /* 0x0006a2000c1e1500 */
[----:B------:R-:W-:Y:S01]  /*41150*/  PRMT R157, RZ, 0x7610, R157 ;  /* 0x00007610ff9d7816 */ /* 0x000fe2000000009d */
[----:B---3--:R-:W-:-:S02]  /*41160*/  @!P1 IMAD.MOV.U32 R4, RZ, RZ, R141 ;  /* 0x000000ffff049224 */ /* 0x008fc400078e008d */
[----:B------:R-:W-:Y:S01]  /*41170*/  @!P1 IMAD.MOV.U32 R5, RZ, RZ, R143 ;  /* 0x000000ffff059224 */ /* 0x000fe200078e008f */
[----:B------:R-:W3:Y:S04]  /*41180*/  LDL R141, [R1+0x758] ;  /* 0x00075800018d7983 */ /* 0x000ee80000100800 */
[----:B------:R-:W3:Y:S04]  /*41190*/  LDL R143, [R1+0x794] ;  /* 0x00079400018f7983 */ /* 0x000ee80000100800 */
[----:B------:R0:W3:Y:S02]  /*411a0*/  @!P1 LDG.E.U16 R158, desc[UR56][R4.64] ;  /* 0x00000038049e9981 */ /* 0x0000e4000c1e1500 */
[----:B0-----:R-:W-:-:S02]  /*411b0*/  @!P1 IMAD.MOV.U32 R4, RZ, RZ, R24 ;  /* 0x000000ffff049224 */ /* 0x001fc400078e0018 */
[----:B------:R-:W-:Y:S01]  /*411c0*/  @!P1 IMAD.MOV.U32 R5, RZ, RZ, R139 ;  /* 0x000000ffff059224 */ /* 0x000fe200078e008b */
[----:B------:R-:W3:Y:S04]  /*411d0*/  LDL R24, [R1+0x78c] ;  /* 0x00078c0001187983 */ /* 0x000ee80000100800 */
[----:B------:R-:W3:Y:S04]  /*411e0*/  LDL R139, [R1+0x788] ;  /* 0x00078800018b7983 */ /* 0x000ee80000100800 */
[----:B------:R4:W3:Y:S02]  /*411f0*/  @!P1 LDG.E.U16 R157, desc[UR56][R4.64] ;  /* 0x00000038049d9981 */ /* 0x0008e4000c1e1500 */
[----:B----4-:R-:W-:-:S02]  /*41200*/  @!P1 IMAD.MOV.U32 R4, RZ, RZ, R132 ;  /* 0x000000ffff049224 */ /* 0x010fc400078e0084 */
[----:B------:R-:W4:Y:S01]  /*41210*/  LDL R132, [R1+0x75c] ;  /* 0x00075c0001847983 */ /* 0x000f220000100800 */
[----:B------:R-:W-:Y:S01]  /*41220*/  PRMT R156, RZ, 0x7610, R156 ;  /* 0x00007610ff9c7816 */ /* 0x000fe2000000009c */
[----:B------:R-:W-:Y:S01]  /*41230*/  @!P1 IMAD.MOV.U32 R5, RZ, RZ, R148 ;  /* 0x000000ffff059224 */ /* 0x000fe200078e0094 */
[----:B------:R-:W-:-:S04]  /*41240*/  PRMT R155, RZ, 0x7610, R155 ;  /* 0x00007610ff9b7816 */ /* 0x000fc8000000009b */
[----:B------:R2:W4:Y:S01]  /*41250*/  @!P1 LDG.E.U16 R156, desc[UR56][R4.64] ;  /* 0x00000038049c9981 */ /* 0x000522000c1e1500 */
[----:B------:R-:W-:Y:S01]  /*41260*/  PRMT R154, RZ, 0x7610, R154 ;  /* 0x00007610ff9a7816 */ /* 0x000fe2000000009a */
[----:B--2---:R-:W-:Y:S02]  /*41270*/  @!P1 IMAD.MOV.U32 R4, RZ, RZ, R142 ;  /* 0x000000ffff049224 */ /* 0x004fe400078e008e */
[----:B------:R-:W-:-:S05]  /*41280*/  @!P1 IMAD.MOV.U32 R5, RZ, RZ, R134 ;  /* 0x000000ffff059224 */ /* 0x000fca00078e0086 */
[----:B------:R0:W2:Y:S01]  /*41290*/  @!P1 LDG.E.U16 R155, desc[UR56][R4.64] ;  /* 0x00000038049b9981 */ /* 0x0000a2000c1e1500 */
[----:B------:R-:W-:Y:S01]  /*412a0*/  PRMT R153, RZ, 0x7610, R153 ;  /* 0x00007610ff997816 */ /* 0x000fe20000000099 */
[----:B0-----:R-:W-:Y:S02]  /*412b0*/  @!P1 IMAD.MOV.U32 R4, RZ, RZ, R144 ;  /* 0x000000ffff049224 */ /* 0x001fe400078e0090 */
[----:B------:R-:W-:-:S05]  /*412c0*/  @!P1 IMAD.MOV.U32 R5, RZ, RZ, R0 ;  /* 0x000000ffff059224 */ /* 0x000fca00078e0000 */
[----:B------:R0:W2:Y:S01]  /*412d0*/  @!P1 LDG.E.U16 R154, desc[UR56][R4.64] ;  /* 0x00000038049a9981 */ /* 0x0000a2000c1e1500 */
[----:B------:R-:W-:Y:S01]  /*412e0*/  PRMT R152, RZ, 0x7610, R152 ;  /* 0x00007610ff987816 */ /* 0x000fe20000000098 */
[----:B0-----:R-:W-:Y:S02]  /*412f0*/  @!P1 IMAD.MOV.U32 R4, RZ, RZ, R146 ;  /* 0x000000ffff049224 */ /* 0x001fe400078e0092 */
[----:B------:R-:W-:-:S05]  /*41300*/  @!P1 IMAD.MOV.U32 R5, RZ, RZ, R150 ;  /* 0x000000ffff059224 */ /* 0x000fca00078e0096 */
[----:B------:R3:W2:Y:S01]  /*41310*/  @!P1 LDG.E.U16 R153, desc[UR56][R4.64] ;  /* 0x0000003804999981 */ /* 0x0006a2000c1e1500 */
[----:B------:R-:W-:Y:S01]  /*41320*/  PRMT R23, RZ, 0x7610, R23 ;  /* 0x00007610ff177816 */ /* 0x000fe20000000017 */
[----:B---3--:R-:W-:Y:S02]  /*41330*/  @!P1 IMAD.MOV.U32 R4, RZ, RZ, R143 ;  /* 0x000000ffff049224 */ /* 0x008fe400078e008f */
[----:B------:R-:W-:-:S05]  /*41340*/  @!P1 IMAD.MOV.U32 R5, RZ, RZ, R145 ;  /* 0x000000ffff059224 */ /* 0x000fca00078e0091 */
[----:B------:R0:W3:Y:S01]  /*41350*/  @!P1 LDG.E.U16 R152, desc[UR56][R4.64] ;  /* 0x0000003804989981 */ /* 0x0000e2000c1e1500 */
[----:B------:R-:W-:-:S03]  /*41360*/  PRMT R22, RZ, 0x7610, R22 ;  /* 0x00007610ff167816 */ /* 0x000fc60000000016 */
[----:B------:R1:W-:Y:S04]  /*41370*/  STL [R1+0x1964], R0 ;  /* 0x0019640001007387 */ /* 0x0003e80000100800 */
[----:B------:R-:W2:Y:S04]  /*41380*/  LDL R146, [R1+0x718] ;  /* 0x0007180001927983 */ /* 0x000ea80000100800 */
[----:B------:R-:W3:Y:S01]  /*41390*/  LDL R145, [R1+0x71c] ;  /* 0x00071c0001917983 */ /* 0x000ee20000100800 */
[----:B0-----:R-:W-:Y:S02]  /*413a0*/  @!P1 IMAD.MOV.U32 R4, RZ, RZ, R24 ;  /* 0x000000ffff049224 */ /* 0x001fe400078e0018 */
[----:B------:R-:W-:Y:S01]  /*413b0*/  @!P1 IMAD.MOV.U32 R5, RZ, RZ, R139 ;  /* 0x000000ffff059224 */ /* 0x000fe200078e008b */
[----:B-1----:R-:W2:Y:S04]  /*413c0*/  LDL R0, [R1+0x74c] ;  /* 0x00074c0001007983 */ /* 0x002ea80000100800 */
[----:B------:R-:W3:Y:S04]  /*413d0*/  LDL R139, [R1+0x6d8] ;  /* 0x0006d800018b7983 */ /* 0x000ee80000100800 */
[----:B------:R0:W3:Y:S04]  /*413e0*/  @!P1 LDG.E.U16 R23, desc[UR56][R4.64] ;  /* 0x0000003804179981 */ /* 0x0000e8000c1e1500 */
[----:B------:R-:W3:Y:S04]  /*413f0*/  LDL R24, [R1+0x6dc] ;  /* 0x0006dc0001187983 */ /* 0x000ee80000100800 */
[----:B------:R-:W3:Y:S04]  /*41400*/  LDL.LU R143, [R1+0x69c] ;  /* 0x00069c00018f7983 */ /* 0x000ee80000300800 */
[----:B------:R-:W3:Y:S01]  /*41410*/  LDL.LU R150, [R1+0x698] ;  /* 0x0006980001967983 */ /* 0x000ee20000300800 */
[----:B0-----:R-:W-:-:S02]  /*41420*/  @!P1 IMAD.MOV.U32 R5, RZ, RZ, R141 ;  /* 0x000000ffff059224 */ /* 0x001fc400078e008d */
[----:B----4-:R-:W-:Y:S02]  /*41430*/  @!P1 IMAD.MOV.U32 R4, RZ, RZ, R132 ;  /* 0x000000ffff049224 */ /* 0x010fe400078e0084 */
        /* <DEDUP_REMOVED lines=10> */
[----:B------:R-:W3:Y:S01]  /*414e0*/  LDL R5, [R1+0x748] ;  /* 0x0007480001057983 */ /* 0x000ee20000100800 */
[----:B--2---:R-:W-:-:S03]  /*414f0*/  @!P1 IMAD.MOV.U32 R4, RZ, RZ, R0 ;  /* 0x000000ffff049224 */ /* 0x004fc600078e0000 */
[----:B------:R-:W2:Y:S01]  /*41500*/  LDL R0, [R1+0x61c] ;  /* 0x00061c0001007983 */ /* 0x000ea20000100800 */
[----:B------:R-:W-:Y:S02]  /*41510*/  PRMT R20, RZ, 0x7610, R20 ;  /* 0x00007610ff147816 */ /* 0x000fe40000000014 */
[----:B------:R-:W-:Y:S02]  /*41520*/  PRMT R19, RZ, 0x7610, R19 ;  /* 0x00007610ff137816 */ /* 0x000fe40000000013 */
[----:B------:R-:W-:Y:S02]  /*41530*/  PRMT R18, RZ, 0x7610, R18 ;  /* 0x00007610ff127816 */ /* 0x000fe40000000012 */
[----:B------:R-:W-:Y:S02]  /*41540*/  PRMT R17, RZ, 0x7610, R17 ;  /* 0x00007610ff117816 */ /* 0x000fe40000000011 */
[----:B------:R-:W-:Y:S01]  /*41550*/  PRMT R16, RZ, 0x7610, R16 ;  /* 0x00007610ff107816 */ /* 0x000fe20000000010 */
[----:B---3--:R0:W3:Y:S02]  /*41560*/  @!P1 LDG.E.U16 R20, desc[UR56][R4.64] ;  /* 0x0000003804149981 */ /* 0x0080e4000c1e1500 */
[----:B0-----:R-:W-:-:S02]  /*41570*/  @!P1 IMAD.MOV.U32 R4, RZ, RZ, R145 ;  /* 0x000000ffff049224 */ /* 0x001fc400078e0091 */
[----:B------:R-:W-:Y:S01]  /*41580*/  @!P1 IMAD.MOV.U32 R5, RZ, RZ, R146 ;  /* 0x000000ffff059224 */ /* 0x000fe200078e0092 */
[----:B------:R-:W3:Y:S04]  /*41590*/  LDL R145, [R1+0x714] ;  /* 0x0007140001917983 */ /* 0x000ee80000100800 */
[----:B------:R0:W3:Y:S02]  /*415a0*/  @!P1 LDG.E.U16 R19, desc[UR56][R4.64] ;  /* 0x0000003804139981 */ /* 0x0000e4000c1e1500 */
[----:B0-----:R-:W-:Y:S02]  /*415b0*/  @!P1 IMAD.MOV.U32 R4, RZ, RZ, R24 ;  /* 0x000000ffff049224 */ /* 0x001fe400078e0018 */
        /* <DEDUP_REMOVED lines=9> */
[----:B------:R-:W-:-:S05]  /*41650*/  @!P1 IMAD.MOV.U32 R5, RZ, RZ, R132 ;  /* 0x000000ffff059224 */ /* 0x000fca00078e0084 */
[----:B------:R2:W4:Y:S02]  /*41660*/  @!P1 LDG.E.U16 R16, desc[UR56][R4.64] ;  /* 0x0000003804109981 */ /* 0x000524000c1e1500 */
[----:B--2---:R-:W-:Y:S02]  /*41670*/  @!P1 IMAD.MOV.U32 R4, RZ, RZ, R0 ;  /* 0x000000ffff049224 */ /* 0x004fe400078e0000 */
[----:B------:R-:W-:Y:S01]  /*41680*/  @!P1 IMAD.MOV.U32 R5, RZ, RZ, R3 ;  /* 0x000000ffff059224 */ /* 0x000fe200078e0003 */
[----:B------:R-:W2:Y:S04]  /*41690*/  LDL.LU R0, [R1+0x648] ;  /* 0x0006480001007983 */ /* 0x000ea80000300800 */
[----:B------:R0:W-:Y:S04]  /*416a0*/  STL [R1+0x1968], R3 ;  /* 0x0019680301007387 */ /* 0x0001e80000100800 */
[----:B0-----:R-:W4:Y:S01]  /*416b0*/  LDL R3, [R1+0x710] ;  /* 0x0007100001037983 */ /* 0x001f220000100800 */
[----:B------:R-:W-:-:S02]  /*416c0*/  PRMT R15, RZ, 0x7610, R15 ;  /* 0x00007610ff0f7816 */ /* 0x000fc4000000000f */
[----:B------:R-:W-:-:S04]  /*416d0*/  PRMT R14, RZ, 0x7610, R14 ;  /* 0x00007610ff0e7816 */ /* 0x000fc8000000000e */
[----:B------:R3:W2:Y:S01]  /*416e0*/  @!P1 LDG.E.U16 R15, desc[UR56][R4.64] ;  /* 0x00000038040f9981 */ /* 0x0006a2000c1e1500 */
[----:B------:R-:W-:Y:S01]  /*416f0*/  PRMT R13, RZ, 0x7610, R13 ;  /* 0x00007610ff0d7816 */ /* 0x000fe2000000000d */
[----:B---3--:R-:W-:Y:S02]  /*41700*/  @!P1 IMAD.MOV.U32 R4, RZ, RZ, R145 ;  /* 0x000000ffff049224 */ /* 0x008fe400078e0091 */
[----:B----4-:R-:W-:Y:S02]  /*41710*/  @!P1 IMAD.MOV.U32 R5, RZ, RZ, R3 ;  /* 0x000000ffff059224 */ /* 0x010fe400078e0003 */
[----:B------:R-:W3:Y:S04]  /*41720*/  LDL.LU R3, [R1+0x688] ;  /* 0x0006880001037983 */ /* 0x000ee80000300800 */
[----:B------:R0:W4:Y:S04]  /*41730*/  @!P1 LDG.E.U16 R14, desc[UR56][R4.64] ;  /* 0x00000038040e9981 */ /* 0x000128000c1e1500 */
[----:B------:R-:W2:Y:S01]  /*41740*/  LDL.LU R145, [R1+0x650] ;  /* 0x0006500001917983 */ /* 0x000ea20000300800 */
[----:B0-----:R-:W-:-:S02]  /*41750*/  @!P1 IMAD.MOV.U32 R4, RZ, RZ, R24 ;  /* 0x000000ffff049224 */ /* 0x001fc400078e0018 */
[----:B------:R-:W-:Y:S01]  /*41760*/  @!P1 IMAD.MOV.U32 R5, RZ, RZ, R139 ;  /* 0x000000ffff059224 */ /* 0x000fe200078e008b */
[----:B------:R-:W3:Y:S04]  /*41770*/  LDL.LU R24, [R1+0x654] ;  /* 0x0006540001187983 */ /* 0x000ee80000300800 */
        /* <DEDUP_REMOVED lines=16> */
[----:B------:R-:W0:Y:S01]  /*41880*/  LDL R5, [R1+0x694] ;  /* 0x0006940001057983 */ /* 0x000e220000100800 */
[----:B------:R-:W-:Y:S01]  /*41890*/  PRMT R10, RZ, 0x7610, R10 ;  /* 0x00007610ff0a7816 */ /* 0x000fe2000000000a */
[----:B0-----:R-:W-:Y:S02]  /*418a0*/  @!P1 IMAD.MOV.U32 R4, RZ, RZ, R5 ;  /* 0x000000ffff049224 */ /* 0x001fe400078e0005 */
[----:B------:R-:W-:-:S05]  /*418b0*/  @!P1 IMAD.MOV.U32 R5, RZ, RZ, R146 ;  /* 0x000000ffff059224 */ /* 0x000fca00078e0092 */
[----:B------:R0:W4:Y:S04]  /*418c0*/  @!P1 LDG.E.U16 R10, desc[UR56][R4.64] ;  /* 0x00000038040a9981 */ /* 0x000128000c1e1500 */
[----:B------:R-:W0:Y:S01]  /*418d0*/  LDL R5, [R1+0x68c] ;  /* 0x00068c0001057983 */ /* 0x000e220000100800 */
[----:B------:R-:W-:-:S03]  /*418e0*/  PRMT R9, RZ, 0x7610, R9 ;  /* 0x00007610ff097816 */ /* 0x000fc60000000009 */
[----:B------:R3:W-:Y:S02]  /*418f0*/  STL.64 [R1+0x1c30], R150 ;  /* 0x001c309601007387 */ /* 0x0007e40000100a00 */
[----:B---3--:R-:W-:Y:S02]  /*41900*/  IMAD.MOV.U32 R150, RZ, RZ, R24 ;  /* 0x000000ffff967224 */ /* 0x008fe400078e0018 */
[----:B------:R-:W-:Y:S02]  /*41910*/  IMAD.MOV.U32 R151, RZ, RZ, R25 ;  /* 0x000000ffff977224 */ /* 0x000fe400078e0019 */
[----:B0-----:R-:W-:Y:S02]  /*41920*/  @!P1 IMAD.MOV.U32 R4, RZ, RZ, R5 ;  /* 0x000000ffff049224 */ /* 0x001fe400078e0005 */
[----:B------:R-:W-:-:S05]  /*41930*/  @!P1 IMAD.MOV.U32 R5, RZ, RZ, R3 ;  /* 0x000000ffff059224 */ /* 0x000fca00078e0003 */
[----:B------:R0:W3:Y:S02]  /*41940*/  @!P1 LDG.E.U16 R9, desc[UR56][R4.64] ;  /* 0x0000003804099981 */ /* 0x0000e4000c1e1500 */
[----:B0-----:R-:W-:Y:S02]  /*41950*/  @!P1 IMAD.MOV.U32 R4, RZ, RZ, R24 ;  /* 0x000000ffff049224 */ /* 0x001fe400078e0018 */
[----:B------:R-:W3:Y:S04]  /*41960*/  LDL.LU R24, [R1+0x1c3c] ;  /* 0x001c3c0001187983 */ /* 0x000ee80000300800 */
[----:B------:R-:W3:Y:S04]  /*41970*/  LDL.LU R25, [R1+0x1c38] ;  /* 0x001c380001197983 */ /* 0x000ee80000300800 */
[----:B------:R0:W-:Y:S01]  /*41980*/  STL.64 [R1+0x1c28], R148 ;  /* 0x001c289401007387 */ /* 0x0001e20000100a00 */
[----:B--2---:R-:W-:-:S03]  /*41990*/  @!P1 IMAD.MOV.U32 R5, RZ, RZ, R145 ;  /* 0x000000ffff059224 */ /* 0x004fc600078e0091 */
[----:B0-----:R-:W2:Y:S04]  /*419a0*/  LDL.LU R148, [R1+0x4e4] ;  /* 0x0004e40001947983 */ /* 0x001ea80000300800 */
[----:B------:R-:W2:Y:S04]  /*419b0*/  LDL.LU R149, [R1+0x4cc] ;  /* 0x0004cc0001957983 */ /* 0x000ea80000300800 */
[----:B------:R0:W-:Y:S04]  /*419c0*/  STL.64 [R1+0x1c20], R146 ;  /* 0x001c209201007387 */ /* 0x0001e80000100a00 */
        /* <DEDUP_REMOVED lines=9> */
[----:B0-----:R-:W2:Y:S04]  /*41a60*/  LDL R141, [R1+0x614] ;  /* 0x00061400018d7983 */ /* 0x001ea80000100800 */
[----:B----4-:R-:W-:Y:S04]  /*41a70*/  STL.64 [R1+0x1c00], R138 ;  /* 0x001c008a01007387 */ /* 0x010fe80000100a00 */
[----:B------:R-:W-:Y:S04]  /*41a80*/  STL.64 [R1+0x1bf8], R136 ;  /* 0x001bf88801007387 */ /* 0x000fe80000100a00 */
[----:B------:R-:W-:Y:S04]  /*41a90*/  STL.64 [R1+0x1bf0], R134 ;  /* 0x001bf08601007387 */ /* 0x000fe80000100a00 */
[----:B------:R0:W-:Y:S04]  /*41aa0*/  STL.64 [R1+0x1be8], R132 ;  /* 0x001be88401007387 */ /* 0x0001e80000100a00 */
[----:B0-----:R-:W4:Y:S04]  /*41ab0*/  LDL R133, [R1+0x181c] ;  /* 0x00181c0001857983 */ /* 0x001f280000100800 */
[----:B------:R-:W-:Y:S04]  /*41ac0*/  STL.64 [R1+0x1be0], R130 ;  /* 0x001be08201007387 */ /* 0x000fe80000100a00 */
[----:B------:R-:W-:Y:S04]  /*41ad0*/  STL.64 [R1+0x1bd8], R128 ;  /* 0x001bd88001007387 */ /* 0x000fe80000100a00 */
[----:B------:R-:W-:Y:S04]  /*41ae0*/  STL.64 [R1+0x1bd0], R126 ;  /* 0x001bd07e01007387 */ /* 0x000fe80000100a00 */
[----:B------:R-:W-:Y:S04]  /*41af0*/  STL.64 [R1+0x1bc8], R124 ;  /* 0x001bc87c01007387 */ /* 0x000fe80000100a00 */
[----:B------:R-:W-:Y:S04]  /*41b00*/  STL.64 [R1+0x1bc0], R122 ;  /* 0x001bc07a01007387 */ /* 0x000fe80000100a00 */
[----:B------:R0:W-:Y:S04]  /*41b10*/  STL.64 [R1+0x1bb8], R120 ;  /* 0x001bb87801007387 */ /* 0x0001e80000100a00 */
[----:B------:R-:W-:Y:S04]  /*41b20*/  STL.64 [R1+0x1bb0], R118 ;  /* 0x001bb07601007387 */ /* 0x000fe80000100a00 */
        /* <DEDUP_REMOVED lines=45> */
[----:B------:R-:W-:Y:S01]  /*41e00*/  STL.64 [R1+0x1a40], R26 ;  /* 0x001a401a01007387 */ /* 0x000fe20000100a00 */
[----:B------:R-:W-:-:S02]  /*41e10*/  PRMT R8, RZ, 0x7610, R8 ;  /* 0x00007610ff087816 */ /* 0x000fc40000000008 */
[----:B------:R-:W-:-:S04]  /*41e20*/  PRMT R7, RZ, 0x7610, R7 ;  /* 0x00007610ff077816 */ /* 0x000fc80000000007 */
[----:B------:R1:W4:Y:S02]  /*41e30*/  @!P1 LDG.E.U16 R8, desc[UR56][R4.64] ;  /* 0x0000003804089981 */ /* 0x000324000c1e1500 */
[----:B-1----:R-:W-:Y:S02]  /*41e40*/  @!P1 IMAD.MOV.U32 R4, RZ, RZ, R139 ;  /* 0x000000ffff049224 */ /* 0x002fe400078e008b */
[----:B------:R-:W-:-:S05]  /*41e50*/  @!P1 IMAD.MOV.U32 R5, RZ, RZ, R0 ;  /* 0x000000ffff059224 */ /* 0x000fca00078e0000 */
[----:B------:R2:W4:Y:S04]  /*41e60*/  @!P1 LDG.E.U16 R7, desc[UR56][R4.64] ;  /* 0x0000003804079981 */ /* 0x000528000c1e1500 */
[----:B---3--:R-:W-:Y:S04]  /*41e70*/  STL.64 [R1+0x1a38], R24 ;  /* 0x001a381801007387 */ /* 0x008fe80000100a00 */
[----:B------:R-:W-:Y:S04]  /*41e80*/  STL [R1+0x19e0], R0 ;  /* 0x0019e00001007387 */ /* 0x000fe80000100800 */
[----:B------:R-:W-:Y:S04]  /*41e90*/  STL [R1+0x196c], R2 ;  /* 0x00196c0201007387 */ /* 0x000fe80000100800 */
[----:B0-----:R-:W3:Y:S04]  /*41ea0*/  LDL.LU R120, [R1+0x4b4] ;  /* 0x0004b40001787983 */ /* 0x001ee80000300800 */
        /* <DEDUP_REMOVED lines=18> */
[----:B------:R-:W3:Y:S01]  /*41fd0*/  LDL.LU R140, [R1+0x2ec] ;  /* 0x0002ec00018c7983 */ /* 0x000ee20000300800 */
[----:B--2---:R-:W-:-:S03]  /*41fe0*/  @!P1 IMAD.MOV.U32 R4, RZ, RZ, R141 ;  /* 0x000000ffff049224 */ /* 0x004fc600078e008d */
[----:B------:R-:W2:Y:S04]  /*41ff0*/  LDL.LU R141, [R1+0x2d4] ;  /* 0x0002d400018d7983 */ /* 0x000ea80000300800 */
[----:B----4-:R0:W-:Y:S04]  /*42000*/  STS.U16 [R133+UR4+0x1d00], R142 ;  /* 0x001d008e85007988 */ /* 0x0101e80008000404 */
[----:B------:R1:W-:Y:S04]  /*42010*/  STS.U16 [R133+UR4+0x2100], R143 ;  /* 0x0021008f85007988 */ /* 0x0003e80008000404 */
[----:B------:R4:W-:Y:S04]  /*42020*/  STS.U16 [R133+UR4+0x2500], R144 ;  /* 0x0025009085007988 */ /* 0x0009e80008000404 */
[----:B------:R4:W-:Y:S04]  /*42030*/  STS.U16 [R133+UR4+0x2900], R145 ;  /* 0x0029009185007988 */ /* 0x0009e80008000404 */
[----:B------:R4:W-:Y:S04]  /*42040*/  STS.U16 [R133+UR4+0x2d00], R146 ;  /* 0x002d009285007988 */ /* 0x0009e80008000404 */
[----:B------:R4:W-:Y:S04]  /*42050*/  STS.U16 [R133+UR4+0x3100], R147 ;  /* 0x0031009385007988 */ /* 0x0009e80008000404 */
[----:B0-----:R-:W2:Y:S04]  /*42060*/  LDL.LU R142, [R1+0x2bc] ;  /* 0x0002bc00018e7983 */ /* 0x001ea80000300800 */
[----:B-1----:R-:W2:Y:S04]  /*42070*/  LDL.LU R143, [R1+0x2a4] ;  /* 0x0002a400018f7983 */ /* 0x002ea80000300800 */
[----:B----4-:R-:W4:Y:S04]  /*42080*/  LDL.LU R144, [R1+0x28c] ;  /* 0x00028c0001907983 */ /* 0x010f280000300800 */
[----:B------:R-:W4:Y:S04]  /*42090*/  LDL.LU R145, [R1+0x274] ;  /* 0x0002740001917983 */ /* 0x000f280000300800 */
[----:B------:R-:W4:Y:S04]  /*420a0*/  LDL.LU R146, [R1+0x25c] ;  /* 0x00025c0001927983 */ /* 0x000f280000300800 */
[----:B------:R0:W-:Y:S04]  /*420b0*/  STS.U16 [R133+UR4+0x3500], R148 ;  /* 0x0035009485007988 */ /* 0x0001e80008000404 */
[----:B------:R-:W4:Y:S04]  /*420c0*/  LDL.LU R147, [R1+0x244] ;  /* 0x0002440001937983 */ /* 0x000f280000300800 */
[----:B------:R1:W-:Y:S04]  /*420d0*/  STS.U16 [R133+UR4+0x3900], R149 ;  /* 0x0039009585007988 */ /* 0x0003e80008000404 */
[----:B0-----:R-:W4:Y:S04]  /*420e0*/  LDL.LU R148, [R1+0x22c] ;  /* 0x00022c0001947983 */ /* 0x001f280000300800 */
[----:B-1----:R-:W4:Y:S04]  /*420f0*/  LDL.LU R149, [R1+0x214] ;  /* 0x0002140001957983 */ /* 0x002f280000300800 */
[----:B---3--:R-:W-:Y:S04]  /*42100*/  STS.U16 [R133+UR4+0x3d00], R120 ;  /* 0x003d007885007988 */ /* 0x008fe80008000404 */
        /* <DEDUP_REMOVED lines=13> */
[----:B------:R0:W-:Y:S04]  /*421e0*/  STS.U16 [R133+UR4+0x7500], R135 ;  /* 0x0075008785007988 */ /* 0x0001e80008000404 */
[----:B------:R1:W-:Y:S04]  /*421f0*/  STS.U16 [R133+UR4+0x7900], R136 ;  /* 0x0079008885007988 */ /* 0x0003e80008000404 */
[----:B------:R3:W-:Y:S04]  /*42200*/  STS.U16 [R133+UR4+0x7d00], R137 ;  /* 0x007d008985007988 */ /* 0x0007e80008000404 */
[----:B------:R3:W-:Y:S04]  /*42210*/  STS.U16 [R133+UR4+0x10100], R138 ;  /* 0x0101008a85007988 */ /* 0x0007e80008000404 */
[----:B------:R3:W-:Y:S04]  /*42220*/  STS.U16 [R133+UR4+0x10500], R139 ;  /* 0x0105008b85007988 */ /* 0x0007e80008000404 */
[----:B------:R3:W-:Y:S04]  /*42230*/  STS.U16 [R133+UR4+0x10900], R140 ;  /* 0x0109008c85007988 */ /* 0x0007e80008000404 */
[----:B0-----:R-:W4:Y:S04]  /*42240*/  LDL.LU R135, [R1+0x600] ;  /* 0x0006000001877983 */ /* 0x001f280000300800 */
[----:B-1----:R-:W4:Y:S04]  /*42250*/  LDL.LU R136, [R1+0x5ec] ;  /* 0x0005ec0001887983 */ /* 0x002f280000300800 */
[----:B---3--:R-:W3:Y:S04]  /*42260*/  LDL.LU R137, [R1+0x5d8] ;  /* 0x0005d80001897983 */ /* 0x008ee80000300800 */
[----:B------:R-:W3:Y:S04]  /*42270*/  LDL.LU R138, [R1+0x5c4] ;  /* 0x0005c400018a7983 */ /* 0x000ee80000300800 */
[----:B------:R-:W3:Y:S04]  /*42280*/  LDL.LU R139, [R1+0x5b0] ;  /* 0x0005b000018b7983 */ /* 0x000ee80000300800 */
[----:B------:R-:W3:Y:S04]  /*42290*/  LDL.LU R140, [R1+0x59c] ;  /* 0x00059c00018c7983 */ /* 0x000ee80000300800 */
[----:B--2---:R0:W-:Y:S04]  /*422a0*/  STS.U16 [R133+UR4+0x10d00], R141 ;  /* 0x010d008d85007988 */ /* 0x0041e80008000404 */
[----:B0-----:R-:W2:Y:S04]  /*422b0*/  LDL.LU R141, [R1+0x588] ;  /* 0x00058800018d7983 */ /* 0x001ea80000300800 */
[----:B------:R0:W-:Y:S04]  /*422c0*/  STS.U16 [R133+UR4+0x11100], R142 ;  /* 0x0111008e85007988 */ /* 0x0001e80008000404 */
[----:B------:R1:W-:Y:S04]  /*422d0*/  STS.U16 [R133+UR4+0x11500], R143 ;  /* 0x0115008f85007988 */ /* 0x0003e80008000404 */
[----:B----4-:R4:W-:Y:S04]  /*422e0*/  STS.U16 [R133+UR4+0x11900], R144 ;  /* 0x0119009085007988 */ /* 0x0109e80008000404 */
        /* <DEDUP_REMOVED lines=12> */
[----:B-1----:R-:W4:Y:S01]  /*423b0*/  LDL.LU R149, [R1+0x4c8] ;  /* 0x0004c80001957983 */ /* 0x002f220000300800 */
[----:B------:R-:W0:Y:S01]  /*423c0*/  S2R R134, SR_TID.X ;  /* 0x0000000000867919 */ /* 0x000e220000002100 */
[----:B------:R-:W-:Y:S01]  /*423d0*/  PRMT R6, RZ, 0x7610, R6 ;  /* 0x00007610ff067816 */ /* 0x000fe20000000006 */
[----:B------:R-:W-:Y:S01]  /*423e0*/  @!P1 IMAD.MOV.U32 R5, RZ, RZ, R2 ;  /* 0x000000ffff059224 */ /* 0x000fe200078e0002 */
[----:B------:R-:W-:Y:S04]  /*423f0*/  STS.U16 [R133+UR4+0x13100], R252 ;  /* 0x013100fc85007988 */ /* 0x000fe80008000404 */
[----:B------:R-:W-:Y:S04]  /*42400*/  STS.U16 [R133+UR4+0x13500], R246 ;  /* 0x013500f685007988 */ /* 0x000fe80008000404 */
[----:B------:R-:W-:Y:S04]  /*42410*/  STS.U16 [R133+UR4+0x13900], R240 ;  /* 0x013900f085007988 */ /* 0x000fe80008000404 */
[----:B------:R-:W-:Y:S04]  /*42420*/  STS.U16 [R133+UR4+0x13d00], R234 ;  /* 0x013d00ea85007988 */ /* 0x000fe80008000404 */
[----:B------:R1:W4:Y:S04]  /*42430*/  @!P1 LDG.E.U16 R6, desc[UR56][R4.64] ;  /* 0x0000003804069981 */ /* 0x000328000c1e1500 */
[----:B------:R-:W-:Y:S04]  /*42440*/  STS.U16 [R133+UR4+0x14100], R228 ;  /* 0x014100e485007988 */ /* 0x000fe80008000404 */
[----:B------:R-:W-:Y:S04]  /*42450*/  STS.U16 [R133+UR4+0x14500], R222 ;  /* 0x014500de85007988 */ /* 0x000fe80008000404 */
[----:B------:R-:W-:Y:S04]  /*42460*/  STS.U16 [R133+UR4+0x14900], R216 ;  /* 0x014900d885007988 */ /* 0x000fe80008000404 */
[----:B------:R-:W-:Y:S04]  /*42470*/  STS.U16 [R133+UR4+0x14d00], R210 ;  /* 0x014d00d285007988 */ /* 0x000fe80008000404 */
[----:B------:R-:W4:Y:S04]  /*42480*/  LDL.LU R120, [R1+0x4b0] ;  /* 0x0004b00001787983 */ /* 0x000f280000300800 */
        /* <DEDUP_REMOVED lines=9> */
[----:B------:R-:W4:Y:S01]  /*42520*/  LDL.LU R125, [R1+0x438] ;  /* 0x00043800017d7983 */ /* 0x000f220000300800 */
[----:B0-----:R-:W-:-:S02]  /*42530*/  LOP3.LUT R132, R134, 0x3f, RZ, 0xc0, !PT ;  /* 0x0000003f86847812 */ /* 0x001fc400078ec0ff */
[----:B-1----:R-:W-:Y:S01]  /*42540*/  LOP3.LUT R4, R134, 0x40, RZ, 0xc0, !PT ;  /* 0x0000004086047812 */ /* 0x002fe200078ec0ff */
[----:B------:R-:W-:Y:S04]  /*42550*/  STS.U16 [R133+UR4+0x16500], R181 ;  /* 0x016500b585007988 */ /* 0x000fe80008000404 */
[----:B------:R-:W4:Y:S01]  /*42560*/  LDL.LU R126, [R1+0x420] ;  /* 0x00042000017e7983 */ /* 0x000f220000300800 */
[----:B------:R-:W-:-:S03]  /*42570*/  IMAD.SHL.U32 R5, R132, 0x2, RZ ;  /* 0x0000000284057824 */ /* 0x000fc600078e00ff */
[----:B------:R-:W-:Y:S01]  /*42580*/  STS.U16 [R133+UR4+0x16900], R180 ;  /* 0x016900b485007988 */ /* 0x000fe20008000404 */
[----:B------:R-:W-:-:S03]  /*42590*/  IMAD R4, R4, 0x200, R5 ;  /* 0x0000020004047824 */ /* 0x000fc600078e0205 */
[----:B------:R-:W4:Y:S04]  /*425a0*/  LDL.LU R127, [R1+0x408] ;  /* 0x00040800017f7983 */ /* 0x000f280000300800 */
[----:B------:R-:W-:Y:S04]  /*425b0*/  STS.U16 [R133+UR4+0x16d00], R179 ;  /* 0x016d00b385007988 */ /* 0x000fe80008000404 */
[----:B------:R-:W4:Y:S04]  /*425c0*/  LDL.LU R128, [R1+0x3f0] ;  /* 0x0003f00001807983 */ /* 0x000f280000300800 */
[----:B------:R-:W-:Y:S01]  /*425d0*/  STS.U16 [R133+UR4+0x17100], R178 ;  /* 0x017100b285007988 */ /* 0x000fe20008000404 */
[----:B------:R-:W-:-:S03]  /*425e0*/  LOP3.LUT R4, R4, 0x30, RZ, 0x3c, !PT ;  /* 0x0000003004047812 */ /* 0x000fc600078e3cff */
[----:B------:R-:W4:Y:S04]  /*425f0*/  LDL.LU R129, [R1+0x3d8] ;  /* 0x0003d80001817983 */ /* 0x000f280000300800 */
[----:B------:R-:W-:Y:S04]  /*42600*/  STS.U16 [R133+UR4+0x17500], R177 ;  /* 0x017500b185007988 */ /* 0x000fe80008000404 */
[----:B------:R-:W4:Y:S04]  /*42610*/  LDL.LU R130, [R1+0x3c0] ;  /* 0x0003c00001827983 */ /* 0x000f280000300800 */
[----:B------:R-:W-:Y:S04]  /*42620*/  STS.U16 [R133+UR4+0x17900], R176 ;  /* 0x017900b085007988 */ /* 0x000fe80008000404 */
[----:B------:R-:W4:Y:S04]  /*42630*/  LDL.LU R131, [R1+0x3a8] ;  /* 0x0003a80001837983 */ /* 0x000f280000300800 */
[----:B------:R0:W-:Y:S04]  /*42640*/  STS.U16 [R133+UR4+0x17d00], R175 ;  /* 0x017d00af85007988 */ /* 0x0001e80008000404 */
[----:B------:R-:W4:Y:S04]  /*42650*/  LDL.LU R132, [R1+0x390] ;  /* 0x0003900001847983 */ /* 0x000f280000300800 */
[----:B0-----:R-:W4:Y:S04]  /*42660*/  LDL.LU R133, [R1+0x378] ;  /* 0x0003780001857983 */ /* 0x001f280000300800 */
[----:B------:R0:W-:Y:S04]  /*42670*/  STS.U16 [R4+UR4+0x180], R135 ;  /* 0x0001808704007988 */ /* 0x0001e80008000404 */
[----:B------:R1:W-:Y:S04]  /*42680*/  STS.U16 [R4+UR4+0x580], R136 ;  /* 0x0005808804007988 */ /* 0x0003e80008000404 */
[----:B---3--:R3:W-:Y:S04]  /*42690*/  STS.U16 [R4+UR4+0x980], R137 ;  /* 0x0009808904007988 */ /* 0x0087e80008000404 */
        /* <DEDUP_REMOVED lines=72> */
[----:B------:R-:W-:Y:S01]  /*42b20*/  STS.U16 [R4+UR4+0x13580], R245 ;  /* 0x013580f504007988 */ /* 0x000fe20008000404 */
[----:B------:R-:W-:-:S03]  /*42b30*/  LOP3.LUT R133, R134, 0x3f, RZ, 0xc0, !PT ;  /* 0x0000003f86857812 */ /* 0x000fc600078ec0ff */
[----:B------:R-:W-:Y:S04]  /*42b40*/  STS.U16 [R4+UR4+0x13980], R239 ;  /* 0x013980ef04007988 */ /* 0x000fe80008000404 */
[----:B------:R-:W-:Y:S04]  /*42b50*/  STS.U16 [R4+UR4+0x13d80], R233 ;  /* 0x013d80e904007988 */ /* 0x000fe80008000404 */
[----:B------:R-:W-:Y:S04]  /*42b60*/  STS.U16 [R4+UR4+0x14180], R227 ;  /* 0x014180e304007988 */ /* 0x000fe80008000404 */
[----:B------:R-:W-:Y:S01]  /*42b70*/  STS.U16 [R4+UR4+0x14580], R221 ;  /* 0x014580dd04007988 */ /* 0x000fe20008000404 */
[----:B------:R-:W-:-:S03]  /*42b80*/  LOP3.LUT R0, R134, 0x40, RZ, 0xc0, !PT ;  /* 0x0000004086007812 */ /* 0x000fc600078ec0ff */
[----:B------:R-:W-:Y:S01]  /*42b90*/  STS.U16 [R4+UR4+0x14980], R215 ;  /* 0x014980d704007988 */ /* 0x000fe20008000404 */
[----:B------:R-:W-:-:S03]  /*42ba0*/  IMAD.SHL.U32 R2, R133, 0x2, RZ ;  /* 0x0000000285027824 */ /* 0x000fc600078e00ff */
[----:B------:R-:W-:Y:S04]  /*42bb0*/  STS.U16 [R4+UR4+0x14d80], R209 ;  /* 0x014d80d104007988 */ /* 0x000fe80008000404 */
[----:B------:R-:W4:Y:S04]  /*42bc0*/  LDL.LU R120, [R1+0x4ac] ;  /* 0x0004ac0001787983 */ /* 0x000f280000300800 */
[----:B------:R-:W-:Y:S04]  /*42bd0*/  STS.U16 [R4+UR4+0x15180], R203 ;  /* 0x015180cb04007988 */ /* 0x000fe80008000404 */
[----:B------:R-:W4:Y:S04]  /*42be0*/  LDL.LU R121, [R1+0x494] ;  /* 0x0004940001797983 */ /* 0x000f280000300800 */
[----:B------:R-:W-:Y:S04]  /*42bf0*/  STS.U16 [R4+UR4+0x15580], R197 ;  /* 0x015580c504007988 */ /* 0x000fe80008000404 */
[----:B------:R-:W4:Y:S04]  /*42c00*/  LDL.LU R122, [R1+0x47c] ;  /* 0x00047c00017a7983 */ /* 0x000f280000300800 */
[----:B------:R-:W-:Y:S01]  /*42c10*/  STS.U16 [R4+UR4+0x15980], R191 ;  /* 0x015980bf04007988 */ /* 0x000fe20008000404 */
[----:B------:R-:W-:-:S03]  /*42c20*/  IMAD R0, R0, 0x200, R2 ;  /* 0x0000020000007824 */ /* 0x000fc600078e0202 */
        /* <DEDUP_REMOVED lines=20> */
[----:B------:R-:W4:Y:S04]  /*42d70*/  LDL.LU R134, [R1+0x374] ;  /* 0x0003740001867983 */ /* 0x000f280000300800 */
        /* <DEDUP_REMOVED lines=44> */
[----:B0-----:R-:W4:Y:S04]  /*43040*/  LDL.LU R134, [R1+0x5f8] ;  /* 0x0005f80001867983 */ /* 0x001f280000300800 */
[----:B------:R0:W-:Y:S04]  /*43050*/  STS.U16 [R0+UR4+0x7600], R135 ;  /* 0x0076008700007988 */ /* 0x0001e80008000404 */
[----:B------:R1:W-:Y:S04]  /*43060*/  STS.U16 [R0+UR4+0x7a00], R136 ;  /* 0x007a008800007988 */ /* 0x0003e80008000404 */
[----:B---3--:R3:W-:Y:S04]  /*43070*/  STS.U16 [R0+UR4+0x7e00], R137 ;  /* 0x007e008900007988 */ /* 0x0087e80008000404 */
[----:B------:R-:W-:Y:S04]  /*43080*/  STS.U16 [R0+UR4+0x10200], R138 ;  /* 0x0102008a00007988 */ /* 0x000fe80008000404 */
[----:B------:R3:W-:Y:S04]  /*43090*/  STS.U16 [R0+UR4+0x10600], R139 ;  /* 0x0106008b00007988 */ /* 0x0007e80008000404 */
[----:B------:R3:W-:Y:S04]  /*430a0*/  STS.U16 [R0+UR4+0x10a00], R140 ;  /* 0x010a008c00007988 */ /* 0x0007e80008000404 */
[----:B0-----:R-:W4:Y:S04]  /*430b0*/  LDL.LU R135, [R1+0x5e4] ;  /* 0x0005e40001877983 */ /* 0x001f280000300800 */
[----:B-1----:R-:W4:Y:S04]  /*430c0*/  LDL.LU R136, [R1+0x5d0] ;  /* 0x0005d00001887983 */ /* 0x002f280000300800 */
[----:B---3--:R-:W3:Y:S04]  /*430d0*/  LDL.LU R137, [R1+0x5bc] ;  /* 0x0005bc0001897983 */ /* 0x008ee80000300800 */
        /* <DEDUP_REMOVED lines=20> */
[----:B------:R-:W0:Y:S03]  /*43220*/  S2R R138, SR_TID.X ;  /* 0x00000000008a7919 */ /* 0x000e260000002100 */
[----:B------:R-:W-:Y:S04]  /*43230*/  STS.U16 [R0+UR4+0x13200], R250 ;  /* 0x013200fa00007988 */ /* 0x000fe80008000404 */
[----:B------:R-:W-:Y:S04]  /*43240*/  STS.U16 [R0+UR4+0x13600], R244 ;  /* 0x013600f400007988 */ /* 0x000fe80008000404 */
[----:B------:R-:W-:Y:S04]  /*43250*/  STS.U16 [R0+UR4+0x13a00], R238 ;  /* 0x013a00ee00007988 */ /* 0x000fe80008000404 */
[----:B------:R-:W-:Y:S04]  /*43260*/  STS.U16 [R0+UR4+0x13e00], R232 ;  /* 0x013e00e800007988 */ /* 0x000fe80008000404 */
[----:B------:R-:W-:Y:S04]  /*43270*/  STS.U16 [R0+UR4+0x14200], R226 ;  /* 0x014200e200007988 */ /* 0x000fe80008000404 */
[----:B------:R-:W-:Y:S04]  /*43280*/  STS.U16 [R0+UR4+0x14600], R220 ;  /* 0x014600dc00007988 */ /* 0x000fe80008000404 */
        /* <DEDUP_REMOVED lines=18> */
[----:B0-----:R-:W-:-:S03]  /*433b0*/  LOP3.LUT R4, R138, 0x40, RZ, 0xc0, !PT ;  /* 0x000000408a047812 */ /* 0x001fc600078ec0ff */
[----:B------:R-:W-:Y:S04]  /*433c0*/  STS.U16 [R0+UR4+0x16e00], R158 ;  /* 0x016e009e00007988 */ /* 0x000fe80008000404 */
[----:B------:R-:W4:Y:S01]  /*433d0*/  LDL.LU R128, [R1+0x3e8] ;  /* 0x0003e80001807983 */ /* 0x000f220000300800 */
[----:B------:R-:W-:-:S03]  /*433e0*/  IMAD R4, R4, 0x200, R5 ;  /* 0x0000020004047824 */ /* 0x000fc600078e0205 */
[----:B------:R-:W-:Y:S04]  /*433f0*/  STS.U16 [R0+UR4+0x17200], R157 ;  /* 0x0172009d00007988 */ /* 0x000fe80008000404 */
[----:B------:R-:W4:Y:S04]  /*43400*/  LDL.LU R129, [R1+0x3d0] ;  /* 0x0003d00001817983 */ /* 0x000f280000300800 */
[----:B------:R-:W-:Y:S04]  /*43410*/  STS.U16 [R0+UR4+0x17600], R156 ;  /* 0x0176009c00007988 */ /* 0x000fe80008000404 */
[----:B------:R-:W4:Y:S01]  /*43420*/  LDL.LU R130, [R1+0x3b8] ;  /* 0x0003b80001827983 */ /* 0x000f220000300800 */
[----:B------:R-:W-:-:S03]  /*43430*/  LOP3.LUT R4, R4, 0x50, RZ, 0x3c, !PT ;  /* 0x0000005004047812 */ /* 0x000fc600078e3cff */
        /* <DEDUP_REMOVED lines=50> */
[----:B0-----:R-:W4:Y:S04]  /*43760*/  LDL.LU R133, [R1+0x5f4] ;  /* 0x0005f40001857983 */ /* 0x001f280000300800 */
[----:B-1----:R-:W4:Y:S04]  /*43770*/  LDL.LU R134, [R1+0x5e0] ;  /* 0x0005e00001867983 */ /* 0x002f280000300800 */
[----:B------:R0:W-:Y:S04]  /*43780*/  STS.U16 [R4+UR4+0x7a80], R135 ;  /* 0x007a808704007988 */ /* 0x0001e80008000404 */
[----:B------:R1:W-:Y:S04]  /*43790*/  STS.U16 [R4+UR4+0x7e80], R136 ;  /* 0x007e808804007988 */ /* 0x0003e80008000404 */
[----:B---3--:R-:W-:Y:S04]  /*437a0*/  STS.U16 [R4+UR4+0x10280], R137 ;  /* 0x0102808904007988 */ /* 0x008fe80008000404 */
[----:B------:R3:W-:Y:S04]  /*437b0*/  STS.U16 [R4+UR4+0x10680], R139 ;  /* 0x0106808b04007988 */ /* 0x0007e80008000404 */
[----:B------:R3:W-:Y:S04]  /*437c0*/  STS.U16 [R4+UR4+0x10a80], R140 ;  /* 0x010a808c04007988 */ /* 0x0007e80008000404 */
[----:B0-----:R-:W4:Y:S04]  /*437d0*/  LDL.LU R135, [R1+0x5cc] ;  /* 0x0005cc0001877983 */ /* 0x001f280000300800 */
[----:B-1----:R-:W4:Y:S04]  /*437e0*/  LDL.LU R136, [R1+0x5b8] ;  /* 0x0005b80001887983 */ /* 0x002f280000300800 */
[----:B---3--:R-:W3:Y:S04]  /*437f0*/  LDL.LU R139, [R1+0x5a4] ;  /* 0x0005a400018b7983 */ /* 0x008ee80000300800 */
        /* <DEDUP_REMOVED lines=57> */
[----:B------:R0:W-:Y:S04]  /*43b90*/  STS.U16 [R0+UR4+0x300], R133 ;  /* 0x0003008500007988 */ /* 0x0001e80008000404 */
[----:B------:R-:W4:Y:S04]  /*43ba0*/  LDL.LU R132, [R1+0x36c] ;  /* 0x00036c0001847983 */ /* 0x000f280000300800 */
[----:B------:R1:W-:Y:S04]  /*43bb0*/  STS.U16 [R0+UR4+0x700], R134 ;  /* 0x0007008600007988 */ /* 0x0003e80008000404 */
[----:B0-----:R-:W4:Y:S04]  /*43bc0*/  LDL.LU R133, [R1+0x354] ;  /* 0x0003540001857983 */ /* 0x001f280000300800 */
[----:B-1----:R-:W4:Y:S04]  /*43bd0*/  LDL.LU R134, [R1+0x33c] ;  /* 0x00033c0001867983 */ /* 0x002f280000300800 */
[----:B------:R0:W-:Y:S04]  /*43be0*/  STS.U16 [R0+UR4+0xb00], R135 ;  /* 0x000b008700007988 */ /* 0x0001e80008000404 */
[----:B------:R1:W-:Y:S04]  /*43bf0*/  STS.U16 [R0+UR4+0xf00], R136 ;  /* 0x000f008800007988 */ /* 0x0003e80008000404 */
[----:B---3--:R3:W-:Y:S04]  /*43c00*/  STS.U16 [R0+UR4+0x1300], R139 ;  /* 0x0013008b00007988 */ /* 0x0087e80008000404 */
        /* <DEDUP_REMOVED lines=41> */
[----:B---3--:R0:W-:Y:S04]  /*43ea0*/  STS.U16 [R0+UR4+0x10700], R139 ;  /* 0x0107008b00007988 */ /* 0x0081e80008000404 */
[----:B------:R1:W-:Y:S04]  /*43eb0*/  STS.U16 [R0+UR4+0x10b00], R140 ;  /* 0x010b008c00007988 */ /* 0x0003e80008000404 */
[----:B0-----:R-:W3:Y:S04]  /*43ec0*/  LDL.LU R139, [R1+0x5f0] ;  /* 0x0005f000018b7983 */ /* 0x001ee80000300800 */
[----:B-1----:R-:W3:Y:S04]  /*43ed0*/  LDL.LU R140, [R1+0x5dc] ;  /* 0x0005dc00018c7983 */ /* 0x002ee80000300800 */
        /* <DEDUP_REMOVED lines=22> */
[----:B------:R-:W4:Y:S04]  /*44040*/  LDL.LU R121, [R1+0x500] ;  /* 0x0005000001797983 */ /* 0x000f280000300800 */
[----:B------:R-:W-:Y:S04]  /*44050*/  STS.U16 [R0+UR4+0x14300], R224 ;  /* 0x014300e000007988 */ /* 0x000fe80008000404 */
[----:B------:R-:W4:Y:S04]  /*44060*/  LDL.LU R122, [R1+0x4e8] ;  /* 0x0004e800017a7983 */ /* 0x000f280000300800 */
[----:B------:R-:W-:Y:S01]  /*44070*/  STS.U16 [R0+UR4+0x14700], R218 ;  /* 0x014700da00007988 */ /* 0x000fe20008000404 */
[----:B------:R-:W-:-:S03]  /*44080*/  LOP3.LUT R4, R138, 0x40, RZ, 0xc0, !PT ;  /* 0x000000408a047812 */ /* 0x000fc600078ec0ff */
[----:B------:R-:W4:Y:S04]  /*44090*/  LDL.LU R123, [R1+0x4d0] ;  /* 0x0004d000017b7983 */ /* 0x000f280000300800 */
[----:B------:R-:W-:Y:S01]  /*440a0*/  STS.U16 [R0+UR4+0x14b00], R212 ;  /* 0x014b00d400007988 */ /* 0x000fe20008000404 */
[----:B------:R-:W-:-:S03]  /*440b0*/  IMAD.SHL.U32 R15, R137, 0x2, RZ ;  /* 0x00000002890f7824 */ /* 0x000fc600078e00ff */
        /* <DEDUP_REMOVED lines=52> */
[----:B------:R-:W4:Y:S04]  /*44400*/  LDL.LU R234, [R1+0x248] ;  /* 0x0002480001ea7983 */ /* 0x000f280000300800 */
[----:B------:R-:W4:Y:S04]  /*44410*/  LDL.LU R240, [R1+0x230] ;  /* 0x0002300001f07983 */ /* 0x000f280000300800 */
[----:B------:R-:W4:Y:S04]  /*44420*/  LDL.LU R246, [R1+0x218] ;  /* 0x0002180001f67983 */ /* 0x000f280000300800 */
[----:B------:R-:W4:Y:S04]  /*44430*/  LDL.LU R252, [R1+0x200] ;  /* 0x0002000001fc7983 */ /* 0x000f280000300800 */
[----:B------:R-:W4:Y:S04]  /*44440*/  LDL.LU R5, [R1+0x604] ;  /* 0x0006040001057983 */ /* 0x000f280000300800 */
[----:B------:R-:W4:Y:S04]  /*44450*/  LDL.LU.64 R24, [R1] ;  /* 0x0000000001187983 */ /* 0x000f280000300a00 */
[----:B------:R-:W4:Y:S04]  /*44460*/  LDL.LU.64 R26, [R1+0x8] ;  /* 0x00000800011a7983 */ /* 0x000f280000300a00 */
        /* <DEDUP_REMOVED lines=31> */
[----:B------:R0:W-:Y:S04]  /*44660*/  STS.U16 [R4+UR4+0x2f80], R121 ;  /* 0x002f807904007988 */ /* 0x0001e80008000404 */
[----:B------:R-:W4:Y:S04]  /*44670*/  LDL.LU.64 R90, [R1+0x108] ;  /* 0x00010800015a7983 */ /* 0x000f280000300a00 */
[----:B------:R-:W-:Y:S04]  /*44680*/  STS.U16 [R4+UR4+0x3380], R122 ;  /* 0x0033807a04007988 */ /* 0x000fe80008000404 */
        /* <DEDUP_REMOVED lines=28> */
[----:B0-----:R-:W4:Y:S04]  /*44850*/  LDL.LU.64 R120, [R1+0x180] ;  /* 0x0001800001787983 */ /* 0x001f280000300a00 */
[----:B------:R0:W-:Y:S04]  /*44860*/  STS.U16 [R4+UR4+0x6f80], R137 ;  /* 0x006f808904007988 */ /* 0x0001e80008000404 */
[----:B-1----:R-:W4:Y:S04]  /*44870*/  LDL.LU.64 R122, [R1+0x188] ;  /* 0x00018800017a7983 */ /* 0x002f280000300a00 */
[----:B------:R-:W-:Y:S04]  /*44880*/  STS.U16 [R4+UR4+0x7380], R138 ;  /* 0x0073808a04007988 */ /* 0x000fe80008000404 */
[----:B---3--:R-:W3:Y:S04]  /*44890*/  LDL.LU.64 R124, [R1+0x190] ;  /* 0x00019000017c7983 */ /* 0x008ee80000300a00 */
[----:B------:R-:W3:Y:S04]  /*448a0*/  LDL.LU.64 R126, [R1+0x198] ;  /* 0x00019800017e7983 */ /* 0x000ee80000300a00 */
[----:B------:R-:W3:Y:S04]  /*448b0*/  LDL.LU.64 R128, [R1+0x1a0] ;  /* 0x0001a00001807983 */ /* 0x000ee80000300a00 */
[----:B------:R-:W3:Y:S04]  /*448c0*/  LDL.LU.64 R130, [R1+0x1a8] ;  /* 0x0001a80001827983 */ /* 0x000ee80000300a00 */
[----:B--2---:R-:W3:Y:S04]  /*448d0*/  LDL.LU.64 R132, [R1+0x1b0] ;  /* 0x0001b00001847983 */ /* 0x004ee80000300a00 */
[----:B------:R-:W3:Y:S04]  /*448e0*/  LDL.LU.64 R134, [R1+0x1b8] ;  /* 0x0001b80001867983 */ /* 0x000ee80000300a00 */
[----:B0-----:R-:W3:Y:S01]  /*448f0*/  LDL.LU.64 R136, [R1+0x1c0] ;  /* 0x0001c00001887983 */ /* 0x001ee20000300a00 */
[----:B------:R-:W-:-:S02]  /*44900*/  IMAD.MOV.U32 R2, RZ, RZ, R150 ;  /* 0x000000ffff027224 */ /* 0x000fc400078e0096 */
[----:B------:R-:W-:Y:S01]  /*44910*/  IMAD.MOV.U32 R0, RZ, RZ, R151 ;  /* 0x000000ffff007224 */ /* 0x000fe200078e0097 */
[----:B------:R0:W-:Y:S04]  /*44920*/  STS.U16 [R4+UR4+0x7780], R139 ;  /* 0x0077808b04007988 */ /* 0x0001e80008000404 */
[----:B------:R-:W-:Y:S04]  /*44930*/  STS.U16 [R4+UR4+0x7b80], R140 ;  /* 0x007b808c04007988 */ /* 0x000fe80008000404 */
[----:B0-----:R-:W3:Y:S04]  /*44940*/  LDL.LU.64 R138, [R1+0x1c8] ;  /* 0x0001c800018a7983 */ /* 0x001ee80000300a00 */
[----:B------:R0:W-:Y:S04]  /*44950*/  STS.U16 [R4+UR4+0x7f80], R141 ;  /* 0x007f808d04007988 */ /* 0x0001e80008000404 */
[----:B0-----:R-:W3:Y:S04]  /*44960*/  LDL.LU.64 R140, [R1+0x1d0] ;  /* 0x0001d000018c7983 */ /* 0x001ee80000300a00 */
[----:B------:R-:W-:Y:S04]  /*44970*/  STS.U16 [R4+UR4+0x10380], R142 ;  /* 0x0103808e04007988 */ /* 0x000fe80008000404 */
[----:B------:R0:W-:Y:S04]  /*44980*/  STS.U16 [R4+UR4+0x10780], R143 ;  /* 0x0107808f04007988 */ /* 0x0001e80008000404 */
[----:B----4-:R-:W-:Y:S04]  /*44990*/  STS.U16 [R4+UR4+0x10b80], R144 ;  /* 0x010b809004007988 */ /* 0x010fe80008000404 */
[----:B------:R1:W-:Y:S04]  /*449a0*/  STS.U16 [R4+UR4+0x10f80], R145 ;  /* 0x010f809104007988 */ /* 0x0003e80008000404 */
[----:B------:R-:W-:Y:S04]  /*449b0*/  STS.U16 [R4+UR4+0x11380], R146 ;  /* 0x0113809204007988 */ /* 0x000fe80008000404 */
[----:B------:R2:W-:Y:S04]  /*449c0*/  STS.U16 [R4+UR4+0x11780], R147 ;  /* 0x0117809304007988 */ /* 0x0005e80008000404 */
[----:B0-----:R-:W3:Y:S04]  /*449d0*/  LDL.LU.64 R142, [R1+0x1d8] ;  /* 0x0001d800018e7983 */ /* 0x001ee80000300a00 */
[----:B-1----:R-:W3:Y:S04]  /*449e0*/  LDL.LU.64 R144, [R1+0x1e0] ;  /* 0x0001e00001907983 */ /* 0x002ee80000300a00 */
[----:B------:R-:W-:Y:S04]  /*449f0*/  STS.U16 [R4+UR4+0x11b80], R148 ;  /* 0x011b809404007988 */ /* 0x000fe80008000404 */
[----:B------:R0:W-:Y:S04]  /*44a00*/  STS.U16 [R4+UR4+0x11f80], R149 ;  /* 0x011f809504007988 */ /* 0x0001e80008000404 */
[----:B--2---:R-:W3:Y:S04]  /*44a10*/  LDL.LU.64 R146, [R1+0x1e8] ;  /* 0x0001e80001927983 */ /* 0x004ee80000300a00 */
[----:B0-----:R-:W3:Y:S04]  /*44a20*/  LDL.LU.64 R148, [R1+0x1f0] ;  /* 0x0001f00001947983 */ /* 0x001ee80000300a00 */
[----:B------:R-:W3:Y:S04]  /*44a30*/  LDL.LU.64 R150, [R1+0x1f8] ;  /* 0x0001f80001967983 */ /* 0x000ee80000300a00 */
        /* <DEDUP_REMOVED lines=19> */
[----:B------:R-:W-:Y:S04]  /*44b70*/  STS.U16 [R4+UR4+0x16f80], R13 ;  /* 0x016f800d04007988 */ /* 0x000fe80008000404 */
[----:B------:R-:W-:Y:S04]  /*44b80*/  STS.U16 [R4+UR4+0x17380], R11 ;  /* 0x0173800b04007988 */ /* 0x000fe80008000404 */
[----:B------:R-:W-:Y:S04]  /*44b90*/  STS.U16 [R4+UR4+0x17780], R9 ;  /* 0x0177800904007988 */ /* 0x000fe80008000404 */
[----:B------:R-:W-:Y:S04]  /*44ba0*/  STS.U16 [R4+UR4+0x17b80], R7 ;  /* 0x017b800704007988 */ /* 0x000fe80008000404 */
[----:B------:R-:W-:Y:S01]  /*44bb0*/  STS.U16 [R4+UR4+0x17f80], R5 ;  /* 0x017f800504007988 */ /* 0x000fe20008000404 */
[----:B------:R2:W-:Y:S06]  /*44bc0*/  MEMBAR.ALL.CTA ;  /* 0x0000000000007992 */ /* 0x0005ec0000008000 */
[----:B--2---:R-:W2:Y:S02]  /*44bd0*/  FENCE.VIEW.ASYNC.S ;  /* 0x00000000000073c6 */ /* 0x004ea40000000000 */
[----:B--2---:R-:W-:Y:S06]  /*44be0*/  BAR.SYNC.DEFER_BLOCKING 0x0 ;  /* 0x0000000000007b1d */ /* 0x004fec0000010000 */
[----:B------:R-:W-:Y:S01]  /*44bf0*/  UMOV UR39, 0x40000040 ;  /* 0x4000004000277882 */ /* 0x000fe20000000000 */
[----:B---3--:R-:W-:-:S06]  /*44c00*/  WARPGROUP.ARRIVE ;  /* 0x00000000000079c5 */ /* 0x008fcc0000000000 */
[----:B------:R-:W-:Y:S03]  /*44c10*/  HGMMA.64x256x16.F32 R24, gdesc[UR36].tnspA, R24, gsb0 ;  /* 0x23e00000241879f0 */ /* 0x000fe60008000818 */
[----:B------:R-:W-:Y:S02]  /*44c20*/  WARPGROUP.DEPBAR.LE gsb0, 0x0 ;  /* 0x00008000000079c5 */ /* 0x000fe40000010000 */
[----:B------:R-:W-:-:S15]  /*44c30*/  WARPGROUP.ARRIVE ;  /* 0x00000000000079c5 */ /* 0x000fde0000000000 */
[----:B------:R-:W-:-:S08]  /*44c40*/  NOP ;  /* 0x0000000000007918 */ /* 0x000fd00000000000 */
        /* <DEDUP_REMOVED lines=26> */
[----:B------:R-:W-:Y:S04]  /*44df0*/  STL.64 [R1], R24 ;  /* 0x0000001801007387 */ /* 0x000fe80000100a00 */
        /* <DEDUP_REMOVED lines=62> */
[----:B------:R2:W-:Y:S01]  /*451e0*/  STL.64 [R1+0x1f8], R150 ;  /* 0x0001f89601007387 */ /* 0x0005e20000100a00 */
[----:B0-----:R-:W-:-:S02]  /*451f0*/  IMAD.MOV.U32 R23, RZ, RZ, R147 ;  /* 0x000000ffff177224 */ /* 0x001fc400078e0093 */
[----:B------:R-:W-:Y:S02]  /*45200*/  IMAD.MOV.U32 R22, RZ, RZ, R146 ;  /* 0x000000ffff167224 */ /* 0x000fe400078e0092 */
[----:B------:R-:W-:Y:S02]  /*45210*/  IMAD.MOV.U32 R21, RZ, RZ, R145 ;  /* 0x000000ffff157224 */ /* 0x000fe400078e0091 */
[----:B-1----:R-:W-:Y:S02]  /*45220*/  IMAD.MOV.U32 R20, RZ, RZ, R144 ;  /* 0x000000ffff147224 */ /* 0x002fe400078e0090 */
[----:B------:R-:W-:Y:S02]  /*45230*/  IMAD.MOV.U32 R252, RZ, RZ, R140 ;  /* 0x000000fffffc7224 */ /* 0x000fe400078e008c */
[----:B------:R-:W-:Y:S02]  /*45240*/  IMAD.MOV.U32 R15, RZ, RZ, R139 ;  /* 0x000000ffff0f7224 */ /* 0x000fe400078e008b */
[----:B------:R-:W-:Y:S01]  /*45250*/  IMAD.MOV.U32 R14, RZ, RZ, R138 ;  /* 0x000000ffff0e7224 */ /* 0x000fe200078e008a */
[----:B--2---:R-:W2:Y:S04]  /*45260*/  LDL.LU.64 R150, [R1+0x1c30] ;  /* 0x001c300001967983 */ /* 0x004ea80000300a00 */
[----:B------:R-:W3:Y:S04]  /*45270*/  LDL.LU.64 R148, [R1+0x1c28] ;  /* 0x001c280001947983 */ /* 0x000ee80000300a00 */
[----:B------:R-:W4:Y:S04]  /*45280*/  LDL.LU.64 R146, [R1+0x1c20] ;  /* 0x001c200001927983 */ /* 0x000f280000300a00 */
[----:B------:R-:W2:Y:S04]  /*45290*/  LDL.LU.64 R144, [R1+0x1c18] ;  /* 0x001c180001907983 */ /* 0x000ea80000300a00 */
[----:B------:R-:W3:Y:S04]  /*452a0*/  LDL.LU.64 R142, [R1+0x1c10] ;  /* 0x001c1000018e7983 */ /* 0x000ee80000300a00 */
[----:B------:R-:W4:Y:S01]  /*452b0*/  LDL.LU.64 R140, [R1+0x1c08] ;  /* 0x001c0800018c7983 */ /* 0x000f220000300a00 */
[----:B------:R-:W-:-:S02]  /*452c0*/  IMAD.MOV.U32 R13, RZ, RZ, R137 ;  /* 0x000000ffff0d7224 */ /* 0x000fc400078e0089 */
[----:B------:R-:W-:Y:S01]  /*452d0*/  IMAD.MOV.U32 R12, RZ, RZ, R136 ;  /* 0x000000ffff0c7224 */ /* 0x000fe200078e0088 */
[----:B------:R-:W2:Y:S01]  /*452e0*/  LDL.LU.64 R138, [R1+0x1c00] ;  /* 0x001c0000018a7983 */ /* 0x000ea20000300a00 */
[----:B------:R-:W-:Y:S02]  /*452f0*/  IMAD.MOV.U32 R251, RZ, RZ, R135 ;  /* 0x000000fffffb7224 */ /* 0x000fe400078e0087 */
[----:B------:R-:W-:Y:S01]  /*45300*/  IMAD.MOV.U32 R250, RZ, RZ, R134 ;  /* 0x000000fffffa7224 */ /* 0x000fe200078e0086 */
[----:B------:R-:W3:Y:S01]  /*45310*/  LDL.LU.64 R136, [R1+0x1bf8] ;  /* 0x001bf80001887983 */ /* 0x000ee20000300a00 */
[----:B------:R-:W-:Y:S02]  /*45320*/  IMAD.MOV.U32 R249, RZ, RZ, R133 ;  /* 0x000000fffff97224 */ /* 0x000fe400078e0085 */
[----:B------:R-:W-:Y:S01]  /*45330*/  IMAD.MOV.U32 R248, RZ, RZ, R132 ;  /* 0x000000fffff87224 */ /* 0x000fe200078e0084 */
[----:B------:R-:W3:Y:S04]  /*45340*/  LDL.LU.64 R134, [R1+0x1bf0] ;  /* 0x001bf00001867983 */ /* 0x000ee80000300a00 */
[----:B------:R-:W3:Y:S01]  /*45350*/  LDL.LU.64 R132, [R1+0x1be8] ;  /* 0x001be80001847983 */ /* 0x000ee20000300a00 */
[----:B------:R-:W-:-:S02]  /*45360*/  IMAD.MOV.U32 R19, RZ, RZ, R131 ;  /* 0x000000ffff137224 */ /* 0x000fc400078e0083 */
[----:B------:R-:W-:Y:S02]  /*45370*/  IMAD.MOV.U32 R18, RZ, RZ, R130 ;  /* 0x000000ffff127224 */ /* 0x000fe400078e0082 */
[----:B------:R-:W-:Y:S02]  /*45380*/  IMAD.MOV.U32 R17, RZ, RZ, R129 ;  /* 0x000000ffff117224 */ /* 0x000fe400078e0081 */
[----:B------:R-:W-:Y:S01]  /*45390*/  IMAD.MOV.U32 R16, RZ, RZ, R128 ;  /* 0x000000ffff107224 */ /* 0x000fe200078e0080 */
[----:B------:R-:W3:Y:S01]  /*453a0*/  LDL.LU.64 R130, [R1+0x1be0] ;  /* 0x001be00001827983 */ /* 0x000ee20000300a00 */
[----:B------:R-:W-:Y:S02]  /*453b0*/  IMAD.MOV.U32 R247, RZ, RZ, R127 ;  /* 0x000000fffff77224 */ /* 0x000fe400078e007f */
[----:B------:R-:W-:Y:S01]  /*453c0*/  IMAD.MOV.U32 R245, RZ, RZ, R126 ;  /* 0x000000fffff57224 */ /* 0x000fe200078e007e */
[----:B------:R-:W3:Y:S01]  /*453d0*/  LDL.LU.64 R128, [R1+0x1bd8] ;  /* 0x001bd80001807983 */ /* 0x000ee20000300a00 */
[----:B------:R-:W-:-:S02]  /*453e0*/  IMAD.MOV.U32 R243, RZ, RZ, R125 ;  /* 0x000000fffff37224 */ /* 0x000fc400078e007d */
[----:B------:R-:W-:Y:S01]  /*453f0*/  IMAD.MOV.U32 R241, RZ, RZ, R124 ;  /* 0x000000fffff17224 */ /* 0x000fe200078e007c */
[----:B------:R-:W3:Y:S01]  /*45400*/  LDL.LU.64 R126, [R1+0x1bd0] ;  /* 0x001bd000017e7983 */ /* 0x000ee20000300a00 */
        /* <DEDUP_REMOVED lines=149> */
[----:B------:R-:W3:Y:S04]  /*45d60*/  LDL.LU.64 R26, [R1+0x1a40] ;  /* 0x001a4000011a7983 */ /* 0x000ee80000300a00 */
[----:B------:R-:W3:Y:S04]  /*45d70*/  LDL.LU.64 R24, [R1+0x1a38] ;  /* 0x001a380001187983 */ /* 0x000ee80000300a00 */
        /* <DEDUP_REMOVED lines=9> */
[----:B------:R1:W-:Y:S04]  /*45e10*/  STL [R1+0x19b8], R246 ;  /* 0x0019b8f601007387 */ /* 0x0003e80000100800 */
[----:B------:R4:W-:Y:S04]  /*45e20*/  STL [R1+0x19b4], R247 ;  /* 0x0019b4f701007387 */ /* 0x0009e80000100800 */
[----:B------:R-:W-:Y:S04]  /*45e30*/  STL [R1+0x19b0], R16 ;  /* 0x0019b01001007387 */ /* 0x000fe80000100800 */
[----:B------:R2:W-:Y:S04]  /*45e40*/  STL [R1+0x19ac], R248 ;  /* 0x0019acf801007387 */ /* 0x0005e80000100800 */
[----:B------:R-:W-:Y:S04]  /*45e50*/  STL [R1+0x19a8], R17 ;  /* 0x0019a81101007387 */ /* 0x000fe80000100800 */
[----:B------:R3:W-:Y:S04]  /*45e60*/  STL [R1+0x19a4], R249 ;  /* 0x0019a4f901007387 */ /* 0x0007e80000100800 */
[----:B------:R-:W-:Y:S04]  /*45e70*/  STL [R1+0x19a0], R18 ;  /* 0x0019a01201007387 */ /* 0x000fe80000100800 */
[----:B------:R-:W-:Y:S04]  /*45e80*/  STL [R1+0x199c], R250 ;  /* 0x00199cfa01007387 */ /* 0x000fe80000100800 */
[----:B------:R-:W-:Y:S04]  /*45e90*/  STL [R1+0x1998], R19 ;  /* 0x0019981301007387 */ /* 0x000fe80000100800 */
[----:B------:R3:W-:Y:S01]  /*45ea0*/  STL [R1+0x1994], R251 ;  /* 0x001994fb01007387 */ /* 0x0007e20000100800 */
[----:B0-----:R-:W-:-:S02]  /*45eb0*/  IMAD.MOV.U32 R245, RZ, RZ, R0 ;  /* 0x000000fffff57224 */ /* 0x001fc400078e0000 */
[----:B------:R-:W-:Y:S02]  /*45ec0*/  IMAD.MOV.U32 R243, RZ, RZ, R3 ;  /* 0x000000fffff37224 */ /* 0x000fe400078e0003 */
[----:B-1----:R-:W-:Y:S02]  /*45ed0*/  IMAD.MOV.U32 R246, RZ, RZ, R2 ;  /* 0x000000fffff67224 */ /* 0x002fe400078e0002 */
[----:B----4-:R-:W-:Y:S02]  /*45ee0*/  IMAD.MOV.U32 R247, RZ, RZ, R140 ;  /* 0x000000fffff77224 */ /* 0x010fe400078e008c */
[----:B--2---:R-:W-:Y:S02]  /*45ef0*/  IMAD.MOV.U32 R248, RZ, RZ, R138 ;  /* 0x000000fffff87224 */ /* 0x004fe400078e008a */
[----:B---3--:R-:W-:Y:S02]  /*45f00*/  IMAD.MOV.U32 R249, RZ, RZ, R136 ;  /* 0x000000fffff97224 */ /* 0x008fe400078e0088 */
[----:B------:R-:W-:-:S02]  /*45f10*/  IMAD.MOV.U32 R251, RZ, RZ, R132 ;  /* 0x000000fffffb7224 */ /* 0x000fc400078e0084 */
[----:B------:R-:W-:Y:S01]  /*45f20*/  IMAD.MOV.U32 R19, RZ, RZ, R133 ;  /* 0x000000ffff137224 */ /* 0x000fe200078e0085 */
[----:B------:R-:W2:Y:S04]  /*45f30*/  LDL.LU R132, [R1+0x1a30] ;  /* 0x001a300001847983 */ /* 0x000ea80000300800 */
[----:B------:R-:W2:Y:S01]  /*45f40*/  LDL.LU R133, [R1+0x1a2c] ;  /* 0x001a2c0001857983 */ /* 0x000ea20000300800 */
[----:B------:R-:W-:Y:S02]  /*45f50*/  IMAD.MOV.U32 R250, RZ, RZ, R134 ;  /* 0x000000fffffa7224 */ /* 0x000fe400078e0086 */
[----:B------:R-:W-:Y:S01]  /*45f60*/  IMAD.MOV.U32 R18, RZ, RZ, R135 ;  /* 0x000000ffff127224 */ /* 0x000fe200078e0087 */
[----:B------:R-:W2:Y:S04]  /*45f70*/  LDL.LU R134, [R1+0x1a28] ;  /* 0x001a280001867983 */ /* 0x000ea80000300800 */
[----:B------:R-:W2:Y:S04]  /*45f80*/  LDL.LU R135, [R1+0x1a24] ;  /* 0x001a240001877983 */ /* 0x000ea80000300800 */
[----:B------:R-:W2:Y:S01]  /*45f90*/  LDL.LU R136, [R1+0x1a20] ;  /* 0x001a200001887983 */ /* 0x000ea20000300800 */
[----:B------:R-:W-:-:S02]  /*45fa0*/  IMAD.MOV.U32 R17, RZ, RZ, R137 ;  /* 0x000000ffff117224 */ /* 0x000fc400078e0089 */
[----:B------:R-:W-:Y:S01]  /*45fb0*/  IMAD.MOV.U32 R16, RZ, RZ, R139 ;  /* 0x000000ffff107224 */ /* 0x000fe200078e008b */
[----:B------:R-:W2:Y:S04]  /*45fc0*/  LDL.LU R137, [R1+0x1a1c] ;  /* 0x001a1c0001897983 */ /* 0x000ea80000300800 */
[----:B------:R-:W2:Y:S04]  /*45fd0*/  LDL.LU R138, [R1+0x1a18] ;  /* 0x001a1800018a7983 */ /* 0x000ea80000300800 */
[----:B------:R-:W2:Y:S04]  /*45fe0*/  LDL.LU R139, [R1+0x1a14] ;  /* 0x001a1400018b7983 */ /* 0x000ea80000300800 */
[----:B------:R-:W2:Y:S01]  /*45ff0*/  LDL.LU R140, [R1+0x1a10] ;  /* 0x001a1000018c7983 */ /* 0x000ea20000300800 */
[----:B------:R-:W-:-:S02]  /*46000*/  IMAD.MOV.U32 R244, RZ, RZ, R141 ;  /* 0x000000fffff47224 */ /* 0x000fc400078e008d */
[----:B------:R-:W-:Y:S01]  /*46010*/  IMAD.MOV.U32 R242, RZ, RZ, R142 ;  /* 0x000000fffff27224 */ /* 0x000fe200078e008e */
[----:B------:R-:W2:Y:S04]  /*46020*/  LDL.LU R141, [R1+0x1a0c] ;  /* 0x001a0c00018d7983 */ /* 0x000ea80000300800 */
[----:B------:R-:W2:Y:S01]  /*46030*/  LDL.LU R142, [R1+0x1a08] ;  /* 0x001a0800018e7983 */ /* 0x000ea20000300800 */
[----:B------:R-:W-:Y:S02]  /*46040*/  IMAD.MOV.U32 R0, RZ, RZ, R143 ;  /* 0x000000ffff007224 */ /* 0x000fe400078e008f */
[----:B------:R-:W-:Y:S01]  /*46050*/  IMAD.MOV.U32 R3, RZ, RZ, R144 ;  /* 0x000000ffff037224 */ /* 0x000fe200078e0090 */
        /* <DEDUP_REMOVED lines=13> */
[----:B------:R-:W2:Y:S04]  /*46130*/  LDL.LU R150, [R1+0x19e8] ;  /* 0x0019e80001967983 */ /* 0x000ea80000300800 */
[----:B------:R0:W-:Y:S02]  /*46140*/  STL [R1+0x1990], R12 ;  /* 0x0019900c01007387 */ /* 0x0001e40000100800 */
[----:B0-----:R-:W-:-:S02]  /*46150*/  IMAD.MOV.U32 R12, RZ, RZ, R151 ;  /* 0x000000ffff0c7224 */ /* 0x001fc400078e0097 */
[----:B------:R-:W2:Y:S04]  /*46160*/  LDL.LU R151, [R1+0x19e4] ;  /* 0x0019e40001977983 */ /* 0x000ea80000300800 */
[----:B------:R0:W-:Y:S04]  /*46170*/  STL [R1+0x198c], R252 ;  /* 0x00198cfc01007387 */ /* 0x0001e80000100800 */
[----:B0-----:R-:W3:Y:S04]  /*46180*/  LDL.LU R252, [R1+0x1834] ;  /* 0x0018340001fc7983 */ /* 0x001ee80000300800 */
[----:B------:R0:W-:Y:S04]  /*46190*/  STL [R1+0x1988], R13 ;  /* 0x0019880d01007387 */ /* 0x0001e80000100800 */
[----:B0-----:R-:W4:Y:S01]  /*461a0*/  LDL.LU R13, [R1+0x1838] ;  /* 0x00183800010d7983 */ /* 0x001f220000300800 */
[----:B------:R-:W-:Y:S01]  /*461b0*/  UIADD3.64 UR50, UR10, 0xffe, URZ ;  /* 0x00000ffe0a327897 */ /* 0x000fe2000fffe03f */
[----:B------:R-:W-:Y:S01]  /*461c0*/  UMOV UR48, UR36 ;  /* 0x0000002400307c82 */ /* 0x000fe20008000000 */
[----:B------:R-:W-:Y:S01]  /*461d0*/  UMOV UR49, UR37 ;  /* 0x0000002500317c82 */ /* 0x000fe20008000000 */
[----:B------:R-:W-:Y:S01]  /*461e0*/  UIADD3.64 UR46, UR10, 0x1000, URZ ;  /* 0x000010000a2e7897 */ /* 0x000fe2000fffe03f */
[----:B------:R-:W-:Y:S01]  /*461f0*/  UMOV UR44, UR8 ;  /* 0x00000008002c7c82 */ /* 0x000fe20008000000 */
[----:B------:R-:W-:Y:S01]  /*46200*/  UMOV UR45, UR9 ;  /* 0x00000009002d7c82 */ /* 0x000fe20008000000 */
[----:B------:R0:W-:Y:S04]  /*46210*/  STL [R1+0x1984], R14 ;  /* 0x0019840e01007387 */ /* 0x0001e80000100800 */
[----:B0-----:R-:W3:Y:S04]  /*46220*/  LDL.LU R14, [R1+0x182c] ;  /* 0x00182c00010e7983 */ /* 0x001ee80000300800 */
[----:B------:R0:W-:Y:S04]  /*46230*/  STL [R1+0x1980], R15 ;  /* 0x0019800f01007387 */ /* 0x0001e80000100800 */
[----:B0-----:R-:W3:Y:S04]  /*46240*/  LDL.LU R15, [R1+0x1830] ;  /* 0x00183000010f7983 */ /* 0x001ee80000300800 */
[----:B------:R0:W-:Y:S04]  /*46250*/  STL [R1+0x197c], R20 ;  /* 0x00197c1401007387 */ /* 0x0001e80000100800 */
[----:B------:R-:W-:Y:S04]  /*46260*/  STL [R1+0x1978], R21 ;  /* 0x0019781501007387 */ /* 0x000fe80000100800 */
[----:B------:R-:W-:Y:S04]  /*46270*/  STL [R1+0x1974], R22 ;  /* 0x0019741601007387 */ /* 0x000fe80000100800 */
[----:B------:R1:W-:Y:S01]  /*46280*/  STL [R1+0x1970], R23 ;  /* 0x0019701701007387 */ /* 0x0003e20000100800 */
[----:B------:R-:W-:Y:S01]  /*46290*/  UIADD3.64 UR54, UR10, 0x1004, URZ ;  /* 0x000010040a367897 */ /* 0x000fe2000fffe03f */
[----:B------:R-:W-:Y:S01]  /*462a0*/  UMOV UR52, UR16 ;  /* 0x0000001000347c82 */ /* 0x000fe20008000000 */
[----:B------:R-:W-:Y:S01]  /*462b0*/  UMOV UR53, UR17 ;  /* 0x0000001100357c82 */ /* 0x000fe20008000000 */
[----:B0-----:R-:W0:Y:S01]  /*462c0*/  LDC R20, c[0x0][0x230] ;  /* 0x00008c00ff147b82 */ /* 0x001e220000000800 */
[----:B--2---:R-:W-:-:S06]  /*462d0*/  WARPGROUP.ARRIVE ;  /* 0x00000000000079c5 */ /* 0x004fcc0000000000 */
[----:B------:R-:W-:Y:S01]  /*462e0*/  HGMMA.64x256x16.F32 R24, gdesc[UR48].tnspA, R24, gsb0 ;  /* 0x23e00000301879f0 */ /* 0x000fe20008000818 */
[----:B------:R-:W-:Y:S01]  /*462f0*/  UIADD3.64 UR50, UR10, 0x1002, URZ ;  /* 0x000010020a327897 */ /* 0x000fe2000fffe03f */
[----:B------:R-:W-:Y:S01]  /*46300*/  UMOV UR48, UR12 ;  /* 0x0000000c00307c82 */ /* 0x000fe20008000000 */
[----:B------:R-:W-:Y:S01]  /*46310*/  UMOV UR49, UR13 ;  /* 0x0000000d00317c82 */ /* 0x000fe20008000000 */
[----:B------:R-:W-:Y:S02]  /*46320*/  WARPGROUP.DEPBAR.LE gsb0, 0x0 ;  /* 0x00008000000079c5 */ /* 0x000fe40000010000 */
[----:B------:R-:W-:-:S15]  /*46330*/  WARPGROUP.ARRIVE ;  /* 0x00000000000079c5 */ /* 0x000fde0000000000 */
[----:B------:R-:W-:-:S07]  /*46340*/  NOP ;  /* 0x0000000000007918 */ /* 0x000fce0000000000 */
[----:B------:R-:W-:Y:S01]  /*46350*/  HGMMA.64x256x16.F32 R24, gdesc[UR44].tnspA, R24, gsb0 ;  /* 0x23e000002c1879f0 */ /* 0x000fe20008000818 */
[----:B----4-:R-:W-:Y:S02]  /*46360*/  R2UR UR47, R13 ;  /* 0x000000000d2f72ca */ /* 0x010fe400000e0000 */
[----:B---3--:R-:W-:Y:S01]  /*46370*/  R2UR UR46, R252 ;  /* 0x00000000fc2e72ca */ /* 0x008fe200000e0000 */
[----:B------:R-:W2:Y:S04]  /*46380*/  LDL.LU R13, [R1+0x1828] ;  /* 0x00182800010d7983 */ /* 0x000ea80000300800 */
[----:B------:R-:W3:Y:S01]  /*46390*/  LDL.LU R252, [R1+0x1824] ;  /* 0x0018240001fc7983 */ /* 0x000ee20000300800 */
[----:B------:R-:W-:Y:S02]  /*463a0*/  WARPGROUP.DEPBAR.LE gsb0, 0x0 ;  /* 0x00008000000079c5 */ /* 0x000fe40000010000 */
[----:B------:R-:W-:-:S15]  /*463b0*/  WARPGROUP.ARRIVE ;  /* 0x00000000000079c5 */ /* 0x000fde0000000000 */
[----:B------:R-:W-:-:S02]  /*463c0*/  NOP ;  /* 0x0000000000007918 */ /* 0x000fc40000000000 */
[----:B------:R-:W-:Y:S01]  /*463d0*/  HGMMA.64x256x16.F32 R24, gdesc[UR48].tnspA, R24, gsb0 ;  /* 0x23e00000301879f0 */ /* 0x000fe20008000818 */
[----:B------:R-:W-:Y:S02]  /*463e0*/  R2UR UR50, R14 ;  /* 0x000000000e3272ca */ /* 0x000fe400000e0000 */
[----:B------:R-:W4:Y:S01]  /*463f0*/  LDL.LU R14, [R1+0x9f4] ;  /* 0x0009f400010e7983 */ /* 0x000f220000300800 */
[----:B------:R-:W-:Y:S02]  /*46400*/  WARPGROUP.DEPBAR.LE gsb0, 0x0 ;  /* 0x00008000000079c5 */ /* 0x000fe40000010000 */
[----:B------:R-:W-:-:S15]  /*46410*/  WARPGROUP.ARRIVE ;  /* 0x00000000000079c5 */ /* 0x000fde0000000000 */
[----:B------:R-:W-:-:S07]  /*46420*/  NOP ;  /* 0x0000000000007918 */ /* 0x000fce0000000000 */
[----:B------:R-:W-:Y:S01]  /*46430*/  HGMMA.64x256x16.F32 R24, gdesc[UR52].tnspA, R24, gsb0 ;  /* 0x23e00000341879f0 */ /* 0x000fe20008000818 */
[----:B--2---:R-:W-:Y:S02]  /*46440*/  R2UR UR55, R13 ;  /* 0x000000000d3772ca */ /* 0x004fe400000e0000 */
[----:B---3--:R-:W-:Y:S01]  /*46450*/  R2UR UR54, R252 ;  /* 0x00000000fc3672ca */ /* 0x008fe200000e0000 */
[----:B------:R-:W2:Y:S04]  /*46460*/  LDL.LU R13, [R1+0xbdc] ;  /* 0x000bdc00010d7983 */ /* 0x000ea80000300800 */
[----:B------:R-:W3:Y:S01]  /*46470*/  LDL.LU R252, [R1+0xbd8] ;  /* 0x000bd80001fc7983 */ /* 0x000ee20000300800 */
[----:B0-----:R-:W-:Y:S01]  /*46480*/  VIADD R20, R20, 0x7f ;  /* 0x0000007f14147836 */ /* 0x001fe20000000000 */
[----:B------:R-:W-:-:S04]  /*46490*/  R2UR UR51, R15 ;  /* 0x000000000f3372ca */ /* 0x000fc800000e0000 */
[----:B------:R-:W-:Y:S01]  /*464a0*/  SHF.R.S32.HI R15, RZ, 0x1f, R20 ;  /* 0x0000001fff0f7819 */ /* 0x000fe20000011414 */
[----:B------:R-:W-:-:S03]  /*464b0*/  UIADD3 UR59, UR59, 0x1, URZ ;  /* 0x000000013b3b7890 */ /* 0x000fc6000fffe03f */
[----:B------:R-:W-:-:S04]  /*464c0*/  LEA.HI R15, R15, R20, RZ, 0x7 ;  /* 0x000000140f0f7211 */ /* 0x000fc800078f38ff */
[----:B------:R-:W-:-:S04]  /*464d0*/  SHF.R.S32.HI R15, RZ, 0x7, R15 ;  /* 0x00000007ff0f7819 */ /* 0x000fc8000001140f */
[----:B------:R-:W-:Y:S02]  /*464e0*/  ISETP.NE.U32.AND P0, PT, R15, UR59, PT ;  /* 0x0000003b0f007c0c */ /* 0x000fe4000bf05070 */
[----:B----4-:R-:W-:-:S05]  /*464f0*/  IADD3 R14, P3, R14, UR5, RZ ;  /* 0x000000050e0e7c10 */ /* 0x010fca000ff7e0ff */
[----:B------:R0:W-:Y:S01]  /*46500*/  STL [R1+0x9f4], R14 ;  /* 0x0009f40e01007387 */ /* 0x0001e20000100800 */
[----:B--2---:R-:W-:Y:S02]  /*46510*/  IADD3 R13, P2, R13, UR5, RZ ;  /* 0x000000050d0d7c10 */ /* 0x004fe4000ff5e0ff */
[----:B---3--:R-:W-:-:S03]  /*46520*/  IADD3 R252, P1, R252, UR5, RZ ;  /* 0x00000005fcfc7c10 */ /* 0x008fc6000ff3e0ff */
[----:B------:R2:W-:Y:S04]  /*46530*/  STL [R1+0xbdc], R13 ;  /* 0x000bdc0d01007387 */ /* 0x0005e80000100800 */
[----:B------:R3:W-:Y:S04]  /*46540*/  STL [R1+0xbd8], R252 ;  /* 0x000bd8fc01007387 */ /* 0x0007e80000100800 */
[----:B-1----:R-:W4:Y:S04]  /*46550*/  LDL.LU R23, [R1+0xbd4] ;  /* 0x000bd40001177983 */ /* 0x002f280000300800 */
[----:B------:R-:W4:Y:S04]  /*46560*/  LDL.LU R22, [R1+0xbd0] ;  /* 0x000bd00001167983 */ /* 0x000f280000300800 */
[----:B------:R-:W4:Y:S04]  /*46570*/  LDL.LU R21, [R1+0xbc8] ;  /* 0x000bc80001157983 */ /* 0x000f280000300800 */
[----:B------:R-:W4:Y:S04]  /*46580*/  LDL.LU R20, [R1+0x9e8] ;  /* 0x0009e80001147983 */ /* 0x000f280000300800 */
[----:B------:R-:W4:Y:S04]  /*46590*/  LDL.LU R15, [R1+0xbc0] ;  /* 0x000bc000010f7983 */ /* 0x000f280000300800 */
[----:B0-----:R-:W4:Y:S04]  /*465a0*/  LDL.LU R14, [R1+0x9f0] ;  /* 0x0009f000010e7983 */ /* 0x001f280000300800 */
[----:B--2---:R-:W2:Y:S04]  /*465b0*/  LDL.LU R13, [R1+0xbb8] ;  /* 0x000bb800010d7983 */ /* 0x004ea80000300800 */
[----:B---3--:R-:W3:Y:S01]  /*465c0*/  LDL.LU R252, [R1+0x9ec] ;  /* 0x0009ec0001fc7983 */ /* 0x008ee20000300800 */
[----:B----4-:R-:W-:-:S02]  /*465d0*/  IADD3 R23, P6, R23, UR5, RZ ;  /* 0x0000000517177c10 */ /* 0x010fc4000ffde0ff */
[----:B------:R-:W-:Y:S02]  /*465e0*/  IADD3 R22, P5, R22, UR5, RZ ;  /* 0x0000000516167c10 */ /* 0x000fe4000ffbe0ff */
[----:B------:R-:W-:Y:S02]  /*465f0*/  IADD3 R21, P4, R21, UR5, RZ ;  /* 0x0000000515157c10 */ /* 0x000fe4000ff9e0ff */
[----:B------:R-:W-:Y:S02]  /*46600*/  IADD3.X R20, R20, UR7, RZ, P3, !PT ;  /* 0x0000000714147c10 */ /* 0x000fe40009ffe4ff */
[----:B------:R-:W-:Y:S01]  /*46610*/  IADD3 R15, P3, R15, UR5, RZ ;  /* 0x000000050f0f7c10 */ /* 0x000fe2000ff7e0ff */
[----:B------:R0:W-:Y:S01]  /*46620*/  STL [R1+0xbd4], R23 ;  /* 0x000bd41701007387 */ /* 0x0001e20000100800 */
[----:B------:R-:W-:-:S03]  /*46630*/  IADD3.X R14, R14, UR7, RZ, P2, !PT ;  /* 0x000000070e0e7c10 */ /* 0x000fc600097fe4ff */
[----:B------:R1:W-:Y:S01]  /*46640*/  STL [R1+0xbd0], R22 ;  /* 0x000bd01601007387 */ /* 0x0003e20000100800 */
[----:B--2---:R-:W-:-:S03]  /*46650*/  IADD3 R13, P2, R13, UR5, RZ ;  /* 0x000000050d0d7c10 */ /* 0x004fc6000ff5e0ff */
[----:B------:R2:W-:Y:S01]  /*46660*/  STL [R1+0xbc8], R21 ;  /* 0x000bc81501007387 */ /* 0x0005e20000100800 */
[----:B---3--:R-:W-:-:S03]  /*46670*/  IADD3.X R252, R252, UR7, RZ, P1, !PT ;  /* 0x00000007fcfc7c10 */ /* 0x008fc60008ffe4ff */
[----:B------:R3:W-:Y:S04]  /*46680*/  STL [R1+0x9e8], R20 ;  /* 0x0009e81401007387 */ /* 0x0007e80000100800 */
[----:B------:R4:W-:Y:S04]  /*46690*/  STL [R1+0xbc0], R15 ;  /* 0x000bc00f01007387 */ /* 0x0009e80000100800 */
[----:B------:R4:W-:Y:S04]  /*466a0*/  STL [R1+0x9f0], R14 ;  /* 0x0009f00e01007387 */ /* 0x0009e80000100800 */
[----:B------:R4:W-:Y:S04]  /*466b0*/  STL [R1+0xbb8], R13 ;  /* 0x000bb80d01007387 */ /* 0x0009e80000100800 */
[----:B------:R4:W-:Y:S04]  /*466c0*/  STL [R1+0x9ec], R252 ;  /* 0x0009ecfc01007387 */ /* 0x0009e80000100800 */
[----:B0-----:R-:W4:Y:S04]  /*466d0*/  LDL.LU R23, [R1+0xbb0] ;  /* 0x000bb00001177983 */ /* 0x001f280000300800 */
[----:B-1----:R-:W4:Y:S04]  /*466e0*/  LDL.LU R22, [R1+0x9e4] ;  /* 0x0009e40001167983 */ /* 0x002f280000300800 */
[----:B--2---:R-:W2:Y:S04]  /*466f0*/  LDL.LU R21, [R1+0xba8] ;  /* 0x000ba80001157983 */ /* 0x004ea80000300800 */
[----:B---3--:R-:W3:Y:S04]  /*46700*/  LDL.LU R20, [R1+0xbcc] ;  /* 0x000bcc0001147983 */ /* 0x008ee80000300800 */
[----:B----4-:R-:W4:Y:S04]  /*46710*/  LDL.LU R15, [R1+0xba0] ;  /* 0x000ba000010f7983 */ /* 0x010f280000300800 */
[----:B------:R-:W4:Y:S04]  /*46720*/  LDL.LU R14, [R1+0xbc4] ;  /* 0x000bc400010e7983 */ /* 0x000f280000300800 */
[----:B------:R-:W4:Y:S04]  /*46730*/  LDL.LU R13, [R1+0xb98] ;  /* 0x000b9800010d7983 */ /* 0x000f280000300800 */
[----:B------:R-:W4:Y:S01]  /*46740*/  LDL.LU R252, [R1+0xbbc] ;  /* 0x000bbc0001fc7983 */ /* 0x000f220000300800 */
[----:B------:R-:W-:-:S02]  /*46750*/  IADD3 R23, P1, R23, UR5, RZ ;  /* 0x0000000517177c10 */ /* 0x000fc4000ff3e0ff */
[----:B------:R-:W-:Y:S02]  /*46760*/  IADD3.X R22, R22, UR7, RZ, P6, !PT ;  /* 0x0000000716167c10 */ /* 0x000fe4000b7fe4ff */
[----:B--2---:R-:W-:Y:S02]  /*46770*/  IADD3 R21, P6, R21, UR5, RZ ;  /* 0x0000000515157c10 */ /* 0x004fe4000ffde0ff */
[----:B---3--:R-:W-:Y:S02]  /*46780*/  IADD3.X R20, R20, UR7, RZ, P5, !PT ;  /* 0x0000000714147c10 */ /* 0x008fe4000affe4ff */
[----:B----4-:R-:W-:Y:S01]  /*46790*/  IADD3 R15, P5, R15, UR5, RZ ;  /* 0x000000050f0f7c10 */ /* 0x010fe2000ffbe0ff */
[----:B------:R0:W-:Y:S01]  /*467a0*/  STL [R1+0xbb0], R23 ;  /* 0x000bb01701007387 */ /* 0x0001e20000100800 */
[----:B------:R-:W-:-:S03]  /*467b0*/  IADD3.X R14, R14, UR7, RZ, P4, !PT ;  /* 0x000000070e0e7c10 */ /* 0x000fc6000a7fe4ff */
[----:B------:R1:W-:Y:S01]  /*467c0*/  STL [R1+0x9e4], R22 ;  /* 0x0009e41601007387 */ /* 0x0003e20000100800 */
[----:B------:R-:W-:-:S03]  /*467d0*/  IADD3 R13, P4, R13, UR5, RZ ;  /* 0x000000050d0d7c10 */ /* 0x000fc6000ff9e0ff */
[----:B------:R2:W-:Y:S01]  /*467e0*/  STL [R1+0xba8], R21 ;  /* 0x000ba81501007387 */ /* 0x0005e20000100800 */
[----:B------:R-:W-:-:S03]  /*467f0*/  IADD3.X R252, R252, UR7, RZ, P3, !PT ;  /* 0x00000007fcfc7c10 */ /* 0x000fc60009ffe4ff */
        /* <DEDUP_REMOVED lines=3277> */
[----:B------:R-:W-:-:S05]  /*534d0*/  IADD3 R0, P5, R0, UR6, RZ ;  /* 0x0000000600007c10 */ /* 0x000fca000ffbe0ff */
[----:B------:R0:W-:Y:S04]  /*534e0*/  STL [R1+0x69c], R0 ;  /* 0x00069c0001007387 */ /* 0x0001e80000100800 */
[----:B0-----:R-:W4:Y:S01]  /*534f0*/  LDL.LU R0, [R1+0x19e0] ;  /* 0x0019e00001007983 */ /* 0x001f220000300800 */
[----:B------:R-:W-:Y:S02]  /*53500*/  IADD3.X R237, R237, UR58, RZ, P6, !PT ;  /* 0x0000003aeded7c10 */ /* 0x000fe4000b7fe4ff */
[----:B------:R-:W-:Y:S02]  /*53510*/  IADD3 R238, P6, R238, UR6, RZ ;  /* 0x00000006eeee7c10 */ /* 0x000fe4000ffde0ff */
[----:B------:R-:W-:Y:S02]  /*53520*/  IADD3.X R239, R239, UR58, RZ, P5, !PT ;  /* 0x0000003aefef7c10 */ /* 0x000fe4000affe4ff */
[----:B------:R-:W-:-:S02]  /*53530*/  IADD3.X R23, R23, UR58, RZ, P4, !PT ;  /* 0x0000003a17177c10 */ /* 0x000fc4000a7fe4ff */
[----:B------:R-:W-:Y:S02]  /*53540*/  IADD3 R22, P4, R22, UR6, RZ ;  /* 0x0000000616167c10 */ /* 0x000fe4000ff9e0ff */
[----:B--2---:R-:W-:Y:S02]  /*53550*/  IADD3.X R21, R21, UR58, RZ, P3, !PT ;  /* 0x0000003a15157c10 */ /* 0x004fe40009ffe4ff */
[----:B---3--:R-:W-:Y:S02]  /*53560*/  IADD3 R20, P3, R20, UR6, RZ ;  /* 0x0000000614147c10 */ /* 0x008fe4000ff7e0ff */
[----:B----4-:R-:W-:Y:S01]  /*53570*/  IADD3.X R15, R15, UR58, RZ, P2, !PT ;  /* 0x0000003a0f0f7c10 */ /* 0x010fe200097fe4ff */
[----:B------:R-:W-:Y:S01]  /*53580*/  STL [R1+0x6c0], R23 ;  /* 0x0006c01701007387 */ /* 0x000fe20000100800 */
[----:B------:R-:W-:-:S03]  /*53590*/  IADD3 R14, P2, R14, UR6, RZ ;  /* 0x000000060e0e7c10 */ /* 0x000fc6000ff5e0ff */
[----:B------:R-:W-:Y:S01]  /*535a0*/  STL [R1+0x694], R22 ;  /* 0x0006941601007387 */ /* 0x000fe20000100800 */
[----:B------:R-:W-:-:S03]  /*535b0*/  IADD3.X R13, R13, UR58, RZ, P1, !PT ;  /* 0x0000003a0d0d7c10 */ /* 0x000fc60008ffe4ff */
[----:B------:R-:W-:Y:S01]  /*535c0*/  STL [R1+0x6b8], R21 ;  /* 0x0006b81501007387 */ /* 0x000fe20000100800 */
[----:B------:R-:W-:-:S03]  /*535d0*/  IADD3 R252, P1, R252, UR6, RZ ;  /* 0x00000006fcfc7c10 */ /* 0x000fc6000ff3e0ff */
[----:B------:R-:W-:Y:S04]  /*535e0*/  STL [R1+0x68c], R20 ;  /* 0x00068c1401007387 */ /* 0x000fe80000100800 */
[----:B------:R0:W-:Y:S04]  /*535f0*/  STL [R1+0x6b0], R15 ;  /* 0x0006b00f01007387 */ /* 0x0001e80000100800 */
[----:B------:R-:W-:Y:S04]  /*53600*/  STL [R1+0x684], R14 ;  /* 0x0006840e01007387 */ /* 0x000fe80000100800 */
[----:B------:R-:W-:Y:S04]  /*53610*/  STL [R1+0x6a8], R13 ;  /* 0x0006a80d01007387 */ /* 0x000fe80000100800 */
[----:B------:R1:W-:Y:S04]  /*53620*/  STL [R1+0x67c], R252 ;  /* 0x00067cfc01007387 */ /* 0x0003e80000100800 */
[----:B0-----:R-:W2:Y:S04]  /*53630*/  LDL.LU R15, [R1+0x61c] ;  /* 0x00061c00010f7983 */ /* 0x001ea80000300800 */
[----:B------:R-:W3:Y:S04]  /*53640*/  LDL.LU R20, [R1+0x640] ;  /* 0x0006400001147983 */ /* 0x000ee80000300800 */
[----:B------:R-:W4:Y:S04]  /*53650*/  LDL.LU R21, [R1+0x614] ;  /* 0x0006140001157983 */ /* 0x000f280000300800 */
[----:B------:R-:W4:Y:S04]  /*53660*/  LDL.LU R22, [R1+0x638] ;  /* 0x0006380001167983 */ /* 0x000f280000300800 */
[----:B------:R-:W4:Y:S01]  /*53670*/  LDL.LU R23, [R1+0x60c] ;  /* 0x00060c0001177983 */ /* 0x000f220000300800 */
[----:B-1----:R-:W-:-:S03]  /*53680*/  IMAD.MOV.U32 R252, RZ, RZ, R2 ;  /* 0x000000fffffc7224 */ /* 0x002fc600078e0002 */
[----:B------:R-:W4:Y:S01]  /*53690*/  LDL.LU R2, [R1+0x630] ;  /* 0x0006300001027983 */ /* 0x000f220000300800 */
[----:B------:R-:W-:Y:S02]  /*536a0*/  IMAD.MOV.U32 R13, RZ, RZ, R3 ;  /* 0x000000ffff0d7224 */ /* 0x000fe400078e0003 */
[----:B------:R-:W-:Y:S01]  /*536b0*/  IMAD.MOV.U32 R14, RZ, RZ, R0 ;  /* 0x000000ffff0e7224 */ /* 0x000fe200078e0000 */
[----:B------:R-:W4:Y:S04]  /*536c0*/  LDL.LU R3, [R1+0xbe4] ;  /* 0x000be40001037983 */ /* 0x000f280000300800 */
[----:B------:R-:W4:Y:S04]  /*536d0*/  LDL.LU R0, [R1+0x628] ;  /* 0x0006280001007983 */ /* 0x000f280000300800 */
[----:B------:R0:W-:Y:S01]  /*536e0*/  STL [R1+0x6a0], R237 ;  /* 0x0006a0ed01007387 */ /* 0x0001e20000100800 */
[----:B------:R-:W-:-:S02]  /*536f0*/  IADD3 R240, P5, R240, UR6, RZ ;  /* 0x00000006f0f07c10 */ /* 0x000fc4000ffbe0ff */
[----:B------:R-:W-:Y:S02]  /*53700*/  IADD3.X R241, R241, UR58, RZ, P4, !PT ;  /* 0x0000003af1f17c10 */ /* 0x000fe4000a7fe4ff */
[----:B------:R-:W-:Y:S02]  /*53710*/  IADD3 R242, P4, R242, UR6, RZ ;  /* 0x00000006f2f27c10 */ /* 0x000fe4000ff9e0ff */
[----:B------:R-:W-:Y:S01]  /*53720*/  IADD3.X R243, R243, UR58, RZ, P3, !PT ;  /* 0x0000003af3f37c10 */ /* 0x000fe20009ffe4ff */
[----:B0-----:R0:W5:Y:S04]  /*53730*/  LDL.LU R237, [R1+0x19dc] ;  /* 0x0019dc0001ed7983 */ /* 0x0011680000300800 */
[----:B------:R1:W-:Y:S01]  /*53740*/  STL [R1+0x674], R238 ;  /* 0x000674ee01007387 */ /* 0x0003e20000100800 */
[----:B------:R-:W-:-:S02]  /*53750*/  IADD3 R244, P3, R244, UR6, RZ ;  /* 0x00000006f4f47c10 */ /* 0x000fc4000ff7e0ff */
[----:B------:R-:W-:Y:S01]  /*53760*/  IADD3.X R245, R245, UR58, RZ, P2, !PT ;  /* 0x0000003af5f57c10 */ /* 0x000fe200097fe4ff */
[----:B-1----:R0:W5:Y:S04]  /*53770*/  LDL.LU R238, [R1+0x19d8] ;  /* 0x0019d80001ee7983 */ /* 0x0021680000300800 */
[----:B------:R1:W-:Y:S01]  /*53780*/  STL [R1+0x698], R239 ;  /* 0x000698ef01007387 */ /* 0x0003e20000100800 */
[----:B------:R-:W-:-:S03]  /*53790*/  IADD3 R246, P2, R246, UR6, RZ ;  /* 0x00000006f6f67c10 */ /* 0x000fc6000ff5e0ff */
[----:B-1----:R0:W5:Y:S04]  /*537a0*/  LDL.LU R239, [R1+0x19d4] ;  /* 0x0019d40001ef7983 */ /* 0x0021680000300800 */
[----:B------:R1:W-:Y:S01]  /*537b0*/  STL [R1+0x66c], R240 ;  /* 0x00066cf001007387 */ /* 0x0003e20000100800 */
[----:B------:R-:W-:-:S03]  /*537c0*/  IADD3.X R247, R247, UR58, RZ, P1, !PT ;  /* 0x0000003af7f77c10 */ /* 0x000fc60008ffe4ff */
        /* <DEDUP_REMOVED lines=37> */
[----:B------:R1:W-:Y:S04]  /*53a20*/  STL [R1+0x660], R250 ;  /* 0x000660fa01007387 */ /* 0x0003e80000100800 */
        /* <DEDUP_REMOVED lines=12> */
[----:B-1----:R0:W5:Y:S01]  /*53af0*/  LDL.LU R14, [R1+0x1984] ;  /* 0x00198400010e7983 */ /* 0x0021620000300800 */
[----:B--2---:R-:W-:-:S02]  /*53b00*/  IADD3 R15, P1, R15, UR6, RZ ;  /* 0x000000060f0f7c10 */ /* 0x004fc4000ff3e0ff */
[----:B---3--:R-:W-:Y:S02]  /*53b10*/  IADD3.X R20, R20, UR58, RZ, P6, !PT ;  /* 0x0000003a14147c10 */ /* 0x008fe4000b7fe4ff */
[----:B----4-:R-:W-:Y:S02]  /*53b20*/  IADD3 R21, P6, R21, UR6, RZ ;  /* 0x0000000615157c10 */ /* 0x010fe4000ffde0ff */
[----:B------:R-:W-:Y:S01]  /*53b30*/  IADD3.X R22, R22, UR58, RZ, P5, !PT ;  /* 0x0000003a16167c10 */ /* 0x000fe2000affe4ff */
[----:B------:R1:W-:Y:S01]  /*53b40*/  STL [R1+0x61c], R15 ;  /* 0x00061c0f01007387 */ /* 0x0003e20000100800 */
[----:B------:R-:W-:Y:S02]  /*53b50*/  IADD3 R23, P5, R23, UR6, RZ ;  /* 0x0000000617177c10 */ /* 0x000fe4000ffbe0ff */
[----:B------:R-:W-:Y:S02]  /*53b60*/  IADD3.X R2, R2, UR58, RZ, P4, !PT ;  /* 0x0000003a02027c10 */ /* 0x000fe4000a7fe4ff */
[----:B------:R-:W-:Y:S01]  /*53b70*/  IADD3 R3, P4, R3, UR5, RZ ;  /* 0x0000000503037c10 */ /* 0x000fe2000ff9e0ff */
        /* <DEDUP_REMOVED lines=11> */
[----:B-1----:R-:W2:Y:S04]  /*53c30*/  LDL.LU R2, [R1+0x196c] ;  /* 0x00196c0001027983 */ /* 0x002ea80000300800 */
[----:B------:R1:W-:Y:S04]  /*53c40*/  STL [R1+0xbe4], R3 ;  /* 0x000be40301007387 */ /* 0x0003e80000100800 */
[----:B-1----:R-:W3:Y:S04]  /*53c50*/  LDL.LU R3, [R1+0x1968] ;  /* 0x0019680001037983 */ /* 0x002ee80000300800 */
[----:B------:R1:W-:Y:S04]  /*53c60*/  STL [R1+0x628], R0 ;  /* 0x0006280001007387 */ /* 0x0003e80000100800 */
[----:B-1----:R-:W4:Y:S01]  /*53c70*/  LDL.LU R0, [R1+0x1964] ;  /* 0x0019640001007983 */ /* 0x002f220000300800 */
[----:B------:R-:W-:-:S02]  /*53c80*/  WARPGROUP.DEPBAR.LE gsb0, 0x0 ;  /* 0x00008000000079c5 */ /* 0x000fc40000010000 */
[----:B------:R-:W-:Y:S01]  /*53c90*/  WARPGROUP.ARRIVE ;  /* 0x00000000000079c5 */ /* 0x000fe20000000000 */
[----:B------:R-:W-:Y:S01]  /*53ca0*/  UMOV UR40, UR20 ;  /* 0x0000001400287c82 */ /* 0x000fe20008000000 */
[----:B------:R-:W-:-:S04]  /*53cb0*/  UMOV UR41, UR21 ;  /* 0x0000001500297c82 */ /* 0x000fc80008000000 */
[----:B------:R-:W-:Y:S01]  /*53cc0*/  HGMMA.64x256x16.F32 R24, gdesc[UR40].tnspA, R24, gsb0 ;  /* 0x23e00000281879f0 */ /* 0x000fe20008000818 */
[----:B--2---:R-:W-:Y:S02]  /*53cd0*/  IADD3.X R2, R2, UR58, RZ, P6, !PT ;  /* 0x0000003a02027c10 */ /* 0x004fe4000b7fe4ff */
[----:B---3--:R-:W-:Y:S02]  /*53ce0*/  IADD3.X R3, R3, UR58, RZ, P1, !PT ;  /* 0x0000003a03037c10 */ /* 0x008fe40008ffe4ff */
[----:B----4-:R-:W-:-:S05]  /*53cf0*/  IADD3.X R0, R0, UR58, RZ, P2, !PT ;  /* 0x0000003a00007c10 */ /* 0x010fca00097fe4ff */
[----:B------:R1:W-:Y:S04]  /*53d00*/  STL [R1+0x620], R0 ;  /* 0x0006200001007387 */ /* 0x0003e80000100800 */
[----:B-1----:R0:W5:Y:S04]  /*53d10*/  LDL.LU R0, [R1+0x1960] ;  /* 0x0019600001007983 */ /* 0x0021680000300800 */
[----:B------:R1:W-:Y:S04]  /*53d20*/  STL [R1+0x618], R3 ;  /* 0x0006180301007387 */ /* 0x0003e80000100800 */
[----:B-1----:R0:W5:Y:S04]  /*53d30*/  LDL.LU R3, [R1+0x195c] ;  /* 0x00195c0001037983 */ /* 0x0021680000300800 */
[----:B------:R1:W-:Y:S04]  /*53d40*/  STL [R1+0x610], R2 ;  /* 0x0006100201007387 */ /* 0x0003e80000100800 */
[----:B-1----:R-:W2:Y:S01]  /*53d50*/  LDL.LU R2, [R1+0x1958] ;  /* 0x0019580001027983 */ /* 0x002ea20000300800 */
[----:B------:R-:W-:-:S02]  /*53d60*/  WARPGROUP.DEPBAR.LE gsb0, 0x0 ;  /* 0x00008000000079c5 */ /* 0x000fc40000010000 */
[----:B------:R-:W-:Y:S01]  /*53d70*/  WARPGROUP.ARRIVE ;  /* 0x00000000000079c5 */ /* 0x000fe20000000000 */
[----:B------:R-:W-:Y:S01]  /*53d80*/  UMOV UR44, UR24 ;  /* 0x00000018002c7c82 */ /* 0x000fe20008000000 */
[----:B------:R-:W-:-:S04]  /*53d90*/  UMOV UR45, UR25 ;  /* 0x00000019002d7c82 */ /* 0x000fc80008000000 */
[----:B------:R-:W-:Y:S01]  /*53da0*/  HGMMA.64x256x16.F32 R24, gdesc[UR44].tnspA, R24, gsb0 ;  /* 0x23e000002c1879f0 */ /* 0x000fe20008000818 */
[----:B------:R-:W-:Y:S01]  /*53db0*/  UMOV UR48, UR28 ;  /* 0x0000001c00307c82 */ /* 0x000fe20008000000 */
[----:B------:R-:W-:Y:S01]  /*53dc0*/  UMOV UR49, UR29 ;  /* 0x0000001d00317c82 */ /* 0x000fe20008000000 */
[----:B--2---:R-:W-:-:S05]  /*53dd0*/  IADD3.X R2, R2, UR58, RZ, P5, !PT ;  /* 0x0000003a02027c10 */ /* 0x004fca000affe4ff */
[----:B------:R1:W-:Y:S04]  /*53de0*/  STL [R1+0x608], R2 ;  /* 0x0006080201007387 */ /* 0x0003e80000100800 */
[----:B-1----:R-:W2:Y:S01]  /*53df0*/  LDL.LU R2, [R1+0x1954] ;  /* 0x0019540001027983 */ /* 0x002ea20000300800 */
[----:B------:R-:W-:Y:S02]  /*53e00*/  WARPGROUP.DEPBAR.LE gsb0, 0x0 ;  /* 0x00008000000079c5 */ /* 0x000fe40000010000 */
[----:B------:R-:W-:-:S13]  /*53e10*/  WARPGROUP.ARRIVE ;  /* 0x00000000000079c5 */ /* 0x000fda0000000000 */
[----:B------:R-:W-:Y:S01]  /*53e20*/  HGMMA.64x256x16.F32 R24, gdesc[UR48].tnspA, R24, gsb0 ;  /* 0x23e00000301879f0 */ /* 0x000fe20008000818 */
[----:B------:R-:W-:Y:S01]  /*53e30*/  UMOV UR52, UR32 ;  /* 0x0000002000347c82 */ /* 0x000fe20008000000 */
[----:B------:R-:W-:Y:S01]  /*53e40*/  UMOV UR53, UR33 ;  /* 0x0000002100357c82 */ /* 0x000fe20008000000 */
[----:B--2---:R-:W-:-:S05]  /*53e50*/  IADD3.X R2, R2, UR7, RZ, P4, !PT ;  /* 0x0000000702027c10 */ /* 0x004fca000a7fe4ff */
[----:B------:R1:W-:Y:S04]  /*53e60*/  STL [R1+0xbe0], R2 ;  /* 0x000be00201007387 */ /* 0x0003e80000100800 */
[----:B-1----:R0:W5:Y:S01]  /*53e70*/  LDL.LU R2, [R1+0x1950] ;  /* 0x0019500001027983 */ /* 0x0021620000300800 */
[----:B------:R-:W-:Y:S02]  /*53e80*/  WARPGROUP.DEPBAR.LE gsb0, 0x0 ;  /* 0x00008000000079c5 */ /* 0x000fe40000010000 */
[----:B------:R-:W-:-:S13]  /*53e90*/  WARPGROUP.ARRIVE ;  /* 0x00000000000079c5 */ /* 0x000fda0000000000 */
[----:B------:R-:W-:Y:S03]  /*53ea0*/  HGMMA.64x256x16.F32 R24, gdesc[UR52].tnspA, R24, gsb0 ;  /* 0x23e00000341879f0 */ /* 0x000fe60008000818 */
[----:B------:R-:W-:Y:S02]  /*53eb0*/  WARPGROUP.DEPBAR.LE gsb0, 0x0 ;  /* 0x00008000000079c5 */ /* 0x000fe40000010000 */
[----:B0-----:R-:W-:Y:S05]  /*53ec0*/  @P0 BRA `(.L_x_1) ;  /* 0xfffffd9400ec0947 */ /* 0x001fea000383ffff */
[----:B-----5:R-:W2:Y:S01]  /*53ed0*/  LDL.LU R0, [R1+0x1d8] ;  /* 0x0001d80001007983 */ /* 0x020ea20000300800 */
[----:B------:R-:W-:Y:S02]  /*53ee0*/  F2FP.F16.F32.PACK_AB R147, R151, R147 ;  /* 0x000000939793723e */ /* 0x000fe400000000ff */
[----:B------:R-:W-:Y:S01]  /*53ef0*/  F2FP.F16.F32.PACK_AB R146, R150, R146 ;  /* 0x000000929692723e */ /* 0x000fe200000000ff */
[----:B------:R-:W3:Y:S01]  /*53f00*/  LDL.LU R3, [R1+0x1d4] ;  /* 0x0001d40001037983 */ /* 0x000ee20000300800 */
[----:B------:R-:W-:-:S03]  /*53f10*/  F2FP.F16.F32.PACK_AB R145, R149, R145 ;  /* 0x000000919591723e */ /* 0x000fc600000000ff */
[----:B------:R-:W4:Y:S01]  /*53f20*/  LDL.LU R151, [R1+0x1dc] ;  /* 0x0001dc0001977983 */ /* 0x000f220000300800 */
[----:B------:R-:W-:-:S03]  /*53f30*/  F2FP.F16.F32.PACK_AB R144, R148, R144 ;  /* 0x000000909490723e */ /* 0x000fc600000000ff */
[----:B------:R-:W4:Y:S01]  /*53f40*/  LDL.LU R150, [R1+0x1f0] ;  /* 0x0001f00001967983 */ /* 0x000f220000300800 */
[----:B------:R-:W-:-:S03]  /*53f50*/  F2FP.F16.F32.PACK_AB R139, R143, R139 ;  /* 0x0000008b8f8b723e */ /* 0x000fc600000000ff */
[----:B------:R-:W4:Y:S04]  /*53f60*/  LDL.LU R149, [R1+0x1f4] ;  /* 0x0001f40001957983 */ /* 0x000f280000300800 */
[----:B------:R-:W4:Y:S04]  /*53f70*/  LDL.LU R148, [R1+0x1f8] ;  /* 0x0001f80001947983 */ /* 0x000f280000300800 */
[----:B------:R-:W4:Y:S01]  /*53f80*/  LDL.LU R143, [R1+0x1fc] ;  /* 0x0001fc00018f7983 */ /* 0x000f220000300800 */
[----:B------:R-:W-:Y:S02]  /*53f90*/  F2FP.F16.F32.PACK_AB R107, R111, R107 ;  /* 0x0000006b6f6b723e */ /* 0x000fe400000000ff */
[----:B------:R-:W-:-:S02]  /*53fa0*/  F2FP.F16.F32.PACK_AB R106, R110, R106 ;  /* 0x0000006a6e6a723e */ /* 0x000fc400000000ff */
[----:B------:R-:W-:Y:S02]  /*53fb0*/  F2FP.F16.F32.PACK_AB R105, R109, R105 ;  /* 0x000000696d69723e */ /* 0x000fe400000000ff */
[----:B------:R-:W-:Y:S02]  /*53fc0*/  F2FP.F16.F32.PACK_AB R104, R108, R104 ;  /* 0x000000686c68723e */ /* 0x000fe400000000ff */
[----:B------:R-:W-:Y:S02]  /*53fd0*/  F2FP.F16.F32.PACK_AB R99, R103, R99 ;  /* 0x000000636763723e */ /* 0x000fe400000000ff */
[----:B------:R-:W-:Y:S02]  /*53fe0*/  F2FP.F16.F32.PACK_AB R98, R102, R98 ;  /* 0x000000626662723e */ /* 0x000fe400000000ff */
        /* <DEDUP_REMOVED lines=110> */
[----:B--2---:R-:W-:Y:S02]  /*546d0*/  F2FP.F16.F32.PACK_AB R14, R0, R14 ;  /* 0x0000000e000e723e */ /* 0x004fe400000000ff */
[----:B---3--:R-:W-:Y:S02]  /*546e0*/  F2FP.F16.F32.PACK_AB R13, R3, R13 ;  /* 0x0000000d030d723e */ /* 0x008fe400000000ff */
[----:B----4-:R-:W-:Y:S02]  /*546f0*/  F2FP.F16.F32.PACK_AB R15, R151, R15 ;  /* 0x0000000f970f723e */ /* 0x010fe400000000ff */
[----:B------:R-:W-:Y:S02]  /*54700*/  F2FP.F16.F32.PACK_AB R20, R150, R20 ;  /* 0x000000149614723e */ /* 0x000fe400000000ff */
[----:B------:R-:W-:Y:S02]  /*54710*/  F2FP.F16.F32.PACK_AB R21, R149, R21 ;  /* 0x000000159515723e */ /* 0x000fe400000000ff */
[----:B------:R-:W-:-:S02]  /*54720*/  F2FP.F16.F32.PACK_AB R22, R148, R22 ;  /* 0x000000169416723e */ /* 0x000fc400000000ff */
[----:B------:R-:W-:-:S07]  /*54730*/  F2FP.F16.F32.PACK_AB R23, R143, R23 ;  /* 0x000000178f17723e */ /* 0x000fce00000000ff */
.L_x_0:
[----:B------:R-:W1:Y:S01]  /*54740*/  S2R R4, SR_TID.X ;  /* 0x0000000000047919 */ /* 0x000e620000002100 */
[----:B------:R-:W-:Y:S01]  /*54750*/  ULDC.64 UR8, c[0x0][0x228] ;  /* 0x00008a0000087ab9 */ /* 0x000fe20000000a00 */
[----:B------:R-:W-:Y:S01]  /*54760*/  ULDC UR5, c[0x0][0x244] ;  /* 0x0000910000057ab9 */ /* 0x000fe20000000800 */
[----:B------:R-:W-:Y:S01]  /*54770*/  ULDC.64 UR6, c[0x0][0x220] ;  /* 0x0000880000067ab9 */ /* 0x000fe20000000a00 */
[----:B------:R-:W2:Y:S01]  /*54780*/  LDL.LU R6, [R1+0x194c] ;  /* 0x00194c0001067983 */ /* 0x000ea20000300800 */
[----:B------:R-:W-:Y:S01]  /*54790*/  ULDC UR10, c[0x0][0x22c] ;  /* 0x00008b00000a7ab9 */ /* 0x000fe20000000800 */
[----:B------:R-:W-:Y:S01]  /*547a0*/  ULDC UR11, c[0x0][0x22c] ;  /* 0x00008b00000b7ab9 */ /* 0x000fe20000000800 */
[----:B------:R-:W3:Y:S08]  /*547b0*/  LDC R237, c[0x0][0x248] ;  /* 0x00009200ffed7b82 */ /* 0x000ef00000000800 */
[----:B------:R-:W4:Y:S08]  /*547c0*/  LDC R239, c[0x0][0x248] ;  /* 0x00009200ffef7b82 */ /* 0x000f300000000800 */
[----:B------:R-:W5:Y:S01]  /*547d0*/  LDC R241, c[0x0][0x248] ;  /* 0x00009200fff17b82 */ /* 0x000f620000000800 */
[C---:B-1----:R-:W-:Y:S01]  /*547e0*/  IMAD.SHL.U32 R3, R4.reuse, 0x80, RZ ;  /* 0x0000008004037824 */ /* 0x042fe200078e00ff */
[----:B------:R-:W-:Y:S01]  /*547f0*/  SHF.R.U32.HI R165, RZ, 0x6, R4 ;  /* 0x00000006ffa57819 */ /* 0x000fe20000011604 */
[----:B------:R-:W-:-:S03]  /*54800*/  IMAD.SHL.U32 R0, R4, 0x10, RZ ;  /* 0x0000001004007824 */ /* 0x000fc600078e00ff */
[----:B------:R-:W-:Y:S01]  /*54810*/  LOP3.LUT R5, R3, 0x400, RZ, 0xc0, !PT ;  /* 0x0000040003057812 */ /* 0x000fe200078ec0ff */
[----:B------:R-:W-:Y:S01]  /*54820*/  IMAD.SHL.U32 R3, R4, 0x8, RZ ;  /* 0x0000000804037824 */ /* 0x000fe200078e00ff */
[----:B------:R-:W-:Y:S02]  /*54830*/  LOP3.LUT R0, R0, 0x70, RZ, 0xc0, !PT ;  /* 0x0000007000007812 */ /* 0x000fe400078ec0ff */
[----:B------:R-:W-:Y:S02]  /*54840*/  LOP3.LUT R4, R4, 0x7f, RZ, 0xc0, !PT ;  /* 0x0000007f04047812 */ /* 0x000fe400078ec0ff */
[----:B------:R-:W-:Y:S02]  /*54850*/  IADD3 R164, R5, UR4, R0 ;  /* 0x0000000405a47c10 */ /* 0x000fe4000fffe000 */
[----:B------:R-:W-:Y:S02]  /*54860*/  LOP3.LUT R3, R3, 0x380, RZ, 0xc0, !PT ;  /* 0x0000038003037812 */ /* 0x000fe400078ec0ff */
[----:B------:R-:W-:Y:S01]  /*54870*/  LEA R213, R4, UR4, 0x4 ;  /* 0x0000000404d57c11 */ /* 0x000fe2000f8e20ff */
[----:B------:R-:W-:Y:S01]  /*54880*/  BAR.SYNC.DEFER_BLOCKING 0x0 ;  /* 0x0000000000007b1d */ /* 0x000fe20000010000 */
[----:B------:R-:W-:Y:S01]  /*54890*/  SGXT.U32 R165, R165, 0x1 ;  /* 0x00000001a5a5781a */ /* 0x000fe20000000000 */
[----:B------:R-:W-:-:S03]  /*548a0*/  IMAD.IADD R164, R3, 0x1, R164 ;  /* 0x0000000103a47824 */ /* 0x000fc600078e02a4 */
[C---:B0-----:R-:W-:Y:S01]  /*548b0*/  LOP3.LUT R116, R2.reuse, R165, RZ, 0xfc, !PT ;  /* 0x000000a502747212 */ /* 0x041fe200078efcff */
[----:B------:R-:W-:Y:S01]  /*548c0*/  ULDC UR4, c[0x0][0x248] ;  /* 0x0000920000047ab9 */ /* 0x000fe20000000800 */
[C-C-:B------:R-:W-:Y:S02]  /*548d0*/  LOP3.LUT R232, R2.reuse, 0xca, R165.reuse, 0xfe, !PT ;  /* 0x000000ca02e87812 */ /* 0x140fe400078efea5 */
[C-C-:B------:R-:W-:Y:S02]  /*548e0*/  LOP3.LUT R230, R2.reuse, 0xcc, R165.reuse, 0xfe, !PT ;  /* 0x000000cc02e67812 */ /* 0x140fe400078efea5 */
[C-C-:B------:R-:W-:Y:S02]  /*548f0*/  LOP3.LUT R228, R2.reuse, 0xce, R165.reuse, 0xfe, !PT ;  /* 0x000000ce02e47812 */ /* 0x140fe400078efea5 */
[C-C-:B------:R-:W-:Y:S02]  /*54900*/  LOP3.LUT R227, R2.reuse, 0xd0, R165.reuse, 0xfe, !PT ;  /* 0x000000d002e37812 */ /* 0x140fe400078efea5 */
[----:B------:R-:W-:-:S02]  /*54910*/  LOP3.LUT R226, R2, 0xd2, R165, 0xfe, !PT ;  /* 0x000000d202e27812 */ /* 0x000fc400078efea5 */
[C-C-:B------:R-:W-:Y:S02]  /*54920*/  LOP3.LUT R219, R2.reuse, 0xd4, R165.reuse, 0xfe, !PT ;  /* 0x000000d402db7812 */ /* 0x140fe400078efea5 */
[C-C-:B------:R-:W-:Y:S02]  /*54930*/  LOP3.LUT R221, R2.reuse, 0xd6, R165.reuse, 0xfe, !PT ;  /* 0x000000d602dd7812 */ /* 0x140fe400078efea5 */
[C-C-:B------:R-:W-:Y:S02]  /*54940*/  LOP3.LUT R217, R2.reuse, 0xd8, R165.reuse, 0xfe, !PT ;  /* 0x000000d802d97812 */ /* 0x140fe400078efea5 */
[C-C-:B------:R-:W-:Y:S01]  /*54950*/  LOP3.LUT R216, R2.reuse, 0xda, R165.reuse, 0xfe, !PT ;  /* 0x000000da02d87812 */ /* 0x140fe200078efea5 */
[----:B------:R-:W-:Y:S01]  /*54960*/  STSM.16.M88.4 [R164], R108 ;  /* 0x0000006ca4007844 */ /* 0x000fe20000000200 */
[C-C-:B------:R-:W-:Y:S02]  /*54970*/  LOP3.LUT R215, R2.reuse, 0xdc, R165.reuse, 0xfe, !PT ;  /* 0x000000dc02d77812 */ /* 0x140fe400078efea5 */
[C-C-:B------:R-:W-:Y:S01]  /*54980*/  LOP3.LUT R235, R2.reuse, 0xde, R165.reuse, 0xfe, !PT ;  /* 0x000000de02eb7812 */ /* 0x140fe200078efea5 */
[----:B------:R-:W-:Y:S01]  /*54990*/  BAR.SYNC.DEFER_BLOCKING 0x0 ;  /* 0x0000000000007b1d */ /* 0x000fe20000010000 */
[----:B------:R-:W-:-:S02]  /*549a0*/  LOP3.LUT R233, R2, 0xe0, R165, 0xfe, !PT ;  /* 0x000000e002e97812 */ /* 0x000fc400078efea5 */
[C-C-:B------:R-:W-:Y:S02]  /*549b0*/  LOP3.LUT R231, R2.reuse, 0xe2, R165.reuse, 0xfe, !PT ;  /* 0x000000e202e77812 */ /* 0x140fe400078efea5 */
        /* <DEDUP_REMOVED lines=8> */
[C-C-:B------:R-:W-:Y:S02]  /*54a40*/  LOP3.LUT R210, R2.reuse, 0xf4, R165.reuse, 0xfe, !PT ;  /* 0x000000f402d27812 */ /* 0x140fe400078efea5 */
[C-C-:B------:R-:W-:Y:S01]  /*54a50*/  LOP3.LUT R209, R2.reuse, 0xf6, R165.reuse, 0xfe, !PT ;  /* 0x000000f602d17812 */ /* 0x140fe200078efea5 */
[----:B------:R-:W0:Y:S01]  /*54a60*/  LDS.128 R124, [R213] ;  /* 0x00000000d57c7984 */ /* 0x000e220000000c00 */
[----:B------:R-:W-:-:S02]  /*54a70*/  LOP3.LUT R204, R2, 0xf8, R165, 0xfe, !PT ;  /* 0x000000f802cc7812 */ /* 0x000fc400078efea5 */
[C-C-:B------:R-:W-:Y:S01]  /*54a80*/  LOP3.LUT R205, R2.reuse, 0xfa, R165.reuse, 0xfe, !PT ;  /* 0x000000fa02cd7812 */ /* 0x140fe200078efea5 */
[----:B------:R-:W-:Y:S01]  /*54a90*/  BAR.SYNC.DEFER_BLOCKING 0x0 ;  /* 0x0000000000007b1d */ /* 0x000fe20000010000 */
        /* <DEDUP_REMOVED lines=9> */
[C-C-:B------:R-:W-:Y:S02]  /*54b30*/  LOP3.LUT R190, R2.reuse, 0x10e, R165.reuse, 0xfe, !PT ;  /* 0x0000010e02be7812 */ /* 0x140fe400078efea5 */
[----:B------:R-:W-:-:S02]  /*54b40*/  LOP3.LUT R187, R2, 0x110, R165, 0xfe, !PT ;  /* 0x0000011002bb7812 */ /* 0x000fc400078efea5 */
[C-C-:B------:R-:W-:Y:S01]  /*54b50*/  LOP3.LUT R185, R2.reuse, 0x112, R165.reuse, 0xfe, !PT ;  /* 0x0000011202b97812 */ /* 0x140fe200078efea5 */
[----:B------:R-:W-:Y:S01]  /*54b60*/  STSM.16.M88.4 [R164], R152 ;  /* 0x00000098a4007844 */ /* 0x000fe20000000200 */
[C-C-:B------:R-:W-:Y:S02]  /*54b70*/  LOP3.LUT R166, R2.reuse, 0x126, R165.reuse, 0xfe, !PT ;  /* 0x0000012602a67812 */ /* 0x140fe400078efea5 */
[C-C-:B------:R-:W-:Y:S01]  /*54b80*/  LOP3.LUT R167, R2.reuse, 0x130, R165.reuse, 0xfe, !PT ;  /* 0x0000013002a77812 */ /* 0x140fe200078efea5 */
[----:B------:R-:W-:Y:S01]  /*54b90*/  BAR.SYNC.DEFER_BLOCKING 0x0 ;  /* 0x0000000000007b1d */ /* 0x000fe20000010000 */
        /* <DEDUP_REMOVED lines=11> */
[C-C-:B------:R-:W-:Y:S01]  /*54c50*/  LOP3.LUT R211, R2.reuse, 0x1f8, R165.reuse, 0xfe, !PT ;  /* 0x000001f802d37812 */ /* 0x140fe200078efea5 */
[----:B------:R-:W1:Y:S01]  /*54c60*/  LDS.128 R132, [R213] ;  /* 0x00000000d5847984 */ /* 0x000e620000000c00 */
[----:B------:R-:W-:Y:S01]  /*54c70*/  LOP3.LUT R212, R2, 0x1fa, R165, 0xfe, !PT ;  /* 0x000001fa02d47812 */ /* 0x000fe200078efea5 */
[----:B------:R-:W-:Y:S06]  /*54c80*/  BAR.SYNC.DEFER_BLOCKING 0x0 ;  /* 0x0000000000007b1d */ /* 0x000fec0000010000 */
[----:B------:R-:W-:Y:S02]  /*54c90*/  STSM.16.M88.4 [R164], R100 ;  /* 0x00000064a4007844 */ /* 0x000fe40000000200 */
[----:B------:R-:W-:Y:S06]  /*54ca0*/  BAR.SYNC.DEFER_BLOCKING 0x0 ;  /* 0x0000000000007b1d */ /* 0x000fec0000010000 */
[----:B------:R-:W3:Y:S02]  /*54cb0*/  LDS.128 R140, [R213] ;  /* 0x00000000d58c7984 */ /* 0x000ee40000000c00 */
[----:B------:R-:W-:Y:S06]  /*54cc0*/  BAR.SYNC.DEFER_BLOCKING 0x0 ;  /* 0x0000000000007b1d */ /* 0x000fec0000010000 */
[----:B------:R-:W-:Y:S02]  /*54cd0*/  STSM.16.M88.4 [R164], R92 ;  /* 0x0000005ca4007844 */ /* 0x000fe40000000200 */
[----:B------:R-:W-:Y:S06]  /*54ce0*/  BAR.SYNC.DEFER_BLOCKING 0x0 ;  /* 0x0000000000007b1d */ /* 0x000fec0000010000 */
[----:B------:R-:W4:Y:S02]  /*54cf0*/  LDS.128 R148, [R213] ;  /* 0x00000000d5947984 */ /* 0x000f240000000c00 */
[----:B------:R-:W-:Y:S06]  /*54d00*/  BAR.SYNC.DEFER_BLOCKING 0x0 ;  /* 0x0000000000007b1d */ /* 0x000fec0000010000 */
[----:B------:R-:W-:Y:S02]  /*54d10*/  STSM.16.M88.4 [R164], R84 ;  /* 0x00000054a4007844 */ /* 0x000fe40000000200 */
[----:B------:R-:W-:Y:S01]  /*54d20*/  BAR.SYNC.DEFER_BLOCKING 0x0 ;  /* 0x0000000000007b1d */ /* 0x000fe20000010000 */
[C---:B--2---:R-:W-:Y:S01]  /*54d30*/  ISETP.GE.AND P0, PT, R6.reuse, UR8, PT ;  /* 0x0000000806007c0c */ /* 0x044fe2000bf06270 */
[----:B------:R-:W-:-:S04]  /*54d40*/  IMAD R0, R6, UR5, RZ ;  /* 0x0000000506007c24 */ /* 0x000fc8000f8e02ff */
[----:B------:R-:W-:Y:S01]  /*54d50*/  ULDC UR5, c[0x0][0x248] ;  /* 0x0000920000057ab9 */ /* 0x000fe20000000800 */
[----:B------:R-:W-:Y:S01]  /*54d60*/  ULDC UR8, c[0x0][0x22c] ;  /* 0x00008b0000087ab9 */ /* 0x000fe20000000800 */
[----:B------:R-:W-:Y:S01]  /*54d70*/  LEA R3, P1, R0, UR6, 0x1 ;  /* 0x0000000600037c11 */ /* 0x000fe2000f8208ff */
[----:B------:R-:W-:-:S03]  /*54d80*/  ULDC UR6, c[0x0][0x248] ;  /* 0x0000920000067ab9 */ /* 0x000fc60000000800 */
[----:B------:R-:W-:Y:S01]  /*54d90*/  LEA.HI.X.SX32 R0, R0, UR7, 0x1, P1 ;  /* 0x0000000700007c11 */ /* 0x000fe200088f0eff */
[----:B------:R-:W-:Y:S01]  /*54da0*/  ULDC UR7, c[0x0][0x248] ;  /* 0x0000920000077ab9 */ /* 0x000fe20000000800 */
[C---:B------:R-:W-:Y:S01]  /*54db0*/  ISETP.LT.AND P1, PT, R116.reuse, UR9, !P0 ;  /* 0x0000000974007c0c */ /* 0x040fe2000c721270 */
[----:B------:R-:W-:Y:S01]  /*54dc0*/  IMAD R116, R116, UR4, RZ ;  /* 0x0000000474747c24 */ /* 0x000fe2000f8e02ff */
[----:B------:R-:W-:Y:S01]  /*54dd0*/  ULDC UR9, c[0x0][0x22c] ;  /* 0x00008b0000097ab9 */ /* 0x000fe20000000800 */
[----:B------:R-:W-:Y:S01]  /*54de0*/  ULDC UR4, c[0x0][0x248] ;  /* 0x0000920000047ab9 */ /* 0x000fe20000000800 */
[----:B------:R-:W2:Y:S01]  /*54df0*/  LDS.128 R152, [R213] ;  /* 0x00000000d5987984 */ /* 0x000ea20000000c00 */
[----:B------:R-:W-:Y:S06]  /*54e00*/  BAR.SYNC.DEFER_BLOCKING 0x0 ;  /* 0x0000000000007b1d */ /* 0x000fec0000010000 */
[----:B------:R-:W-:Y:S02]  /*54e10*/  STSM.16.M88.4 [R164], R76 ;  /* 0x0000004ca4007844 */ /* 0x000fe40000000200 */
[----:B------:R-:W-:Y:S06]  /*54e20*/  BAR.SYNC.DEFER_BLOCKING 0x0 ;  /* 0x0000000000007b1d */ /* 0x000fec0000010000 */
[----:B------:R-:W5:Y:S02]  /*54e30*/  LDS.128 R156, [R213] ;  /* 0x00000000d59c7984 */ /* 0x000f640000000c00 */
        /* <DEDUP_REMOVED lines=13> */
[----:B------:R0:W-:Y:S02]  /*54f10*/  STSM.16.M88.4 [R164], R44 ;  /* 0x0000002ca4007844 */ /* 0x0001e40000000200 */
[----:B------:R-:W-:Y:S01]  /*54f20*/  BAR.SYNC.DEFER_BLOCKING 0x0 ;  /* 0x0000000000007b1d */ /* 0x000fe20000010000 */
[----:B0-----:R-:W-:-:S02]  /*54f30*/  LOP3.LUT R45, R2, 0x19a, R165, 0xfe, !PT ;  /* 0x0000019a022d7812 */ /* 0x001fc400078efea5 */
[C-C-:B------:R-:W-:Y:S02]  /*54f40*/  LOP3.LUT R46, R2.reuse, 0x1a4, R165.reuse, 0xfe, !PT ;  /* 0x000001a4022e7812 */ /* 0x140fe400078efea5 */
[C-C-:B------:R-:W-:Y:S02]  /*54f50*/  LOP3.LUT R47, R2.reuse, 0x1a8, R165.reuse, 0xfe, !PT ;  /* 0x000001a8022f7812 */ /* 0x140fe400078efea5 */
[C-C-:B------:R-:W-:Y:S01]  /*54f60*/  LOP3.LUT R44, R2.reuse, 0x1ac, R165.reuse, 0xfe, !PT ;  /* 0x000001ac022c7812 */ /* 0x140fe200078efea5 */
[----:B------:R-:W0:Y:S01]  /*54f70*/  LDS.128 R176, [R213] ;  /* 0x00000000d5b07984 */ /* 0x000e220000000c00 */
[----:B------:R-:W-:Y:S06]  /*54f80*/  BAR.SYNC.DEFER_BLOCKING 0x0 ;  /* 0x0000000000007b1d */ /* 0x000fec0000010000 */
[----:B------:R-:W-:Y:S02]  /*54f90*/  STSM.16.M88.4 [R164], R8 ;  /* 0x00000008a4007844 */ /* 0x000fe40000000200 */
[----:B------:R-:W-:Y:S06]  /*54fa0*/  BAR.SYNC.DEFER_BLOCKING 0x0 ;  /* 0x0000000000007b1d */ /* 0x000fec0000010000 */
[----:B------:R-:W0:Y:S02]  /*54fb0*/  LDS.128 R180, [R213] ;  /* 0x00000000d5b47984 */ /* 0x000e240000000c00 */
[----:B------:R-:W-:Y:S06]  /*54fc0*/  BAR.SYNC.DEFER_BLOCKING 0x0 ;  /* 0x0000000000007b1d */ /* 0x000fec0000010000 */
[----:B------:R1:W-:Y:S02]  /*54fd0*/  STSM.16.M88.4 [R164], R36 ;  /* 0x00000024a4007844 */ /* 0x0003e40000000200 */
[----:B------:R-:W-:Y:S01]  /*54fe0*/  BAR.SYNC.DEFER_BLOCKING 0x0 ;  /* 0x0000000000007b1d */ /* 0x000fe20000010000 */
[----:B-1----:R-:W-:-:S02]  /*54ff0*/  LOP3.LUT R39, R2, 0x1a2, R165, 0xfe, !PT ;  /* 0x000001a202277812 */ /* 0x002fc400078efea5 */
[C-C-:B------:R-:W-:Y:S02]  /*55000*/  LOP3.LUT R38, R2.reuse, 0x1b0, R165.reuse, 0xfe, !PT ;  /* 0x000001b002267812 */ /* 0x140fe400078efea5 */
[C-C-:B------:R-:W-:Y:S02]  /*55010*/  LOP3.LUT R36, R2.reuse, 0x1ba, R165.reuse, 0xfe, !PT ;  /* 0x000001ba02247812 */ /* 0x140fe400078efea5 */
[----:B------:R-:W-:Y:S01]  /*55020*/  LOP3.LUT R37, R2, 0x1bc, R165, 0xfe, !PT ;  /* 0x000001bc02257812 */ /* 0x000fe200078efea5 */
[----:B------:R-:W1:Y:S01]  /*55030*/  LDS.128 R52, [R213] ;  /* 0x00000000d5347984 */ /* 0x000e620000000c00 */
[----:B------:R-:W-:Y:S06]  /*55040*/  BAR.SYNC.DEFER_BLOCKING 0x0 ;  /* 0x0000000000007b1d */ /* 0x000fec0000010000 */
[----:B------:R3:W-:Y:S02]  /*55050*/  STSM.16.M88.4 [R164], R28 ;  /* 0x0000001ca4007844 */ /* 0x0007e40000000200 */
[----:B------:R-:W-:Y:S01]  /*55060*/  BAR.SYNC.DEFER_BLOCKING 0x0 ;  /* 0x0000000000007b1d */ /* 0x000fe20000010000 */
[----:B---3--:R-:W-:-:S02]  /*55070*/  PRMT R29, R124, 0x7632, R29 ;  /* 0x000076327c1d7816 */ /* 0x008fc4000000001d */
[----:B------:R-:W-:Y:S02]  /*55080*/  PRMT R30, R125, 0x7632, R30 ;  /* 0x000076327d1e7816 */ /* 0x000fe4000000001e */
[----:B------:R-:W-:Y:S01]  /*55090*/  PRMT R31, R126, 0x7632, R31 ;  /* 0x000076327e1f7816 */ /* 0x000fe2000000001f */
[----:B------:R-:W3:Y:S02]  /*550a0*/  LDS.128 R84, [R213] ;  /* 0x00000000d5547984 */ /* 0x000ee40000000c00 */
[----:B------:R-:W-:Y:S06]  /*550b0*/  BAR.SYNC.DEFER_BLOCKING 0x0 ;  /* 0x0000000000007b1d */ /* 0x000fec0000010000 */
[----:B------:R-:W-:Y:S02]  /*550c0*/  STSM.16.M88.4 [R164], R16 ;  /* 0x00000010a4007844 */ /* 0x000fe40000000200 */
[----:B------:R-:W-:Y:S06]  /*550d0*/  BAR.SYNC.DEFER_BLOCKING 0x0 ;  /* 0x0000000000007b1d */ /* 0x000fec0000010000 */
[----:B------:R-:W3:Y:S02]  /*550e0*/  LDS.128 R8, [R213] ;  /* 0x00000000d5087984 */ /* 0x000ee40000000c00 */
[----:B------:R-:W-:Y:S06]  /*550f0*/  BAR.SYNC.DEFER_BLOCKING 0x0 ;  /* 0x0000000000007b1d */ /* 0x000fec0000010000 */
[----:B------:R-:W-:Y:S02]  /*55100*/  STSM.16.M88.4 [R164], R12 ;  /* 0x0000000ca4007844 */ /* 0x000fe40000000200 */
[----:B------:R-:W-:Y:S06]  /*55110*/  BAR.SYNC.DEFER_BLOCKING 0x0 ;  /* 0x0000000000007b1d */ /* 0x000fec0000010000 */
[----:B------:R-:W3:Y:S02]  /*55120*/  LDS.128 R4, [R213] ;  /* 0x00000000d5047984 */ /* 0x000ee40000000c00 */
[----:B------:R-:W-:Y:S06]  /*55130*/  BAR.SYNC.DEFER_BLOCKING 0x0 ;  /* 0x0000000000007b1d */ /* 0x000fec0000010000 */
[----:B------:R4:W-:Y:S02]  /*55140*/  STSM.16.M88.4 [R164], R20 ;  /* 0x00000014a4007844 */ /* 0x0009e40000000200 */
[----:B------:R-:W-:Y:S01]  /*55150*/  BAR.SYNC.DEFER_BLOCKING 0x0 ;  /* 0x0000000000007b1d */ /* 0x000fe20000010000 */
[----:B----4-:R-:W-:-:S02]  /*55160*/  LOP3.LUT R20, R2, 0x4, R165, 0xfe, !PT ;  /* 0x0000000402147812 */ /* 0x010fc400078efea5 */
[--C-:B------:R-:W-:Y:S02]  /*55170*/  LOP3.LUT R21, R2, 0x6, R165.reuse, 0xfe, !PT ;  /* 0x0000000602157812 */ /* 0x100fe400078efea5 */
[----:B------:R-:W-:Y:S01]  /*55180*/  ISETP.LT.AND P2, PT, R20, UR9, !P0 ;  /* 0x0000000914007c0c */ /* 0x000fe2000c741270 */
[----:B------:R-:W-:Y:S01]  /*55190*/  ULDC UR9, c[0x0][0x22c] ;  /* 0x00008b0000097ab9 */ /* 0x000fe20000000800 */
[----:B------:R-:W-:Y:S01]  /*551a0*/  ISETP.LT.AND P4, PT, R21, UR10, !P0 ;  /* 0x0000000a15007c0c */ /* 0x000fe2000c781270 */
[----:B------:R-:W-:Y:S01]  /*551b0*/  ULDC UR10, c[0x0][0x22c] ;  /* 0x00008b00000a7ab9 */ /* 0x000fe20000000800 */
[----:B------:R-:W-:Y:S01]  /*551c0*/  LOP3.LUT R22, R2, 0x2, R165, 0xfe, !PT ;  /* 0x0000000202167812 */ /* 0x000fe200078efea5 */
[----:B------:R-:W4:Y:S04]  /*551d0*/  LDS.128 R68, [R213] ;  /* 0x00000000d5447984 */ /* 0x000f280000000c00 */
[C---:B------:R-:W-:Y:S01]  /*551e0*/  IMAD R23, R22.reuse, UR5, RZ ;  /* 0x0000000516177c24 */ /* 0x040fe2000f8e02ff */
[----:B------:R-:W-:Y:S01]  /*551f0*/  BAR.SYNC.DEFER_BLOCKING 0x0 ;  /* 0x0000000000007b1d */ /* 0x000fe20000010000 */
[----:B------:R-:W-:-:S03]  /*55200*/  ISETP.LT.AND P3, PT, R22, UR8, !P0 ;  /* 0x0000000816007c0c */ /* 0x000fc6000c761270 */
[CC--:B------:R-:W-:Y:S02]  /*55210*/  LEA R22, P5, R23.reuse, R3.reuse, 0x1 ;  /* 0x0000000317167211 */ /* 0x0c0fe400078a08ff */
[----:B------:R-:W-:Y:S02]  /*55220*/  ULDC UR8, c[0x0][0x22c] ;  /* 0x00008b0000087ab9 */ /* 0x000fe40000000800 */
[----:B------:R-:W-:Y:S01]  /*55230*/  LEA.HI.X.SX32 R23, R23, R0, 0x1, P5 ;  /* 0x0000000017177211 */ /* 0x000fe200028f0eff */
[----:B------:R-:W-:Y:S01]  /*55240*/  ULDC UR5, c[0x0][0x248] ;  /* 0x0000920000057ab9 */ /* 0x000fe20000000800 */
[----:B------:R2:W-:Y:S01]  /*55250*/  STSM.16.M88.4 [R164], R24 ;  /* 0x00000018a4007844 */ /* 0x0005e20000000200 */
[----:B------:R-:W-:Y:S01]  /*55260*/  BAR.SYNC.DEFER_BLOCKING 0x0 ;  /* 0x0000000000007b1d */ /* 0x000fe20000010000 */
[----:B--2---:R-:W-:Y:S01]  /*55270*/  IMAD R25, R20, UR6, RZ ;  /* 0x0000000614197c24 */ /* 0x004fe2000f8e02ff */
[----:B------:R-:W-:Y:S01]  /*55280*/  LEA R20, P6, R116, R3, 0x1 ;  /* 0x0000000374147211 */ /* 0x000fe200078c08ff */
[----:B------:R-:W-:-:S03]  /*55290*/  IMAD R27, R21, UR7, RZ ;  /* 0x00000007151b7c24 */ /* 0x000fc6000f8e02ff */
[----:B------:R-:W-:Y:S01]  /*552a0*/  ULDC UR6, c[0x0][0x248] ;  /* 0x0000920000067ab9 */ /* 0x000fe20000000800 */
[----:B------:R-:W-:Y:S01]  /*552b0*/  ULDC UR7, c[0x0][0x248] ;  /* 0x0000920000077ab9 */ /* 0x000fe20000000800 */
[-C--:B------:R-:W-:Y:S02]  /*552c0*/  LEA.HI.X.SX32 R21, R116, R0.reuse, 0x1, P6 ;  /* 0x0000000074157211 */ /* 0x080fe400030f0eff */
[-C--:B------:R-:W-:Y:S02]  /*552d0*/  LEA R24, P6, R25, R3.reuse, 0x1 ;  /* 0x0000000319187211 */ /* 0x080fe400078c08ff */
[----:B------:R-:W-:Y:S02]  /*552e0*/  LEA R26, P5, R27, R3, 0x1 ;  /* 0x000000031b1a7211 */ /* 0x000fe400078a08ff */
[-C--:B------:R-:W-:Y:S01]  /*552f0*/  LEA.HI.X.SX32 R25, R25, R0.reuse, 0x1, P6 ;  /* 0x0000000019197211 */ /* 0x080fe200030f0eff */
[----:B------:R-:W2:Y:S01]  /*55300*/  LDS.128 R16, [R213] ;  /* 0x00000000d5107984 */ /* 0x000ea20000000c00 */
[----:B------:R-:W-:Y:S01]  /*55310*/  LEA.HI.X.SX32 R27, R27, R0, 0x1, P5 ;  /* 0x000000001b1b7211 */ /* 0x000fe200028f0eff */
[----:B------:R-:W-:Y:S06]  /*55320*/  BAR.SYNC.DEFER_BLOCKING 0x0 ;  /* 0x0000000000007b1d */ /* 0x000fec0000010000 */
[----:B------:R5:W-:Y:S02]  /*55330*/  STSM.16.M88.4 [R164], R32 ;  /* 0x00000020a4007844 */ /* 0x000be40000000200 */
[----:B------:R-:W-:Y:S08]  /*55340*/  BAR.SYNC.DEFER_BLOCKING 0x0 ;  /* 0x0000000000007b1d */ /* 0x000ff00000010000 */
[----:B-----5:R-:W5:Y:S01]  /*55350*/  LDC R32, c[0x0][0x248] ;  /* 0x00009200ff207b82 */ /* 0x020f620000000800 */
[----:B------:R-:W-:-:S02]  /*55360*/  LOP3.LUT R35, R2, 0x1b4, R165, 0xfe, !PT ;  /* 0x000001b402237812 */ /* 0x000fc400078efea5 */
[----:B------:R-:W-:-:S05]  /*55370*/  LOP3.LUT R34, R2, 0x1c0, R165, 0xfe, !PT ;  /* 0x000001c002227812 */ /* 0x000fca00078efea5 */
[----:B------:R-:W4:Y:S01]  /*55380*/  LDC R33, c[0x0][0x248] ;  /* 0x00009200ff217b82 */ /* 0x000f220000000800 */
[----:B------:R-:W2:Y:S07]  /*55390*/  LDS.128 R12, [R213] ;  /* 0x00000000d50c7984 */ /* 0x000eae0000000c00 */
        /* <DEDUP_REMOVED lines=9> */
[----:B------:R1:W-:Y:S02]  /*55430*/  STSM.16.M88.4 [R164], R48 ;  /* 0x00000030a4007844 */ /* 0x0003e40000000200 */
[----:B------:R-:W-:Y:S01]  /*55440*/  BAR.SYNC.DEFER_BLOCKING 0x0 ;  /* 0x0000000000007b1d */ /* 0x000fe20000010000 */
[----:B-1----:R-:W-:-:S02]  /*55450*/  LOP3.LUT R48, R2, 0x18e, R165, 0xfe, !PT ;  /* 0x0000018e02307812 */ /* 0x002fc400078efea5 */
[C-C-:B------:R-:W-:Y:S02]  /*55460*/  LOP3.LUT R50, R2.reuse, 0x194, R165.reuse, 0xfe, !PT ;  /* 0x0000019402327812 */ /* 0x140fe400078efea5 */
[C-C-:B------:R-:W-:Y:S02]  /*55470*/  LOP3.LUT R51, R2.reuse, 0x198, R165.reuse, 0xfe, !PT ;  /* 0x0000019802337812 */ /* 0x140fe400078efea5 */
[C-C-:B------:R-:W-:Y:S01]  /*55480*/  LOP3.LUT R49, R2.reuse, 0x1a0, R165.reuse, 0xfe, !PT ;  /* 0x000001a002317812 */ /* 0x140fe200078efea5 */
[----:B------:R-:W1:Y:S01]  /*55490*/  LDS.128 R76, [R213] ;  /* 0x00000000d54c7984 */ /* 0x000e620000000c00 */
[----:B------:R-:W-:Y:S06]  /*554a0*/  BAR.SYNC.DEFER_BLOCKING 0x0 ;  /* 0x0000000000007b1d */ /* 0x000fec0000010000 */
[----:B------:R3:W-:Y:S02]  /*554b0*/  STSM.16.M88.4 [R164], R56 ;  /* 0x00000038a4007844 */ /* 0x0007e40000000200 */
[----:B------:R-:W-:Y:S01]  /*554c0*/  BAR.SYNC.DEFER_BLOCKING 0x0 ;  /* 0x0000000000007b1d */ /* 0x000fe20000010000 */
[----:B---3--:R-:W-:-:S02]  /*554d0*/  LOP3.LUT R59, R2, 0x184, R165, 0xfe, !PT ;  /* 0x00000184023b7812 */ /* 0x008fc400078efea5 */
[C-C-:B------:R-:W-:Y:S02]  /*554e0*/  LOP3.LUT R57, R2.reuse, 0x186, R165.reuse, 0xfe, !PT ;  /* 0x0000018602397812 */ /* 0x140fe400078efea5 */
[C-C-:B------:R-:W-:Y:S02]  /*554f0*/  LOP3.LUT R56, R2.reuse, 0x188, R165.reuse, 0xfe, !PT ;  /* 0x0000018802387812 */ /* 0x140fe400078efea5 */
[C-C-:B------:R-:W-:Y:S01]  /*55500*/  LOP3.LUT R58, R2.reuse, 0x190, R165.reuse, 0xfe, !PT ;  /* 0x00000190023a7812 */ /* 0x140fe200078efea5 */
[----:B------:R-:W3:Y:S01]  /*55510*/  LDS.128 R92, [R213] ;  /* 0x00000000d55c7984 */ /* 0x000ee20000000c00 */
        /* <DEDUP_REMOVED lines=31> */
[----:B-----5:R-:W-:-:S02]  /*55710*/  LOP3.LUT R122, R2, 0x172, R165, 0xfe, !PT ;  /* 0x00000172027a7812 */ /* 0x020fc400078efea5 */
[C-C-:B------:R-:W-:Y:S02]  /*55720*/  LOP3.LUT R123, R2.reuse, 0x17e, R165.reuse, 0xfe, !PT ;  /* 0x0000017e027b7812 */ /* 0x140fe400078efea5 */
[C-C-:B------:R-:W-:Y:S02]  /*55730*/  LOP3.LUT R121, R2.reuse, 0x180, R165.reuse, 0xfe, !PT ;  /* 0x0000018002797812 */ /* 0x140fe400078efea5 */
[C-C-:B------:R-:W-:Y:S01]  /*55740*/  LOP3.LUT R120, R2.reuse, 0x18c, R165.reuse, 0xfe, !PT ;  /* 0x0000018c02787812 */ /* 0x140fe200078efea5 */
[----:B------:R-:W5:Y:S01]  /*55750*/  LDS.128 R108, [R213] ;  /* 0x00000000d56c7984 */ /* 0x000f620000000c00 */
[----:B------:R-:W-:Y:S06]  /*55760*/  BAR.SYNC.DEFER_BLOCKING 0x0 ;  /* 0x0000000000007b1d */ /* 0x000fec0000010000 */
[----:B------:R2:W-:Y:S02]  /*55770*/  STSM.16.M88.4 [R164], R128 ;  /* 0x00000080a4007844 */ /* 0x0005e40000000200 */
[----:B------:R-:W-:Y:S01]  /*55780*/  BAR.SYNC.DEFER_BLOCKING 0x0 ;  /* 0x0000000000007b1d */ /* 0x000fe20000010000 */
[----:B--2---:R-:W-:-:S02]  /*55790*/  LOP3.LUT R131, R2, 0x15e, R165, 0xfe, !PT ;  /* 0x0000015e02837812 */ /* 0x004fc400078efea5 */
[C-C-:B------:R-:W-:Y:S02]  /*557a0*/  LOP3.LUT R128, R2.reuse, 0x16a, R165.reuse, 0xfe, !PT ;  /* 0x0000016a02807812 */ /* 0x140fe400078efea5 */
[C-C-:B------:R-:W-:Y:S02]  /*557b0*/  LOP3.LUT R129, R2.reuse, 0x174, R165.reuse, 0xfe, !PT ;  /* 0x0000017402817812 */ /* 0x140fe400078efea5 */
[C-C-:B------:R-:W-:Y:S01]  /*557c0*/  LOP3.LUT R130, R2.reuse, 0x178, R165.reuse, 0xfe, !PT ;  /* 0x0000017802827812 */ /* 0x140fe200078efea5 */
[----:B------:R-:W2:Y:S01]  /*557d0*/  LDS.128 R112, [R213] ;  /* 0x00000000d5707984 */ /* 0x000ea20000000c00 */
[----:B------:R-:W-:Y:S06]  /*557e0*/  BAR.SYNC.DEFER_BLOCKING 0x0 ;  /* 0x0000000000007b1d */ /* 0x000fec0000010000 */
[----:B------:R4:W-:Y:S02]  /*557f0*/  STSM.16.M88.4 [R164], R136 ;  /* 0x00000088a4007844 */ /* 0x0009e40000000200 */
[----:B------:R-:W-:Y:S01]  /*55800*/  BAR.SYNC.DEFER_BLOCKING 0x0 ;  /* 0x0000000000007b1d */ /* 0x000fe20000010000 */
[----:B----4-:R-:W-:-:S02]  /*55810*/  LOP3.LUT R139, R2, 0x158, R165, 0xfe, !PT ;  /* 0x00000158028b7812 */ /* 0x010fc400078efea5 */
[C-C-:B------:R-:W-:Y:S02]  /*55820*/  LOP3.LUT R137, R2.reuse, 0x162, R165.reuse, 0xfe, !PT ;  /* 0x0000016202897812 */ /* 0x140fe400078efea5 */
[C-C-:B------:R-:W-:Y:S02]  /*55830*/  LOP3.LUT R138, R2.reuse, 0x166, R165.reuse, 0xfe, !PT ;  /* 0x00000166028a7812 */ /* 0x140fe400078efea5 */
[C-C-:B------:R-:W-:Y:S01]  /*55840*/  LOP3.LUT R136, R2.reuse, 0x16c, R165.reuse, 0xfe, !PT ;  /* 0x0000016c02887812 */ /* 0x140fe200078efea5 */
[----:B------:R-:W4:Y:S01]  /*55850*/  LDS.128 R116, [R213] ;  /* 0x00000000d5747984 */ /* 0x000f220000000c00 */
[----:B------:R-:W-:Y:S06]  /*55860*/  BAR.SYNC.DEFER_BLOCKING 0x0 ;  /* 0x0000000000007b1d */ /* 0x000fec0000010000 */
[----:B------:R0:W-:Y:S02]  /*55870*/  STSM.16.M88.4 [R164], R144 ;  /* 0x00000090a4007844 */ /* 0x0001e40000000200 */
[----:B------:R-:W-:Y:S01]  /*55880*/  BAR.SYNC.DEFER_BLOCKING 0x0 ;  /* 0x0000000000007b1d */ /* 0x000fe20000010000 */
[----:B0-----:R-:W-:-:S02]  /*55890*/  LOP3.LUT R164, R2, 0x1fe, R165, 0xfe, !PT ;  /* 0x000001fe02a47812 */ /* 0x001fc400078efea5 */
[C-C-:B------:R-:W-:Y:S02]  /*558a0*/  LOP3.LUT R146, R2.reuse, 0x142, R165.reuse, 0xfe, !PT ;  /* 0x0000014202927812 */ /* 0x140fe400078efea5 */
[C-C-:B------:R-:W-:Y:S02]  /*558b0*/  LOP3.LUT R147, R2.reuse, 0x14e, R165.reuse, 0xfe, !PT ;  /* 0x0000014e02937812 */ /* 0x140fe400078efea5 */
[C-C-:B------:R-:W-:Y:S02]  /*558c0*/  LOP3.LUT R145, R2.reuse, 0x150, R165.reuse, 0xfe, !PT ;  /* 0x0000015002917812 */ /* 0x140fe400078efea5 */
[C-C-:B------:R-:W-:Y:S01]  /*558d0*/  LOP3.LUT R144, R2.reuse, 0x15c, R165.reuse, 0xfe, !PT ;  /* 0x0000015c02907812 */ /* 0x140fe200078efea5 */
[----:B------:R0:W-:Y:S04]  /*558e0*/  @P1 STG.E.U16 desc[UR56][R20.64], R124 ;  /* 0x0000007c14001986 */ /* 0x0001e8000c101538 */
[----:B------:R1:W-:Y:S04]  /*558f0*/  @P3 STG.E.U16 desc[UR56][R22.64], R125 ;  /* 0x0000007d16003986 */ /* 0x0003e8000c101538 */
[----:B------:R3:W-:Y:S01]  /*55900*/  @P2 STG.E.U16 desc[UR56][R24.64], R126 ;  /* 0x0000007e18002986 */ /* 0x0007e2000c101538 */
[----:B0-----:R-:W-:-:S03]  /*55910*/  LOP3.LUT R20, R2, 0xc, R165, 0xfe, !PT ;  /* 0x0000000c02147812 */ /* 0x001fc600078efea5 */
[----:B------:R0:W-:Y:S01]  /*55920*/  @P4 STG.E.U16 desc[UR56][R26.64], R127 ;  /* 0x0000007f1a004986 */ /* 0x0001e2000c101538 */
[C-C-:B------:R-:W-:Y:S02]  /*55930*/  LOP3.LUT R21, R2.reuse, 0xe, R165.reuse, 0xfe, !PT ;  /* 0x0000000e02157812 */ /* 0x140fe400078efea5 */
[C-C-:B-1----:R-:W-:Y:S02]  /*55940*/  LOP3.LUT R23, R2.reuse, 0x8, R165.reuse, 0xfe, !PT ;  /* 0x0000000802177812 */ /* 0x142fe400078efea5 */
[----:B------:R-:W-:Y:S01]  /*55950*/  LOP3.LUT R22, R2, 0xa, R165, 0xfe, !PT ;  /* 0x0000000a02167812 */ /* 0x000fe200078efea5 */
[----:B------:R-:W-:Y:S01]  /*55960*/  IMAD R28, R21, UR7, RZ ;  /* 0x00000007151c7c24 */ /* 0x000fe2000f8e02ff */
[C---:B------:R-:W-:Y:S01]  /*55970*/  ISETP.LT.AND P1, PT, R23.reuse, UR8, !P0 ;  /* 0x0000000817007c0c */ /* 0x040fe2000c721270 */
[----:B------:R-:W-:Y:S01]  /*55980*/  IMAD R23, R23, UR4, RZ ;  /* 0x0000000417177c24 */ /* 0x000fe2000f8e02ff */
[C---:B------:R-:W-:Y:S01]  /*55990*/  ISETP.LT.AND P3, PT, R22.reuse, UR9, !P0 ;  /* 0x0000000916007c0c */ /* 0x040fe2000c761270 */
[----:B---3--:R-:W-:Y:S01]  /*559a0*/  IMAD R25, R22, UR5, RZ ;  /* 0x0000000516197c24 */ /* 0x008fe2000f8e02ff */
[C---:B------:R-:W-:Y:S01]  /*559b0*/  ISETP.LT.AND P2, PT, R20.reuse, UR10, !P0 ;  /* 0x0000000a14007c0c */ /* 0x040fe2000c741270 */
[----:B0-----:R-:W-:Y:S01]  /*559c0*/  IMAD R27, R20, UR6, RZ ;  /* 0x00000006141b7c24 */ /* 0x001fe2000f8e02ff */
[-C--:B------:R-:W-:Y:S01]  /*559d0*/  LEA R20, P6, R23, R3.reuse, 0x1 ;  /* 0x0000000317147211 */ /* 0x080fe200078c08ff */
[----:B------:R-:W-:Y:S01]  /*559e0*/  ULDC UR4, c[0x0][0x248] ;  /* 0x0000920000047ab9 */ /* 0x000fe20000000800 */
[-C--:B------:R-:W-:Y:S01]  /*559f0*/  LEA R22, P5, R25, R3.reuse, 0x1 ;  /* 0x0000000319167211 */ /* 0x080fe200078a08ff */
[----:B------:R-:W-:Y:S01]  /*55a00*/  ULDC UR8, c[0x0][0x22c] ;  /* 0x00008b0000087ab9 */ /* 0x000fe20000000800 */
[----:B------:R-:W-:Y:S01]  /*55a10*/  ISETP.LT.AND P4, PT, R21, UR11, !P0 ;  /* 0x0000000b15007c0c */ /* 0x000fe2000c781270 */
[----:B------:R-:W-:Y:S01]  /*55a20*/  ULDC UR5, c[0x0][0x248] ;  /* 0x0000920000057ab9 */ /* 0x000fe20000000800 */
[-C--:B------:R-:W-:Y:S01]  /*55a30*/  LEA.HI.X.SX32 R21, R23, R0.reuse, 0x1, P6 ;  /* 0x0000000017157211 */ /* 0x080fe200030f0eff */
[----:B------:R-:W-:Y:S01]  /*55a40*/  ULDC UR9, c[0x0][0x22c] ;  /* 0x00008b0000097ab9 */ /* 0x000fe20000000800 */
[-C--:B------:R-:W-:Y:S01]  /*55a50*/  LEA.HI.X.SX32 R23, R25, R0.reuse, 0x1, P5 ;  /* 0x0000000019177211 */ /* 0x080fe200028f0eff */
[----:B------:R-:W-:Y:S01]  /*55a60*/  ULDC UR6, c[0x0][0x248] ;  /* 0x0000920000067ab9 */ /* 0x000fe20000000800 */
[CC--:B------:R-:W-:Y:S01]  /*55a70*/  LEA R24, P6, R27.reuse, R3.reuse, 0x1 ;  /* 0x000000031b187211 */ /* 0x0c0fe200078c08ff */
[----:B------:R0:W-:Y:S01]  /*55a80*/  @P1 STG.E.U16 desc[UR56][R20.64], R29 ;  /* 0x0000001d14001986 */ /* 0x0001e2000c101538 */
[C---:B------:R-:W-:Y:S01]  /*55a90*/  LEA R26, P5, R28.reuse, R3, 0x1 ;  /* 0x000000031c1a7211 */ /* 0x040fe200078a08ff */
[----:B------:R-:W-:Y:S01]  /*55aa0*/  ULDC UR10, c[0x0][0x22c] ;  /* 0x00008b00000a7ab9 */ /* 0x000fe20000000800 */
[-C--:B------:R-:W-:Y:S01]  /*55ab0*/  LEA.HI.X.SX32 R25, R27, R0.reuse, 0x1, P6 ;  /* 0x000000001b197211 */ /* 0x080fe200030f0eff */
[----:B------:R1:W-:Y:S01]  /*55ac0*/  @P3 STG.E.U16 desc[UR56][R22.64], R30 ;  /* 0x0000001e16003986 */ /* 0x0003e2000c101538 */
[----:B------:R-:W-:Y:S01]  /*55ad0*/  PRMT R127, R127, 0x7632, R127 ;  /* 0x000076327f7f7816 */ /* 0x000fe2000000007f */
[----:B------:R-:W-:Y:S01]  /*55ae0*/  ULDC UR7, c[0x0][0x248] ;  /* 0x0000920000077ab9 */ /* 0x000fe20000000800 */
[----:B------:R-:W-:Y:S01]  /*55af0*/  LEA.HI.X.SX32 R27, R28, R0, 0x1, P5 ;  /* 0x000000001c1b7211 */ /* 0x000fe200028f0eff */
[----:B------:R3:W-:Y:S01]  /*55b00*/  @P2 STG.E.U16 desc[UR56][R24.64], R31 ;  /* 0x0000001f18002986 */ /* 0x0007e2000c101538 */
[----:B------:R-:W-:Y:S01]  /*55b10*/  ULDC UR11, c[0x0][0x22c] ;  /* 0x00008b00000b7ab9 */ /* 0x000fe20000000800 */
[----:B------:R-:W-:-:S02]  /*55b20*/  LOP3.LUT R126, R2, 0x176, R165, 0xfe, !PT ;  /* 0x00000176027e7812 */ /* 0x000fc400078efea5 */
[C-C-:B0-----:R-:W-:Y:S01]  /*55b30*/  LOP3.LUT R21, R2.reuse, 0x12, R165.reuse, 0xfe, !PT ;  /* 0x0000001202157812 */ /* 0x141fe200078efea5 */
[----:B------:R0:W-:Y:S01]  /*55b40*/  @P4 STG.E.U16 desc[UR56][R26.64], R127 ;  /* 0x0000007f1a004986 */ /* 0x0001e2000c101538 */
[C-C-:B------:R-:W-:Y:S02]  /*55b50*/  LOP3.LUT R20, R2.reuse, 0x14, R165.reuse, 0xfe, !PT ;  /* 0x0000001402147812 */ /* 0x140fe400078efea5 */
[--C-:B-1----:R-:W-:Y:S02]  /*55b60*/  LOP3.LUT R22, R2, 0x10, R165.reuse, 0xfe, !PT ;  /* 0x0000001002167812 */ /* 0x102fe400078efea5 */
[C---:B------:R-:W-:Y:S01]  /*55b70*/  ISETP.LT.AND P3, PT, R21.reuse, UR9, !P0 ;  /* 0x0000000915007c0c */ /* 0x040fe2000c761270 */
[----:B------:R-:W-:Y:S01]  /*55b80*/  ULDC UR9, c[0x0][0x22c] ;  /* 0x00008b0000097ab9 */ /* 0x000fe20000000800 */
[C---:B------:R-:W-:Y:S01]  /*55b90*/  ISETP.LT.AND P1, PT, R22.reuse, UR8, !P0 ;  /* 0x0000000816007c0c */ /* 0x040fe2000c721270 */
[----:B---3--:R-:W-:Y:S01]  /*55ba0*/  IMAD R25, R22, UR4, RZ ;  /* 0x0000000416197c24 */ /* 0x008fe2000f8e02ff */
[----:B------:R-:W-:Y:S01]  /*55bb0*/  ISETP.LT.AND P2, PT, R20, UR10, !P0 ;  /* 0x0000000a14007c0c */ /* 0x000fe2000c741270 */
[----:B------:R-:W-:Y:S01]  /*55bc0*/  ULDC UR4, c[0x0][0x22c] ;  /* 0x00008b0000047ab9 */ /* 0x000fe20000000800 */
[----:B------:R-:W-:Y:S01]  /*55bd0*/  LOP3.LUT R23, R2, 0x16, R165, 0xfe, !PT ;  /* 0x0000001602177812 */ /* 0x000fe200078efea5 */
[----:B0-----:R-:W-:Y:S01]  /*55be0*/  IMAD R26, R21, UR5, RZ ;  /* 0x00000005151a7c24 */ /* 0x001fe2000f8e02ff */
[----:B------:R-:W-:Y:S01]  /*55bf0*/  ULDC UR8, c[0x0][0x22c] ;  /* 0x00008b0000087ab9 */ /* 0x000fe20000000800 */
[----:B------:R-:W-:Y:S01]  /*55c00*/  IMAD R27, R20, UR6, RZ ;  /* 0x00000006141b7c24 */ /* 0x000fe2000f8e02ff */
[-C--:B------:R-:W-:Y:S01]  /*55c10*/  LEA R20, P6, R25, R3.reuse, 0x1 ;  /* 0x0000000319147211 */ /* 0x080fe200078c08ff */
[----:B------:R-:W-:Y:S01]  /*55c20*/  IMAD R28, R23, UR7, RZ ;  /* 0x00000007171c7c24 */ /* 0x000fe2000f8e02ff */
[CC--:B------:R-:W-:Y:S01]  /*55c30*/  LEA R22, P4, R26.reuse, R3.reuse, 0x1 ;  /* 0x000000031a167211 */ /* 0x0c0fe200078808ff */
[----:B------:R-:W-:Y:S01]  /*55c40*/  ULDC UR5, c[0x0][0x248] ;  /* 0x0000920000057ab9 */ /* 0x000fe20000000800 */
[-C--:B------:R-:W-:Y:S01]  /*55c50*/  LEA.HI.X.SX32 R21, R25, R0.reuse, 0x1, P6 ;  /* 0x0000000019157211 */ /* 0x080fe200030f0eff */
[----:B------:R-:W-:Y:S01]  /*55c60*/  ULDC UR6, c[0x0][0x248] ;  /* 0x0000920000067ab9 */ /* 0x000fe20000000800 */
[----:B------:R-:W-:Y:S01]  /*55c70*/  ISETP.LT.AND P6, PT, R23, UR4, !P0 ;  /* 0x0000000417007c0c */ /* 0x000fe2000c7c1270 */
[----:B------:R-:W-:Y:S01]  /*55c80*/  ULDC UR4, c[0x0][0x248] ;  /* 0x0000920000047ab9 */ /* 0x000fe20000000800 */
[-C--:B------:R-:W-:Y:S01]  /*55c90*/  LEA.HI.X.SX32 R23, R26, R0.reuse, 0x1, P4 ;  /* 0x000000001a177211 */ /* 0x080fe200020f0eff */
[----:B------:R0:W-:Y:S01]  /*55ca0*/  @P1 STG.E.U16 desc[UR56][R20.64], R132 ;  /* 0x0000008414001986 */ /* 0x0001e2000c101538 */
[CC--:B------:R-:W-:Y:S01]  /*55cb0*/  LEA R24, P5, R27.reuse, R3.reuse, 0x1 ;  /* 0x000000031b187211 */ /* 0x0c0fe200078a08ff */
[----:B------:R-:W-:Y:S01]  /*55cc0*/  ULDC UR10, c[0x0][0x22c] ;  /* 0x00008b00000a7ab9 */ /* 0x000fe20000000800 */
[C---:B------:R-:W-:Y:S01]  /*55cd0*/  LEA R26, P4, R28.reuse, R3, 0x1 ;  /* 0x000000031c1a7211 */ /* 0x040fe200078808ff */
[----:B------:R1:W-:Y:S01]  /*55ce0*/  @P3 STG.E.U16 desc[UR56][R22.64], R133 ;  /* 0x0000008516003986 */ /* 0x0003e2000c101538 */
[-C--:B------:R-:W-:Y:S01]  /*55cf0*/  LEA.HI.X.SX32 R25, R27, R0.reuse, 0x1, P5 ;  /* 0x000000001b197211 */ /* 0x080fe200028f0eff */
[----:B------:R-:W-:Y:S01]  /*55d00*/  ULDC UR7, c[0x0][0x248] ;  /* 0x0000920000077ab9 */ /* 0x000fe20000000800 */
[----:B------:R-:W-:-:S02]  /*55d10*/  LEA.HI.X.SX32 R27, R28, R0, 0x1, P4 ;  /* 0x000000001c1b7211 */ /* 0x000fc400020f0eff */
[----:B------:R-:W-:Y:S01]  /*55d20*/  PRMT R29, R132, 0x7632, R29 ;  /* 0x00007632841d7816 */ /* 0x000fe2000000001d */
[----:B------:R3:W-:Y:S01]  /*55d30*/  @P2 STG.E.U16 desc[UR56][R24.64], R134 ;  /* 0x0000008618002986 */ /* 0x0007e2000c101538 */
[----:B------:R-:W-:Y:S02]  /*55d40*/  PRMT R30, R133, 0x7632, R30 ;  /* 0x00007632851e7816 */ /* 0x000fe4000000001e */
[C-C-:B0-----:R-:W-:Y:S01]  /*55d50*/  LOP3.LUT R20, R2.reuse, 0x1c, R165.reuse, 0xfe, !PT ;  /* 0x0000001c02147812 */ /* 0x141fe200078efea5 */
        /* <DEDUP_REMOVED lines=23> */
[----:B------:R-:W-:Y:S01]  /*55ed0*/  LEA R26, P5, R28, R3, 0x1 ;  /* 0x000000031c1a7211 */ /* 0x000fe200078a08ff */
[----:B------:R-:W-:Y:S01]  /*55ee0*/  ULDC UR10, c[0x0][0x22c] ;  /* 0x00008b00000a7ab9 */ /* 0x000fe20000000800 */
[----:B------:R-:W-:Y:S01]  /*55ef0*/  PRMT R31, R134, 0x7632, R31 ;  /* 0x00007632861f7816 */ /* 0x000fe2000000001f */
[----:B------:R1:W-:Y:S01]  /*55f00*/  @P3 STG.E.U16 desc[UR56][R22.64], R30 ;  /* 0x0000001e16003986 */ /* 0x0003e2000c101538 */
[-C--:B------:R-:W-:Y:S01]  /*55f10*/  LEA.HI.X.SX32 R25, R27, R0.reuse, 0x1, P6 ;  /* 0x000000001b197211 */ /* 0x080fe200030f0eff */
[----:B------:R-:W-:Y:S01]  /*55f20*/  ULDC UR7, c[0x0][0x248] ;  /* 0x0000920000077ab9 */ /* 0x000fe20000000800 */
[----:B------:R-:W-:Y:S01]  /*55f30*/  PRMT R135, R135, 0x7632, R135 ;  /* 0x0000763287877816 */ /* 0x000fe20000000087 */
[----:B------:R-:W-:Y:S01]  /*55f40*/  ULDC UR11, c[0x0][0x22c] ;  /* 0x00008b00000b7ab9 */ /* 0x000fe20000000800 */
[----:B------:R-:W-:Y:S01]  /*55f50*/  LEA.HI.X.SX32 R27, R28, R0, 0x1, P5 ;  /* 0x000000001c1b7211 */ /* 0x000fe200028f0eff */
[----:B------:R3:W-:Y:S01]  /*55f60*/  @P2 STG.E.U16 desc[UR56][R24.64], R31 ;  /* 0x0000001f18002986 */ /* 0x0007e2000c101538 */
        /* <DEDUP_REMOVED lines=246> */
[--C-:B------:R-:W-:Y:S01]  /*56ed0*/  LOP3.LUT R22, R2, 0x5a, R165.reuse, 0xfe, !PT ;  /* 0x0000005a02167812 */ /* 0x100fe200078efea5 */
[----:B------:R-:W-:Y:S01]  /*56ee0*/  IMAD R28, R21, UR7, RZ ;  /* 0x00000007151c7c24 */ /* 0x000fe2000f8e02ff */
[C---:B------:R-:W-:Y:S01]  /*56ef0*/  ISETP.LT.AND P1, PT, R23.reuse, UR8, !P0 ;  /* 0x0000000817007c0c */ /* 0x040fe2000c721270 */
[----:B------:R-:W-:Y:S01]  /*56f00*/  IMAD R23, R23, UR4, RZ ;  /* 0x0000000417177c24 */ /* 0x000fe2000f8e02ff */
[----:B------:R-:W-:Y:S01]  /*56f10*/  ISETP.LT.AND P2, PT, R20, UR10, !P0 ;  /* 0x0000000a14007c0c */ /* 0x000fe2000c741270 */
[C---:B---3--:R-:W-:Y:S01]  /*56f20*/  IMAD R25, R22.reuse, UR5, RZ ;  /* 0x0000000516197c24 */ /* 0x048fe2000f8e02ff */
[----:B------:R-:W-:Y:S01]  /*56f30*/  ISETP.LT.AND P3, PT, R22, UR9, !P0 ;  /* 0x0000000916007c0c */ /* 0x000fe2000c761270 */
        /* <DEDUP_REMOVED lines=9> */
[-C--:B------:R-:W-:Y:S01]  /*56fd0*/  LEA R24, P6, R27, R3.reuse, 0x1 ;  /* 0x000000031b187211 */ /* 0x080fe200078c08ff */
[----:B------:R-:W-:Y:S01]  /*56fe0*/  ULDC UR6, c[0x0][0x248] ;  /* 0x0000920000067ab9 */ /* 0x000fe20000000800 */
[-C--:B------:R-:W-:Y:S01]  /*56ff0*/  LEA.HI.X.SX32 R23, R25, R0.reuse, 0x1, P5 ;  /* 0x0000000019177211 */ /* 0x080fe200028f0eff */
[----:B------:R0:W-:Y:S01]  /*57000*/  @P1 STG.E.U16 desc[UR56][R20.64], R29 ;  /* 0x0000001d14001986 */ /* 0x0001e2000c101538 */
[C---:B------:R-:W-:Y:S01]  /*57010*/  LEA R26, P5, R28.reuse, R3, 0x1 ;  /* 0x000000031c1a7211 */ /* 0x040fe200078a08ff */
[----:B------:R-:W-:Y:S01]  /*57020*/  ULDC UR9, c[0x0][0x22c] ;  /* 0x00008b0000097ab9 */ /* 0x000fe20000000800 */
[-C--:B------:R-:W-:Y:S01]  /*57030*/  LEA.HI.X.SX32 R25, R27, R0.reuse, 0x1, P6 ;  /* 0x000000001b197211 */ /* 0x080fe200030f0eff */
[----:B------:R1:W-:Y:S01]  /*57040*/  @P3 STG.E.U16 desc[UR56][R22.64], R30 ;  /* 0x0000001e16003986 */ /* 0x0003e2000c101538 */
[----:B------:R-:W-:Y:S01]  /*57050*/  LEA.HI.X.SX32 R27, R28, R0, 0x1, P5 ;  /* 0x000000001c1b7211 */ /* 0x000fe200028f0eff */
[----:B------:R-:W-:Y:S01]  /*57060*/  ULDC UR10, c[0x0][0x22c] ;  /* 0x00008b00000a7ab9 */ /* 0x000fe20000000800 */
[----:B------:R-:W-:-:S02]  /*57070*/  LOP3.LUT R28, R2, 0x60, R165, 0xfe, !PT ;  /* 0x00000060021c7812 */ /* 0x000fc400078efea5 */
[----:B------:R-:W-:Y:S02]  /*57080*/  PRMT R31, R158, 0x7632, R31 ;  /* 0x000076329e1f7816 */ /* 0x000fe4000000001f */
[C---:B------:R-:W-:Y:S01]  /*57090*/  ISETP.LT.AND P5, PT, R28.reuse, UR7, !P0 ;  /* 0x000000071c007c0c */ /* 0x040fe2000c7a1270 */
[----:B------:R-:W-:Y:S01]  /*570a0*/  IMAD R28, R28, UR4, RZ ;  /* 0x000000041c1c7c24 */ /* 0x000fe2000f8e02ff */
[C---:B0-----:R-:W-:Y:S01]  /*570b0*/  LOP3.LUT R21, R2.reuse, 0x62, R165, 0xfe, !PT ;  /* 0x0000006202157812 */ /* 0x041fe200078efea5 */
[----:B------:R0:W-:Y:S01]  /*570c0*/  @P2 STG.E.U16 desc[UR56][R24.64], R31 ;  /* 0x0000001f18002986 */ /* 0x0001e2000c101538 */
[----:B------:R-:W-:Y:S01]  /*570d0*/  PRMT R159, R159, 0x7632, R159 ;  /* 0x000076329f9f7816 */ /* 0x000fe2000000009f */
[----:B------:R-:W-:Y:S01]  /*570e0*/  ULDC UR4, c[0x0][0x248] ;  /* 0x0000920000047ab9 */ /* 0x000fe20000000800 */
[--C-:B-1----:R-:W-:Y:S01]  /*570f0*/  LOP3.LUT R23, R2, 0x64, R165.reuse, 0xfe, !PT ;  /* 0x0000006402177812 */ /* 0x102fe200078efea5 */
[----:B------:R-:W-:Y:S01]  /*57100*/  ULDC UR7, c[0x0][0x22c] ;  /* 0x00008b0000077ab9 */ /* 0x000fe20000000800 */
[-C--:B------:R-:W-:Y:S01]  /*57110*/  LEA R20, P1, R28, R3.reuse, 0x1 ;  /* 0x000000031c147211 */ /* 0x080fe200078208ff */
[----:B------:R1:W-:Y:S01]  /*57120*/  @P4 STG.E.U16 desc[UR56][R26.64], R159 ;  /* 0x0000009f1a004986 */ /* 0x0003e2000c101538 */
[--C-:B------:R-:W-:Y:S01]  /*57130*/  LOP3.LUT R22, R2, 0x66, R165.reuse, 0xfe, !PT ;  /* 0x0000006602167812 */ /* 0x100fe200078efea5 */
[----:B------:R-:W3:Y:S01]  /*57140*/  LDC R30, c[0x0][0x248] ;  /* 0x00009200ff1e7b82 */ /* 0x000ee20000000800 */
[----:B------:R-:W-:Y:S01]  /*57150*/  ISETP.LT.AND P2, PT, R21, UR8, !P0 ;  /* 0x0000000815007c0c */ /* 0x000fe2000c741270 */
[----:B------:R-:W-:Y:S01]  /*57160*/  ULDC UR8, c[0x0][0x22c] ;  /* 0x00008b0000087ab9 */ /* 0x000fe20000000800 */
[----:B------:R-:W-:Y:S01]  /*57170*/  ISETP.LT.AND P4, PT, R23, UR9, !P0 ;  /* 0x0000000917007c0c */ /* 0x000fe2000c781270 */
[----:B0-----:R-:W-:Y:S01]  /*57180*/  IMAD R25, R21, UR5, RZ ;  /* 0x0000000515197c24 */ /* 0x001fe2000f8e02ff */
[-C--:B------:R-:W-:Y:S01]  /*57190*/  LEA.HI.X.SX32 R21, R28, R0.reuse, 0x1, P1 ;  /* 0x000000001c157211 */ /* 0x080fe200008f0eff */
[----:B------:R-:W-:Y:S01]  /*571a0*/  IMAD R28, R23, UR6, RZ ;  /* 0x00000006171c7c24 */ /* 0x000fe2000f8e02ff */
[C---:B------:R-:W-:Y:S01]  /*571b0*/  ISETP.LT.AND P3, PT, R22.reuse, UR7, !P0 ;  /* 0x0000000716007c0c */ /* 0x040fe2000c761270 */
[----:B------:R-:W-:Y:S01]  /*571c0*/  IMAD R29, R22, UR4, RZ ;  /* 0x00000004161d7c24 */ /* 0x000fe2000f8e02ff */
[CC--:B------:R-:W-:Y:S01]  /*571d0*/  LEA R22, P1, R25.reuse, R3.reuse, 0x1 ;  /* 0x0000000319167211 */ /* 0x0c0fe200078208ff */
[----:B------:R0:W-:Y:S01]  /*571e0*/  @P5 STG.E.U16 desc[UR56][R20.64], R160 ;  /* 0x000000a014005986 */ /* 0x0001e2000c101538 */
[-C--:B------:R-:W-:Y:S01]  /*571f0*/  LEA R24, P6, R28, R3.reuse, 0x1 ;  /* 0x000000031c187211 */ /* 0x080fe200078c08ff */
[----:B------:R-:W-:Y:S01]  /*57200*/  ULDC UR4, c[0x0][0x22c] ;  /* 0x00008b0000047ab9 */ /* 0x000fe20000000800 */
[-C--:B------:R-:W-:Y:S01]  /*57210*/  LEA.HI.X.SX32 R23, R25, R0.reuse, 0x1, P1 ;  /* 0x0000000019177211 */ /* 0x080fe200008f0eff */
[----:B------:R-:W-:Y:S01]  /*57220*/  ULDC UR7, c[0x0][0x22c] ;  /* 0x00008b0000077ab9 */ /* 0x000fe20000000800 */
[--C-:B-1----:R-:W-:Y:S01]  /*57230*/  LOP3.LUT R27, R2, 0x82, R165.reuse, 0xfe, !PT ;  /* 0x00000082021b7812 */ /* 0x102fe200078efea5 */
[----:B------:R-:W-:Y:S01]  /*57240*/  ULDC UR5, c[0x0][0x248] ;  /* 0x0000920000057ab9 */ /* 0x000fe20000000800 */
[-C--:B------:R-:W-:Y:S01]  /*57250*/  LEA.HI.X.SX32 R25, R28, R0.reuse, 0x1, P6 ;  /* 0x000000001c197211 */ /* 0x080fe200030f0eff */
[----:B------:R1:W-:Y:S01]  /*57260*/  @P2 STG.E.U16 desc[UR56][R22.64], R161 ;  /* 0x000000a116002986 */ /* 0x0003e2000c101538 */
[-C--:B------:R-:W-:Y:S01]  /*57270*/  LEA R26, P5, R29, R3.reuse, 0x1 ;  /* 0x000000031d1a7211 */ /* 0x080fe200078a08ff */
[----:B------:R-:W-:Y:S01]  /*57280*/  ULDC UR6, c[0x0][0x248] ;  /* 0x0000920000067ab9 */ /* 0x000fe20000000800 */
[C-C-:B------:R-:W-:Y:S01]  /*57290*/  LOP3.LUT R28, R2.reuse, 0x68, R165.reuse, 0xfe, !PT ;  /* 0x00000068021c7812 */ /* 0x140fe200078efea5 */
[----:B------:R5:W-:Y:S01]  /*572a0*/  @P4 STG.E.U16 desc[UR56][R24.64], R162 ;  /* 0x000000a218004986 */ /* 0x000be2000c101538 */
[----:B------:R-:W-:Y:S01]  /*572b0*/  ISETP.LT.AND P1, PT, R27, UR4, !P0 ;  /* 0x000000041b007c0c */ /* 0x000fe2000c721270 */
[----:B------:R-:W-:Y:S01]  /*572c0*/  ULDC UR4, c[0x0][0x248] ;  /* 0x0000920000047ab9 */ /* 0x000fe20000000800 */
[-C--:B------:R-:W-:Y:S01]  /*572d0*/  LEA.HI.X.SX32 R27, R29, R0.reuse, 0x1, P5 ;  /* 0x000000001d1b7211 */ /* 0x080fe200028f0eff */
[----:B------:R-:W-:Y:S01]  /*572e0*/  ULDC UR9, c[0x0][0x22c] ;  /* 0x00008b0000097ab9 */ /* 0x000fe20000000800 */
[C-C-:B0-----:R-:W-:Y:S01]  /*572f0*/  LOP3.LUT R21, R2.reuse, 0x6a, R165.reuse, 0xfe, !PT ;  /* 0x0000006a02157812 */ /* 0x141fe200078efea5 */
[----:B------:R-:W0:Y:S01]  /*57300*/  LDC R31, c[0x0][0x248] ;  /* 0x00009200ff1f7b82 */ /* 0x000e220000000800 */
[----:B------:R-:W-:Y:S01]  /*57310*/  LOP3.LUT R20, R2, 0x6c, R165, 0xfe, !PT ;  /* 0x0000006c02147812 */ /* 0x000fe200078efea5 */
[----:B------:R2:W-:Y:S01]  /*57320*/  @P3 STG.E.U16 desc[UR56][R26.64], R163 ;  /* 0x000000a31a003986 */ /* 0x0005e2000c101538 */
[C---:B------:R-:W-:Y:S01]  /*57330*/  ISETP.LT.AND P4, PT, R28.reuse, UR7, !P0 ;  /* 0x000000071c007c0c */ /* 0x040fe2000c781270 */
[----:B------:R-:W-:Y:S01]  /*57340*/  IMAD R28, R28, UR4, RZ ;  /* 0x000000041c1c7c24 */ /* 0x000fe2000f8e02ff */
[C---:B------:R-:W-:Y:S01]  /*57350*/  ISETP.LT.AND P2, PT, R20.reuse, UR9, !P0 ;  /* 0x0000000914007c0c */ /* 0x040fe2000c741270 */
[C---:B-1----:R-:W-:Y:S01]  /*57360*/  IMAD R23, R21.reuse, UR5, RZ ;  /* 0x0000000515177c24 */ /* 0x042fe2000f8e02ff */
[----:B------:R-:W-:Y:S01]  /*57370*/  ISETP.LT.AND P3, PT, R21, UR8, !P0 ;  /* 0x0000000815007c0c */ /* 0x000fe2000c761270 */
[----:B-----5:R-:W-:Y:S01]  /*57380*/  IMAD R25, R20, UR6, RZ ;  /* 0x0000000614197c24 */ /* 0x020fe2000f8e02ff */
[CC--:B------:R-:W-:Y:S01]  /*57390*/  LEA R20, P6, R28.reuse, R3.reuse, 0x1 ;  /* 0x000000031c147211 */ /* 0x0c0fe200078c08ff */
[----:B------:R-:W-:Y:S01]  /*573a0*/  ULDC UR8, c[0x0][0x22c] ;  /* 0x00008b0000087ab9 */ /* 0x000fe20000000800 */
[-C--:B------:R-:W-:Y:S01]  /*573b0*/  LEA R22, P5, R23, R3.reuse, 0x1 ;  /* 0x0000000317167211 */ /* 0x080fe200078a08ff */
[----:B------:R-:W-:Y:S01]  /*573c0*/  ULDC UR4, c[0x0][0x248] ;  /* 0x0000920000047ab9 */ /* 0x000fe20000000800 */
[-C--:B------:R-:W-:Y:S01]  /*573d0*/  LEA.HI.X.SX32 R21, R28, R0.reuse, 0x1, P6 ;  /* 0x000000001c157211 */ /* 0x080fe200030f0eff */
[----:B------:R-:W-:Y:S01]  /*573e0*/  ULDC UR5, c[0x0][0x248] ;  /* 0x0000920000057ab9 */ /* 0x000fe20000000800 */
[----:B------:R-:W-:Y:S01]  /*573f0*/  LEA R24, P6, R25, R3, 0x1 ;  /* 0x0000000319187211 */ /* 0x000fe200078c08ff */
[----:B------:R-:W-:Y:S01]  /*57400*/  ULDC UR9, c[0x0][0x22c] ;  /* 0x00008b0000097ab9 */ /* 0x000fe20000000800 */
[----:B------:R-:W-:Y:S01]  /*57410*/  PRMT R160, R160, 0x7632, R160 ;  /* 0x00007632a0a07816 */ /* 0x000fe200000000a0 */
[----:B------:R-:W-:Y:S01]  /*57420*/  ULDC UR6, c[0x0][0x248] ;  /* 0x0000920000067ab9 */ /* 0x000fe20000000800 */
[----:B------:R-:W-:Y:S01]  /*57430*/  PRMT R161, R161, 0x7632, R161 ;  /* 0x00007632a1a17816 */ /* 0x000fe200000000a1 */
[----:B------:R-:W-:Y:S01]  /*57440*/  ULDC UR7, c[0x0][0x248] ;  /* 0x0000920000077ab9 */ /* 0x000fe20000000800 */
[----:B------:R-:W-:Y:S01]  /*57450*/  LEA.HI.X.SX32 R23, R23, R0, 0x1, P5 ;  /* 0x0000000017177211 */ /* 0x000fe200028f0eff */
[----:B------:R1:W-:Y:S01]  /*57460*/  @P4 STG.E.U16 desc[UR56][R20.64], R160 ;  /* 0x000000a014004986 */ /* 0x0003e2000c101538 */
[----:B------:R-:W-:-:S02]  /*57470*/  PRMT R162, R162, 0x7632, R162 ;  /* 0x00007632a2a27816 */ /* 0x000fc400000000a2 */
[----:B------:R-:W-:Y:S01]  /*57480*/  LEA.HI.X.SX32 R25, R25, R0, 0x1, P6 ;  /* 0x0000000019197211 */ /* 0x000fe200030f0eff */
[----:B------:R5:W-:Y:S01]  /*57490*/  @P3 STG.E.U16 desc[UR56][R22.64], R161 ;  /* 0x000000a116003986 */ /* 0x000be2000c101538 */
[----:B--2---:R-:W-:Y:S02]  /*574a0*/  LOP3.LUT R26, R2, 0x6e, R165, 0xfe, !PT ;  /* 0x0000006e021a7812 */ /* 0x004fe400078efea5 */
[----:B------:R-:W-:Y:S01]  /*574b0*/  PRMT R163, R163, 0x7632, R163 ;  /* 0x00007632a3a37816 */ /* 0x000fe200000000a3 */
[----:B------:R2:W-:Y:S01]  /*574c0*/  @P2 STG.E.U16 desc[UR56][R24.64], R162 ;  /* 0x000000a218002986 */ /* 0x0005e2000c101538 */
[C---:B------:R-:W-:Y:S01]  /*574d0*/  ISETP.LT.AND P2, PT, R26.reuse, UR8, !P0 ;  /* 0x000000081a007c0c */ /* 0x040fe2000c741270 */
[----:B------:R-:W-:Y:S01]  /*574e0*/  IMAD R26, R26, UR4, RZ ;  /* 0x000000041a1a7c24 */ /* 0x000fe2000f8e02ff */
[----:B------:R-:W-:Y:S01]  /*574f0*/  ULDC UR4, c[0x0][0x22c] ;  /* 0x00008b0000047ab9 */ /* 0x000fe20000000800 */
[C-C-:B-1----:R-:W-:Y:S02]  /*57500*/  LOP3.LUT R21, R2.reuse, 0x70, R165.reuse, 0xfe, !PT ;  /* 0x0000007002157812 */ /* 0x142fe400078efea5 */
[----:B------:R-:W-:-:S02]  /*57510*/  LOP3.LUT R27, R2, 0x84, R165, 0xfe, !PT ;  /* 0x00000084021b7812 */ /* 0x000fc400078efea5 */
[--C-:B-----5:R-:W-:Y:S02]  /*57520*/  LOP3.LUT R23, R2, 0x72, R165.reuse, 0xfe, !PT ;  /* 0x0000007202177812 */ /* 0x120fe400078efea5 */
[-C--:B------:R-:W-:Y:S02]  /*57530*/  LEA R20, P3, R26, R3.reuse, 0x1 ;  /* 0x000000031a147211 */ /* 0x080fe400078608ff */
[----:B------:R-:W-:Y:S01]  /*57540*/  LOP3.LUT R22, R2, 0x74, R165, 0xfe, !PT ;  /* 0x0000007402167812 */ /* 0x000fe200078efea5 */
[C---:B--2---:R-:W-:Y:S01]  /*57550*/  IMAD R25, R21.reuse, UR5, RZ ;  /* 0x0000000515197c24 */ /* 0x044fe2000f8e02ff */
[----:B------:R-:W-:Y:S01]  /*57560*/  ISETP.LT.AND P5, PT, R21, UR9, !P0 ;  /* 0x0000000915007c0c */ /* 0x000fe2000c7a1270 */
[C---:B------:R-:W-:Y:S01]  /*57570*/  IMAD R28, R23.reuse, UR6, RZ ;  /* 0x00000006171c7c24 */ /* 0x040fe2000f8e02ff */
[-C--:B------:R-:W-:Y:S01]  /*57580*/  LEA.HI.X.SX32 R21, R26, R0.reuse, 0x1, P3 ;  /* 0x000000001a157211 */ /* 0x080fe200018f0eff */
[C---:B------:R-:W-:Y:S01]  /*57590*/  IMAD R29, R22.reuse, UR7, RZ ;  /* 0x00000007161d7c24 */ /* 0x040fe2000f8e02ff */
[----:B------:R-:W-:Y:S01]  /*575a0*/  ISETP.LT.AND P3, PT, R22, UR4, !P0 ;  /* 0x0000000416007c0c */ /* 0x000fe2000c761270 */
[----:B------:R-:W-:Y:S01]  /*575b0*/  ULDC UR4, c[0x0][0x22c] ;  /* 0x00008b0000047ab9 */ /* 0x000fe20000000800 */
[----:B------:R-:W-:Y:S01]  /*575c0*/  ISETP.LT.AND P4, PT, R23, UR10, !P0 ;  /* 0x0000000a17007c0c */ /* 0x000fe2000c781270 */
[----:B------:R1:W-:Y:S01]  /*575d0*/  @P2 STG.E.U16 desc[UR56][R20.64], R163 ;  /* 0x000000a314002986 */ /* 0x0003e2000c101538 */
[CC--:B------:R-:W-:Y:S01]  /*575e0*/  LEA R22, P6, R25.reuse, R3.reuse, 0x1 ;  /* 0x0000000319167211 */ /* 0x0c0fe200078c08ff */
[----:B------:R-:W-:Y:S01]  /*575f0*/  ULDC UR6, c[0x0][0x22c] ;  /* 0x00008b0000067ab9 */ /* 0x000fe20000000800 */
[-C--:B------:R-:W-:Y:S01]  /*57600*/  LEA R24, P2, R28, R3.reuse, 0x1 ;  /* 0x000000031c187211 */ /* 0x080fe200078408ff */
[----:B------:R-:W-:Y:S01]  /*57610*/  ULDC UR5, c[0x0][0x248] ;  /* 0x0000920000057ab9 */ /* 0x000fe20000000800 */
[----:B------:R-:W-:Y:S01]  /*57620*/  LEA.HI.X.SX32 R23, R25, R0, 0x1, P6 ;  /* 0x0000000019177211 */ /* 0x000fe200030f0eff */
[----:B------:R-:W-:Y:S01]  /*57630*/  ULDC UR7, c[0x0][0x22c] ;  /* 0x00008b0000077ab9 */ /* 0x000fe20000000800 */
[----:B------:R-:W-:-:S02]  /*57640*/  LEA R26, P6, R29, R3, 0x1 ;  /* 0x000000031d1a7211 */ /* 0x000fc400078c08ff */
[-C--:B------:R-:W-:Y:S01]  /*57650*/  LEA.HI.X.SX32 R25, R28, R0.reuse, 0x1, P2 ;  /* 0x000000001c197211 */ /* 0x080fe200010f0eff */
[----:B------:R2:W-:Y:S01]  /*57660*/  @P5 STG.E.U16 desc[UR56][R22.64], R168 ;  /* 0x000000a816005986 */ /* 0x0005e2000c101538 */
[----:B------:R-:W-:Y:S01]  /*57670*/  ISETP.LT.AND P2, PT, R27, UR4, !P0 ;  /* 0x000000041b007c0c */ /* 0x000fe2000c741270 */
[----:B------:R-:W-:Y:S01]  /*57680*/  ULDC UR4, c[0x0][0x248] ;  /* 0x0000920000047ab9 */ /* 0x000fe20000000800 */
[C-C-:B-1----:R-:W-:Y:S01]  /*57690*/  LOP3.LUT R21, R2.reuse, 0x76, R165.reuse, 0xfe, !PT ;  /* 0x0000007602157812 */ /* 0x142fe200078efea5 */
[----:B------:R1:W-:Y:S01]  /*576a0*/  @P4 STG.E.U16 desc[UR56][R24.64], R169 ;  /* 0x000000a918004986 */ /* 0x0003e2000c101538 */
[-C--:B------:R-:W-:Y:S01]  /*576b0*/  LEA.HI.X.SX32 R27, R29, R0.reuse, 0x1, P6 ;  /* 0x000000001d1b7211 */ /* 0x080fe200030f0eff */
[----:B------:R-:W5:Y:S01]  /*576c0*/  LDC R28, c[0x0][0x248] ;  /* 0x00009200ff1c7b82 */ /* 0x000f620000000800 */
[--C-:B------:R-:W-:Y:S02]  /*576d0*/  LOP3.LUT R20, R2, 0x78, R165.reuse, 0xfe, !PT ;  /* 0x0000007802147812 */ /* 0x100fe400078efea5 */
[C---:B------:R-:W-:Y:S01]  /*576e0*/  ISETP.LT.AND P5, PT, R21.reuse, UR6, !P0 ;  /* 0x0000000615007c0c */ /* 0x040fe2000c7a1270 */
[----:B------:R-:W-:Y:S01]  /*576f0*/  IMAD R21, R21, UR4, RZ ;  /* 0x0000000415157c24 */ /* 0x000fe2000f8e02ff */
[----:B------:R4:W-:Y:S01]  /*57700*/  @P3 STG.E.U16 desc[UR56][R26.64], R170 ;  /* 0x000000aa1a003986 */ /* 0x0009e2000c101538 */
[----:B------:R-:W-:Y:S01]  /*57710*/  ISETP.LT.AND P3, PT, R20, UR7, !P0 ;  /* 0x0000000714007c0c */ /* 0x000fe2000c761270 */
[----:B------:R-:W-:Y:S01]  /*57720*/  ULDC UR4, c[0x0][0x248] ;  /* 0x0000920000047ab9 */ /* 0x000fe20000000800 */
[----:B--2---:R-:W-:Y:S01]  /*57730*/  LOP3.LUT R23, R2, 0x7a, R165, 0xfe, !PT ;  /* 0x0000007a02177812 */ /* 0x004fe200078efea5 */
[----:B------:R-:W-:Y:S01]  /*57740*/  ULDC UR6, c[0x0][0x22c] ;  /* 0x00008b0000067ab9 */ /* 0x000fe20000000800 */
[----:B-1----:R-:W-:Y:S01]  /*57750*/  IMAD R24, R20, UR5, RZ ;  /* 0x0000000514187c24 */ /* 0x002fe2000f8e02ff */
[-C--:B------:R-:W-:Y:S01]  /*57760*/  LEA R20, P4, R21, R3.reuse, 0x1 ;  /* 0x0000000315147211 */ /* 0x080fe200078808ff */
[----:B------:R-:W-:Y:S01]  /*57770*/  ULDC UR5, c[0x0][0x22c] ;  /* 0x00008b0000057ab9 */ /* 0x000fe20000000800 */
[----:B------:R-:W-:Y:S01]  /*57780*/  IMAD R25, R23, UR4, RZ ;  /* 0x0000000417197c24 */ /* 0x000fe2000f8e02ff */
[----:B------:R-:W-:Y:S01]  /*57790*/  ULDC UR4, c[0x0][0x248] ;  /* 0x0000920000047ab9 */ /* 0x000fe20000000800 */
[----:B------:R-:W-:Y:S01]  /*577a0*/  LEA.HI.X.SX32 R21, R21, R0, 0x1, P4 ;  /* 0x0000000015157211 */ /* 0x000fe200020f0eff */
[----:B------:R-:W1:Y:S01]  /*577b0*/  LDC R29, c[0x0][0x248] ;  /* 0x00009200ff1d7b82 */ /* 0x000e620000000800 */
[----:B------:R-:W-:-:S02]  /*577c0*/  LEA R22, P6, R24, R3, 0x1 ;  /* 0x0000000318167211 */ /* 0x000fc400078c08ff */
[----:B----4-:R-:W-:Y:S01]  /*577d0*/  LOP3.LUT R26, R2, 0x86, R165, 0xfe, !PT ;  /* 0x00000086021a7812 */ /* 0x010fe200078efea5 */
[----:B------:R2:W-:Y:S01]  /*577e0*/  @P5 STG.E.U16 desc[UR56][R20.64], R171 ;  /* 0x000000ab14005986 */ /* 0x0005e2000c101538 */
[----:B------:R-:W-:Y:S01]  /*577f0*/  ISETP.LT.AND P4, PT, R23, UR5, !P0 ;  /* 0x0000000517007c0c */ /* 0x000fe2000c781270 */
[----:B------:R-:W-:Y:S01]  /*57800*/  ULDC UR5, c[0x0][0x22c] ;  /* 0x00008b0000057ab9 */ /* 0x000fe20000000800 */
[----:B------:R-:W-:Y:S02]  /*57810*/  PRMT R27, R168, 0x7632, R27 ;  /* 0x00007632a81b7816 */ /* 0x000fe4000000001b */
[----:B------:R-:W-:Y:S02]  /*57820*/  LEA.HI.X.SX32 R23, R24, R0, 0x1, P6 ;  /* 0x0000000018177211 */ /* 0x000fe400030f0eff */
[----:B------:R-:W-:Y:S02]  /*57830*/  ISETP.LT.AND P5, PT, R26, UR6, !P0 ;  /* 0x000000061a007c0c */ /* 0x000fe4000c7a1270 */
[----:B------:R-:W-:Y:S01]  /*57840*/  LEA R24, P6, R25, R3, 0x1 ;  /* 0x0000000319187211 */ /* 0x000fe200078c08ff */
[----:B------:R4:W-:Y:S01]  /*57850*/  @P3 STG.E.U16 desc[UR56][R22.64], R27 ;  /* 0x0000001b16003986 */ /* 0x0009e2000c101538 */
[----:B------:R-:W-:-:S02]  /*57860*/  LOP3.LUT R26, R2, 0x7c, R165, 0xfe, !PT ;  /* 0x0000007c021a7812 */ /* 0x000fc400078efea5 */
[----:B------:R-:W-:Y:S02]  /*57870*/  PRMT R169, R169, 0x7632, R169 ;  /* 0x00007632a9a97816 */ /* 0x000fe400000000a9 */
[----:B------:R-:W-:Y:S02]  /*57880*/  LEA.HI.X.SX32 R25, R25, R0, 0x1, P6 ;  /* 0x0000000019197211 */ /* 0x000fe400030f0eff */
[C---:B------:R-:W-:Y:S01]  /*57890*/  ISETP.LT.AND P3, PT, R26.reuse, UR5, !P0 ;  /* 0x000000051a007c0c */ /* 0x040fe2000c761270 */
[----:B------:R-:W-:Y:S01]  /*578a0*/  IMAD R26, R26, UR4, RZ ;  /* 0x000000041a1a7c24 */ /* 0x000fe2000f8e02ff */
[----:B------:R-:W-:Y:S01]  /*578b0*/  ULDC UR4, c[0x0][0x248] ;  /* 0x0000920000047ab9 */ /* 0x000fe20000000800 */
[----:B------:R3:W-:Y:S01]  /*578c0*/  @P4 STG.E.U16 desc[UR56][R24.64], R169 ;  /* 0x000000a918004986 */ /* 0x0007e2000c101538 */
[----:B------:R-:W-:Y:S01]  /*578d0*/  PRMT R170, R170, 0x7632, R170 ;  /* 0x00007632aaaa7816 */ /* 0x000fe200000000aa */
[----:B------:R-:W-:Y:S01]  /*578e0*/  ULDC UR5, c[0x0][0x22c] ;  /* 0x00008b0000057ab9 */ /* 0x000fe20000000800 */
[----:B--2---:R-:W-:-:S02]  /*578f0*/  LEA R20, P4, R26, R3, 0x1 ;  /* 0x000000031a147211 */ /* 0x004fc400078808ff */
[--C-:B----4-:R-:W-:Y:S02]  /*57900*/  LOP3.LUT R22, R2, 0x7e, R165.reuse, 0xfe, !PT ;  /* 0x0000007e02167812 */ /* 0x110fe400078efea5 */
[----:B------:R-:W-:Y:S02]  /*57910*/  LEA.HI.X.SX32 R21, R26, R0, 0x1, P4 ;  /* 0x000000001a157211 */ /* 0x000fe400020f0eff */
[C---:B------:R-:W-:Y:S01]  /*57920*/  ISETP.LT.AND P4, PT, R22.reuse, UR5, !P0 ;  /* 0x0000000516007c0c */ /* 0x040fe2000c781270 */
[----:B------:R-:W-:Y:S01]  /*57930*/  IMAD R23, R22, UR4, RZ ;  /* 0x0000000416177c24 */ /* 0x000fe2000f8e02ff */
[----:B------:R-:W-:Y:S01]  /*57940*/  ULDC UR4, c[0x0][0x248] ;  /* 0x0000920000047ab9 */ /* 0x000fe20000000800 */
[----:B---3--:R-:W-:Y:S01]  /*57950*/  LOP3.LUT R24, R2, 0x80, R165, 0xfe, !PT ;  /* 0x0000008002187812 */ /* 0x008fe200078efea5 */
[----:B------:R2:W-:Y:S01]  /*57960*/  @P3 STG.E.U16 desc[UR56][R20.64], R170 ;  /* 0x000000aa14003986 */ /* 0x0005e2000c101538 */
[----:B------:R-:W-:Y:S01]  /*57970*/  ULDC UR5, c[0x0][0x22c] ;  /* 0x00008b0000057ab9 */ /* 0x000fe20000000800 */
[----:B------:R-:W-:-:S02]  /*57980*/  LEA R22, P3, R23, R3, 0x1 ;  /* 0x0000000317167211 */ /* 0x000fc400078608ff */
[----:B------:R-:W-:Y:S01]  /*57990*/  IMAD R25, R24, UR4, RZ ;  /* 0x0000000418197c24 */ /* 0x000fe2000f8e02ff */
[----:B------:R-:W-:Y:S01]  /*579a0*/  PRMT R171, R171, 0x7632, R171 ;  /* 0x00007632abab7816 */ /* 0x000fe200000000ab */
[----:B------:R-:W-:Y:S01]  /*579b0*/  ULDC UR4, c[0x0][0x22c] ;  /* 0x00008b0000047ab9 */ /* 0x000fe20000000800 */
[-C--:B------:R-:W-:Y:S01]  /*579c0*/  LEA.HI.X.SX32 R23, R23, R0.reuse, 0x1, P3 ;  /* 0x0000000017177211 */ /* 0x080fe200018f0eff */
[----:B-----5:R-:W-:Y:S01]  /*579d0*/  IMAD R27, R28, 0x2, R25 ;  /* 0x000000021c1b7824 */ /* 0x020fe200078e0219 */
[----:B------:R-:W-:Y:S01]  /*579e0*/  ISETP.LT.AND P3, PT, R24, UR5, !P0 ;  /* 0x0000000518007c0c */ /* 0x000fe2000c761270 */
[----:B------:R-:W-:Y:S01]  /*579f0*/  ULDC UR5, c[0x0][0x22c] ;  /* 0x00008b0000057ab9 */ /* 0x000fe20000000800 */
[----:B------:R-:W-:Y:S01]  /*57a00*/  LOP3.LUT R24, R2, 0x88, R165, 0xfe, !PT ;  /* 0x0000008802187812 */ /* 0x000fe200078efea5 */
[----:B------:R3:W-:Y:S01]  /*57a10*/  @P4 STG.E.U16 desc[UR56][R22.64], R171 ;  /* 0x000000ab16004986 */ /* 0x0007e2000c101538 */
[CC--:B--2---:R-:W-:Y:S01]  /*57a20*/  LEA R20, P6, R25.reuse, R3.reuse, 0x1 ;  /* 0x0000000319147211 */ /* 0x0c4fe200078c08ff */
[----:B------:R-:W-:Y:S01]  /*57a30*/  IMAD R28, R30, 0x2, R27 ;  /* 0x000000021e1c7824 */ /* 0x000fe200078e021b */
[----:B------:R-:W-:Y:S01]  /*57a40*/  ISETP.LT.AND P4, PT, R24, UR4, !P0 ;  /* 0x0000000418007c0c */ /* 0x000fe2000c781270 */
[----:B------:R-:W2:Y:S01]  /*57a50*/  LDC R30, c[0x0][0x248] ;  /* 0x00009200ff1e7b82 */ /* 0x000ea20000000800 */
[-C--:B------:R-:W-:Y:S01]  /*57a60*/  LEA.HI.X.SX32 R21, R25, R0.reuse, 0x1, P6 ;  /* 0x0000000019157211 */ /* 0x080fe200030f0eff */
[----:B-1----:R-:W-:Y:S01]  /*57a70*/  IMAD R29, R29, 0x2, R28 ;  /* 0x000000021d1d7824 */ /* 0x002fe200078e021c */
[C---:B------:R-:W-:Y:S01]  /*57a80*/  LEA R24, P6, R27.reuse, R3, 0x1 ;  /* 0x000000031b187211 */ /* 0x040fe200078c08ff */
[----:B------:R-:W-:Y:S01]  /*57a90*/  ULDC UR4, c[0x0][0x22c] ;  /* 0x00008b0000047ab9 */ /* 0x000fe20000000800 */
[----:B------:R-:W-:Y:S01]  /*57aa0*/  LOP3.LUT R26, R2, 0x8a, R165, 0xfe, !PT ;  /* 0x0000008a021a7812 */ /* 0x000fe200078efea5 */
[----:B------:R1:W-:Y:S01]  /*57ab0*/  @P3 STG.E.U16 desc[UR56][R20.64], R172 ;  /* 0x000000ac14003986 */ /* 0x0003e2000c101538 */
[----:B------:R-:W-:-:S02]  /*57ac0*/  LEA.HI.X.SX32 R25, R27, R0, 0x1, P6 ;  /* 0x000000001b197211 */ /* 0x000fc400030f0eff */
[-C--:B---3--:R-:W-:Y:S02]  /*57ad0*/  LEA R22, P6, R28, R3.reuse, 0x1 ;  /* 0x000000031c167211 */ /* 0x088fe400078c08ff */
[----:B------:R-:W-:Y:S01]  /*57ae0*/  ISETP.LT.AND P3, PT, R26, UR4, !P0 ;  /* 0x000000041a007c0c */ /* 0x000fe2000c761270 */
[----:B------:R3:W-:Y:S01]  /*57af0*/  @P1 STG.E.U16 desc[UR56][R24.64], R173 ;  /* 0x000000ad18001986 */ /* 0x0007e2000c101538 */
[----:B------:R-:W-:Y:S01]  /*57b00*/  LOP3.LUT R27, R2, 0x8c, R165, 0xfe, !PT ;  /* 0x0000008c021b7812 */ /* 0x000fe200078efea5 */
[----:B------:R-:W-:Y:S01]  /*57b10*/  ULDC UR4, c[0x0][0x22c] ;  /* 0x00008b0000047ab9 */ /* 0x000fe20000000800 */
[-C--:B------:R-:W-:Y:S02]  /*57b20*/  LEA.HI.X.SX32 R23, R28, R0.reuse, 0x1, P6 ;  /* 0x000000001c177211 */ /* 0x080fe400030f0eff */
[-C--:B------:R-:W-:Y:S01]  /*57b30*/  LEA R26, P6, R29, R3.reuse, 0x1 ;  /* 0x000000031d1a7211 */ /* 0x080fe200078c08ff */
[----:B------:R-:W4:Y:S01]  /*57b40*/  LDC R28, c[0x0][0x248] ;  /* 0x00009200ff1c7b82 */ /* 0x000f220000000800 */
[----:B------:R-:W-:Y:S01]  /*57b50*/  ISETP.LT.AND P1, PT, R27, UR4, !P0 ;  /* 0x000000041b007c0c */ /* 0x000fe2000c721270 */
[----:B------:R-:W-:Y:S01]  /*57b60*/  ULDC UR4, c[0x0][0x22c] ;  /* 0x00008b0000047ab9 */ /* 0x000fe20000000800 */
[-C--:B------:R-:W-:Y:S01]  /*57b70*/  LEA.HI.X.SX32 R27, R29, R0.reuse, 0x1, P6 ;  /* 0x000000001d1b7211 */ /* 0x080fe200030f0eff */
[----:B------:R-:W-:Y:S01]  /*57b80*/  IMAD R29, R32, 0x2, R29 ;  /* 0x00000002201d7824 */ /* 0x000fe200078e021d */
[C-C-:B-1----:R-:W-:Y:S01]  /*57b90*/  LOP3.LUT R20, R2.reuse, 0x8e, R165.reuse, 0xfe, !PT ;  /* 0x0000008e02147812 */ /* 0x142fe200078efea5 */
[----:B------:R1:W-:Y:S01]  /*57ba0*/  @P2 STG.E.U16 desc[UR56][R22.64], R174 ;  /* 0x000000ae16002986 */ /* 0x0003e2000c101538 */
[----:B------:R-:W-:Y:S01]  /*57bb0*/  LOP3.LUT R21, R2, 0x90, R165, 0xfe, !PT ;  /* 0x0000009002157812 */ /* 0x000fe200078efea5 */
[----:B---3--:R-:W3:Y:S01]  /*57bc0*/  LDC R25, c[0x0][0x248] ;  /* 0x00009200ff197b82 */ /* 0x008ee20000000800 */
[----:B------:R-:W-:Y:S01]  /*57bd0*/  ISETP.LT.AND P2, PT, R20, UR4, !P0 ;  /* 0x0000000414007c0c */ /* 0x000fe2000c741270 */
[----:B------:R-:W-:Y:S01]  /*57be0*/  ULDC UR4, c[0x0][0x22c] ;  /* 0x00008b0000047ab9 */ /* 0x000fe20000000800 */
[-C--:B------:R-:W-:Y:S01]  /*57bf0*/  LEA R20, P6, R29, R3.reuse, 0x1 ;  /* 0x000000031d147211 */ /* 0x080fe200078c08ff */
[----:B------:R5:W-:Y:S01]  /*57c00*/  @P5 STG.E.U16 desc[UR56][R26.64], R175 ;  /* 0x000000af1a005986 */ /* 0x000be2000c101538 */
[----:B------:R-:W-:Y:S01]  /*57c10*/  ISETP.LT.AND P5, PT, R21, UR4, !P0 ;  /* 0x0000000415007c0c */ /* 0x000fe2000c7a1270 */
[----:B--2---:R-:W-:Y:S01]  /*57c20*/  IMAD R24, R30, 0x2, R29 ;  /* 0x000000021e187824 */ /* 0x004fe200078e021d */
[----:B------:R-:W-:Y:S01]  /*57c30*/  PRMT R172, R172, 0x7632, R172 ;  /* 0x00007632acac7816 */ /* 0x000fe200000000ac */
[----:B------:R-:W-:Y:S01]  /*57c40*/  ULDC UR4, c[0x0][0x22c] ;  /* 0x00008b0000047ab9 */ /* 0x000fe20000000800 */
[----:B------:R-:W-:Y:S01]  /*57c50*/  LEA.HI.X.SX32 R21, R29, R0, 0x1, P6 ;  /* 0x000000001d157211 */ /* 0x000fe200030f0eff */
[----:B------:R-:W2:Y:S01]  /*57c60*/  LDC R30, c[0x0][0x248] ;  /* 0x00009200ff1e7b82 */ /* 0x000ea20000000800 */
[----:B-1----:R-:W-:-:S02]  /*57c70*/  LEA R22, P6, R24, R3, 0x1 ;  /* 0x0000000318167211 */ /* 0x002fc400078c08ff */
[----:B------:R-:W-:Y:S01]  /*57c80*/  PRMT R173, R173, 0x7632, R173 ;  /* 0x00007632adad7816 */ /* 0x000fe200000000ad */
[----:B------:R1:W-:Y:S01]  /*57c90*/  @P4 STG.E.U16 desc[UR56][R20.64], R172 ;  /* 0x000000ac14004986 */ /* 0x0003e2000c101538 */
[----:B------:R-:W-:Y:S02]  /*57ca0*/  LEA.HI.X.SX32 R23, R24, R0, 0x1, P6 ;  /* 0x0000000018177211 */ /* 0x000fe400030f0eff */
[----:B-----5:R-:W-:Y:S01]  /*57cb0*/  LOP3.LUT R26, R2, 0x92, R165, 0xfe, !PT ;  /* 0x00000092021a7812 */ /* 0x020fe200078efea5 */
[----:B------:R-:W5:Y:S01]  /*57cc0*/  LDC R29, c[0x0][0x248] ;  /* 0x00009200ff1d7b82 */ /* 0x000f620000000800 */
[----:B------:R-:W-:Y:S01]  /*57cd0*/  PRMT R174, R174, 0x7632, R174 ;  /* 0x00007632aeae7816 */ /* 0x000fe200000000ae */
[----:B------:R4:W-:Y:S01]  /*57ce0*/  @P3 STG.E.U16 desc[UR56][R22.64], R173 ;  /* 0x000000ad16003986 */ /* 0x0009e2000c101538 */
[----:B------:R-:W-:Y:S01]  /*57cf0*/  ISETP.LT.AND P4, PT, R26, UR4, !P0 ;  /* 0x000000041a007c0c */ /* 0x000fe2000c781270 */
[----:B------:R-:W-:Y:S01]  /*57d00*/  ULDC UR4, c[0x0][0x22c] ;  /* 0x00008b0000047ab9 */ /* 0x000fe20000000800 */
[----:B------:R-:W-:Y:S01]  /*57d10*/  PRMT R175, R175, 0x7632, R175 ;  /* 0x00007632afaf7816 */ /* 0x000fe200000000af */
[----:B---3--:R-:W-:Y:S01]  /*57d20*/  IMAD R26, R25, 0x2, R24 ;  /* 0x00000002191a7824 */ /* 0x008fe200078e0218 */
[C-C-:B------:R-:W-:Y:S01]  /*57d30*/  LOP3.LUT R25, R2.reuse, 0x94, R165.reuse, 0xfe, !PT ;  /* 0x0000009402197812 */ /* 0x140fe200078efea5 */
[----:B------:R-:W3:Y:S01]  /*57d40*/  LDC R32, c[0x0][0x248] ;  /* 0x00009200ff207b82 */ /* 0x000ee20000000800 */
[----:B-1----:R-:W-:Y:S01]  /*57d50*/  LOP3.LUT R21, R2, 0x96, R165, 0xfe, !PT ;  /* 0x0000009602157812 */ /* 0x002fe200078efea5 */
[----:B0-----:R-:W-:Y:S01]  /*57d60*/  IMAD R27, R31, 0x2, R26 ;  /* 0x000000021f1b7824 */ /* 0x001fe200078e021a */
[----:B------:R-:W-:-:S02]  /*57d70*/  LEA R24, P6, R26, R3, 0x1 ;  /* 0x000000031a187211 */ /* 0x000fc400078c08ff */
[----:B------:R-:W-:Y:S01]  /*57d80*/  ISETP.LT.AND P3, PT, R25, UR4, !P0 ;  /* 0x0000000419007c0c */ /* 0x000fe2000c761270 */
[----:B------:R-:W-:Y:S01]  /*57d90*/  ULDC UR4, c[0x0][0x22c] ;  /* 0x00008b0000047ab9 */ /* 0x000fe20000000800 */
[-C--:B------:R-:W-:Y:S01]  /*57da0*/  LEA.HI.X.SX32 R25, R26, R0.reuse, 0x1, P6 ;  /* 0x000000001a197211 */ /* 0x080fe200030f0eff */
[----:B------:R-:W0:Y:S01]  /*57db0*/  LDC R31, c[0x0][0x248] ;  /* 0x00009200ff1f7b82 */ /* 0x000e220000000800 */
[-C--:B------:R-:W-:Y:S02]  /*57dc0*/  LEA R20, P6, R27, R3.reuse, 0x1 ;  /* 0x000000031b147211 */ /* 0x080fe400078c08ff */
[----:B----4-:R-:W-:Y:S01]  /*57dd0*/  LOP3.LUT R23, R2, 0x98, R165, 0xfe, !PT ;  /* 0x0000009802177812 */ /* 0x010fe200078efea5 */
[----:B------:R1:W-:Y:S01]  /*57de0*/  @P1 STG.E.U16 desc[UR56][R24.64], R174 ;  /* 0x000000ae18001986 */ /* 0x0003e2000c101538 */
[----:B------:R-:W-:Y:S01]  /*57df0*/  ISETP.LT.AND P1, PT, R21, UR4, !P0 ;  /* 0x0000000415007c0c */ /* 0x000fe2000c721270 */
[----:B------:R-:W-:Y:S01]  /*57e00*/  ULDC UR4, c[0x0][0x22c] ;  /* 0x00008b0000047ab9 */ /* 0x000fe20000000800 */
[-C--:B------:R-:W-:Y:S01]  /*57e10*/  LEA.HI.X.SX32 R21, R27, R0.reuse, 0x1, P6 ;  /* 0x000000001b157211 */ /* 0x080fe200030f0eff */
[----:B------:R-:W-:Y:S01]  /*57e20*/  IMAD R27, R28, 0x2, R27 ;  /* 0x000000021c1b7824 */ /* 0x000fe200078e021b */
[C-C-:B------:R-:W-:Y:S01]  /*57e30*/  LOP3.LUT R173, R2.reuse, 0x11e, R165.reuse, 0xfe, !PT ;  /* 0x0000011e02ad7812 */ /* 0x140fe200078efea5 */
[----:B------:R-:W4:Y:S01]  /*57e40*/  LDC R28, c[0x0][0x248] ;  /* 0x00009200ff1c7b82 */ /* 0x000f220000000800 */
[----:B------:R-:W-:Y:S01]  /*57e50*/  LOP3.LUT R171, R2, 0x120, R165, 0xfe, !PT ;  /* 0x0000012002ab7812 */ /* 0x000fe200078efea5 */
[----:B------:R1:W-:Y:S01]  /*57e60*/  @P2 STG.E.U16 desc[UR56][R20.64], R175 ;  /* 0x000000af14002986 */ /* 0x0003e2000c101538 */
[-C--:B------:R-:W-:Y:S01]  /*57e70*/  LEA R22, P6, R27, R3.reuse, 0x1 ;  /* 0x000000031b167211 */ /* 0x080fe200078c08ff */
[----:B--2---:R-:W-:Y:S01]  /*57e80*/  IMAD R26, R30, 0x2, R27 ;  /* 0x000000021e1a7824 */ /* 0x004fe200078e021b */
[----:B------:R-:W-:Y:S01]  /*57e90*/  ISETP.LT.AND P2, PT, R23, UR4, !P0 ;  /* 0x0000000417007c0c */ /* 0x000fe2000c741270 */
[----:B------:R-:W-:Y:S01]  /*57ea0*/  ULDC UR4, c[0x0][0x22c] ;  /* 0x00008b0000047ab9 */ /* 0x000fe20000000800 */
[-C--:B------:R-:W-:Y:S01]  /*57eb0*/  LEA.HI.X.SX32 R23, R27, R0.reuse, 0x1, P6 ;  /* 0x000000001b177211 */ /* 0x080fe200030f0eff */
[----:B-----5:R-:W-:Y:S01]  /*57ec0*/  IMAD R27, R29, 0x2, R26 ;  /* 0x000000021d1b7824 */ /* 0x020fe200078e021a */
[----:B-1----:R-:W-:Y:S01]  /*57ed0*/  LOP3.LUT R25, R2, 0x9a, R165, 0xfe, !PT ;  /* 0x0000009a02197812 */ /* 0x002fe200078efea5 */
[----:B------:R-:W1:Y:S01]  /*57ee0*/  LDC R29, c[0x0][0x248] ;  /* 0x00009200ff1d7b82 */ /* 0x000e620000000800 */
[C---:B------:R-:W-:Y:S01]  /*57ef0*/  LEA R24, P6, R26.reuse, R3, 0x1 ;  /* 0x000000031a187211 */ /* 0x040fe200078c08ff */
[----:B------:R2:W-:Y:S01]  /*57f00*/  @P5 STG.E.U16 desc[UR56][R22.64], R176 ;  /* 0x000000b016005986 */ /* 0x0005e2000c101538 */
[----:B------:R-:W-:Y:S01]  /*57f10*/  ISETP.LT.AND P5, PT, R25, UR4, !P0 ;  /* 0x0000000419007c0c */ /* 0x000fe2000c7a1270 */
[----:B------:R-:W-:Y:S01]  /*57f20*/  ULDC UR4, c[0x0][0x22c] ;  /* 0x00008b0000047ab9 */ /* 0x000fe20000000800 */
[----:B------:R-:W-:-:S02]  /*57f30*/  LEA.HI.X.SX32 R25, R26, R0, 0x1, P6 ;  /* 0x000000001a197211 */ /* 0x000fc400030f0eff */
[CC--:B------:R-:W-:Y:S01]  /*57f40*/  LEA R20, P6, R27.reuse, R3.reuse, 0x1 ;  /* 0x000000031b147211 */ /* 0x0c0fe200078c08ff */
[----:B------:R-:W5:Y:S01]  /*57f50*/  LDC R30, c[0x0][0x248] ;  /* 0x00009200ff1e7b82 */ /* 0x000f620000000800 */
[----:B------:R-:W-:Y:S01]  /*57f60*/  LOP3.LUT R26, R2, 0x9c, R165, 0xfe, !PT ;  /* 0x0000009c021a7812 */ /* 0x000fe200078efea5 */
[----:B------:R0:W-:Y:S01]  /*57f70*/  @P4 STG.E.U16 desc[UR56][R24.64], R177 ;  /* 0x000000b118004986 */ /* 0x0001e2000c101538 */
[----:B------:R-:W-:Y:S02]  /*57f80*/  LEA.HI.X.SX32 R21, R27, R0, 0x1, P6 ;  /* 0x000000001b157211 */ /* 0x000fe400030f0eff */
[----:B------:R-:W-:Y:S01]  /*57f90*/  ISETP.LT.AND P6, PT, R26, UR4, !P0 ;  /* 0x000000041a007c0c */ /* 0x000fe2000c7c1270 */
[----:B----4-:R-:W-:Y:S01]  /*57fa0*/  IMAD R27, R28, 0x2, R27 ;  /* 0x000000021c1b7824 */ /* 0x010fe200078e021b */
[----:B--2---:R-:W-:Y:S01]  /*57fb0*/  LOP3.LUT R23, R2, 0x9e, R165, 0xfe, !PT ;  /* 0x0000009e02177812 */ /* 0x004fe200078efea5 */
[----:B------:R-:W2:Y:S01]  /*57fc0*/  LDC R28, c[0x0][0x248] ;  /* 0x00009200ff1c7b82 */ /* 0x000ea20000000800 */
[----:B------:R4:W-:Y:S01]  /*57fd0*/  @P3 STG.E.U16 desc[UR56][R20.64], R178 ;  /* 0x000000b214003986 */ /* 0x0009e2000c101538 */
[----:B---3--:R-:W-:Y:S01]  /*57fe0*/  IMAD R26, R32, 0x2, R27 ;  /* 0x00000002201a7824 */ /* 0x008fe200078e021b */
[----:B------:R-:W-:Y:S01]  /*57ff0*/  LEA R22, P3, R27, R3, 0x1 ;  /* 0x000000031b167211 */ /* 0x000fe200078608ff */
[----:B------:R-:W-:Y:S01]  /*58000*/  ULDC UR4, c[0x0][0x22c] ;  /* 0x00008b0000047ab9 */ /* 0x000fe20000000800 */
[----:B------:R-:W-:-:S02]  /*58010*/  PRMT R176, R176, 0x7632, R176 ;  /* 0x00007632b0b07816 */ /* 0x000fc400000000b0 */
[----:B------:R-:W-:Y:S01]  /*58020*/  ISETP.LT.AND P4, PT, R23, UR4, !P0 ;  /* 0x0000000417007c0c */ /* 0x000fe2000c781270 */
[----:B------:R-:W-:Y:S01]  /*58030*/  ULDC UR4, c[0x0][0x22c] ;  /* 0x00008b0000047ab9 */ /* 0x000fe20000000800 */
[-C--:B------:R-:W-:Y:S01]  /*58040*/  LEA.HI.X.SX32 R23, R27, R0.reuse, 0x1, P3 ;  /* 0x000000001b177211 */ /* 0x080fe200018f0eff */
[----:B-1----:R-:W-:Y:S01]  /*58050*/  IMAD R27, R29, 0x2, R26 ;  /* 0x000000021d1b7824 */ /* 0x002fe200078e021a */
[-C--:B0-----:R-:W-:Y:S01]  /*58060*/  LEA R24, P3, R26, R3.reuse, 0x1 ;  /* 0x000000031a187211 */ /* 0x081fe200078608ff */
[----:B------:R-:W0:Y:S01]  /*58070*/  LDC R29, c[0x0][0x248] ;  /* 0x00009200ff1d7b82 */ /* 0x000e220000000800 */
[--C-:B----4-:R-:W-:Y:S01]  /*58080*/  LOP3.LUT R20, R2, 0xa0, R165.reuse, 0xfe, !PT ;  /* 0x000000a002147812 */ /* 0x110fe200078efea5 */
[----:B------:R1:W-:Y:S01]  /*58090*/  @P1 STG.E.U16 desc[UR56][R22.64], R179 ;  /* 0x000000b316001986 */ /* 0x0003e2000c101538 */
[----:B------:R-:W-:Y:S02]  /*580a0*/  LEA.HI.X.SX32 R25, R26, R0, 0x1, P3 ;  /* 0x000000001a197211 */ /* 0x000fe400018f0eff */
[----:B------:R-:W-:Y:S01]  /*580b0*/  ISETP.LT.AND P1, PT, R20, UR4, !P0 ;  /* 0x0000000414007c0c */ /* 0x000fe2000c721270 */
[----:B------:R-:W-:Y:S01]  /*580c0*/  ULDC UR4, c[0x0][0x22c] ;  /* 0x00008b0000047ab9 */ /* 0x000fe20000000800 */
[----:B------:R-:W-:Y:S01]  /*580d0*/  LOP3.LUT R21, R2, 0xa2, R165, 0xfe, !PT ;  /* 0x000000a202157812 */ /* 0x000fe200078efea5 */
[----:B------:R3:W-:Y:S01]  /*580e0*/  @P2 STG.E.U16 desc[UR56][R24.64], R176 ;  /* 0x000000b018002986 */ /* 0x0007e2000c101538 */
[----:B------:R-:W-:Y:S01]  /*580f0*/  LEA R20, P3, R27, R3, 0x1 ;  /* 0x000000031b147211 */ /* 0x000fe200078608ff */
[----:B------:R-:W4:Y:S01]  /*58100*/  LDC R32, c[0x0][0x248] ;  /* 0x00009200ff207b82 */ /* 0x000f220000000800 */
[----:B------:R-:W-:Y:S01]  /*58110*/  ISETP.LT.AND P2, PT, R21, UR4, !P0 ;  /* 0x0000000415007c0c */ /* 0x000fe2000c741270 */
[----:B------:R-:W-:Y:S01]  /*58120*/  ULDC UR4, c[0x0][0x22c] ;  /* 0x00008b0000047ab9 */ /* 0x000fe20000000800 */
[----:B------:R-:W-:-:S02]  /*58130*/  PRMT R177, R177, 0x7632, R177 ;  /* 0x00007632b1b17816 */ /* 0x000fc400000000b1 */
[-C--:B------:R-:W-:Y:S01]  /*58140*/  LEA.HI.X.SX32 R21, R27, R0.reuse, 0x1, P3 ;  /* 0x000000001b157211 */ /* 0x080fe200018f0eff */
[----:B--2---:R-:W-:Y:S01]  /*58150*/  IMAD R27, R28, 0x2, R27 ;  /* 0x000000021c1b7824 */ /* 0x004fe200078e021b */
[----:B------:R-:W-:Y:S02]  /*58160*/  LOP3.LUT R26, R2, 0xa4, R165, 0xfe, !PT ;  /* 0x000000a4021a7812 */ /* 0x000fe400078efea5 */
[----:B------:R-:W-:Y:S01]  /*58170*/  PRMT R178, R178, 0x7632, R178 ;  /* 0x00007632b2b27816 */ /* 0x000fe200000000b2 */
[----:B------:R2:W-:Y:S01]  /*58180*/  @P5 STG.E.U16 desc[UR56][R20.64], R177 ;  /* 0x000000b114005986 */ /* 0x0005e2000c101538 */
[----:B-----5:R-:W-:Y:S01]  /*58190*/  IMAD R28, R30, 0x2, R27 ;  /* 0x000000021e1c7824 */ /* 0x020fe200078e021b */
[----:B-1----:R-:W-:Y:S01]  /*581a0*/  LEA R22, P5, R27, R3, 0x1 ;  /* 0x000000031b167211 */ /* 0x002fe200078a08ff */
[----:B------:R-:W1:Y:S01]  /*581b0*/  LDC R30, c[0x0][0x248] ;  /* 0x00009200ff1e7b82 */ /* 0x000e620000000800 */
[----:B------:R-:W-:Y:S02]  /*581c0*/  PRMT R179, R179, 0x7632, R179 ;  /* 0x00007632b3b37816 */ /* 0x000fe400000000b3 */
[----:B------:R-:W-:-:S02]  /*581d0*/  LEA.HI.X.SX32 R23, R27, R0, 0x1, P5 ;  /* 0x000000001b177211 */ /* 0x000fc400028f0eff */
[-C--:B---3--:R-:W-:Y:S02]  /*581e0*/  LEA R24, P5, R28, R3.reuse, 0x1 ;  /* 0x000000031c187211 */ /* 0x088fe400078a08ff */
[----:B------:R-:W-:Y:S01]  /*581f0*/  ISETP.LT.AND P3, PT, R26, UR4, !P0 ;  /* 0x000000041a007c0c */ /* 0x000fe2000c761270 */
[----:B------:R3:W-:Y:S01]  /*58200*/  @P6 STG.E.U16 desc[UR56][R22.64], R178 ;  /* 0x000000b216006986 */ /* 0x0007e2000c101538 */
[----:B------:R-:W-:Y:S01]  /*58210*/  LEA.HI.X.SX32 R25, R28, R0, 0x1, P5 ;  /* 0x000000001c197211 */ /* 0x000fe200028f0eff */
[----:B0-----:R-:W-:Y:S01]  /*58220*/  IMAD R28, R29, 0x2, R28 ;  /* 0x000000021d1c7824 */ /* 0x001fe200078e021c */
[C-C-:B------:R-:W-:Y:S01]  /*58230*/  LOP3.LUT R26, R2.reuse, 0xa6, R165.reuse, 0xfe, !PT ;  /* 0x000000a6021a7812 */ /* 0x140fe200078efea5 */
[----:B------:R-:W-:Y:S01]  /*58240*/  ULDC UR4, c[0x0][0x22c] ;  /* 0x00008b0000047ab9 */ /* 0x000fe20000000800 */
[----:B------:R-:W-:Y:S01]  /*58250*/  LOP3.LUT R27, R2, 0xa8, R165, 0xfe, !PT ;  /* 0x000000a8021b7812 */ /* 0x000fe200078efea5 */
[----:B------:R-:W-:Y:S01]  /*58260*/  IMAD R29, R31, 0x2, R28 ;  /* 0x000000021f1d7824 */ /* 0x000fe200078e021c */
[----:B------:R4:W-:Y:S01]  /*58270*/  @P4 STG.E.U16 desc[UR56][R24.64], R179 ;  /* 0x000000b318004986 */ /* 0x0009e2000c101538 */
[----:B------:R-:W0:Y:S01]  /*58280*/  LDC R31, c[0x0][0x248] ;  /* 0x00009200ff1f7b82 */ /* 0x000e220000000800 */
[----:B--2---:R-:W-:-:S02]  /*58290*/  LEA R20, P4, R28, R3, 0x1 ;  /* 0x000000031c147211 */ /* 0x004fc400078808ff */
[----:B------:R-:W-:Y:S01]  /*582a0*/  ISETP.LT.AND P5, PT, R26, UR4, !P0 ;  /* 0x000000041a007c0c */ /* 0x000fe2000c7a1270 */
[----:B------:R-:W-:Y:S01]  /*582b0*/  ULDC UR4, c[0x0][0x22c] ;  /* 0x00008b0000047ab9 */ /* 0x000fe20000000800 */
[-C--:B------:R-:W-:Y:S02]  /*582c0*/  LEA R26, P6, R29, R3.reuse, 0x1 ;  /* 0x000000031d1a7211 */ /* 0x080fe400078c08ff */
[-C--:B------:R-:W-:Y:S02]  /*582d0*/  LEA.HI.X.SX32 R21, R28, R0.reuse, 0x1, P4 ;  /* 0x000000001c157211 */ /* 0x080fe400020f0eff */
[----:B------:R-:W-:Y:S01]  /*582e0*/  ISETP.LT.AND P4, PT, R27, UR4, !P0 ;  /* 0x000000041b007c0c */ /* 0x000fe2000c781270 */
[----:B------:R-:W2:Y:S01]  /*582f0*/  LDC R28, c[0x0][0x248] ;  /* 0x00009200ff1c7b82 */ /* 0x000ea20000000800 */
[-C--:B------:R-:W-:Y:S01]  /*58300*/  LEA.HI.X.SX32 R27, R29, R0.reuse, 0x1, P6 ;  /* 0x000000001d1b7211 */ /* 0x080fe200030f0eff */
[----:B-1----:R-:W-:Y:S01]  /*58310*/  IMAD R29, R30, 0x2, R29 ;  /* 0x000000021e1d7824 */ /* 0x002fe200078e021d */
[C-C-:B---3--:R-:W-:Y:S01]  /*58320*/  LOP3.LUT R22, R2.reuse, 0xaa, R165.reuse, 0xfe, !PT ;  /* 0x000000aa02167812 */ /* 0x148fe200078efea5 */
[----:B------:R-:W-:Y:S01]  /*58330*/  ULDC UR4, c[0x0][0x22c] ;  /* 0x00008b0000047ab9 */ /* 0x000fe20000000800 */
[----:B------:R1:W-:Y:S01]  /*58340*/  @P1 STG.E.U16 desc[UR56][R20.64], R180 ;  /* 0x000000b414001986 */ /* 0x0003e2000c101538 */
[----:B------:R-:W-:Y:S01]  /*58350*/  LOP3.LUT R23, R2, 0xac, R165, 0xfe, !PT ;  /* 0x000000ac02177812 */ /* 0x000fe200078efea5 */
[----:B----4-:R-:W-:Y:S01]  /*58360*/  IMAD R24, R32, 0x2, R29 ;  /* 0x0000000220187824 */ /* 0x010fe200078e021d */
[----:B------:R-:W-:Y:S01]  /*58370*/  ISETP.LT.AND P1, PT, R22, UR4, !P0 ;  /* 0x0000000416007c0c */ /* 0x000fe2000c721270 */
[----:B------:R-:W-:Y:S01]  /*58380*/  ULDC UR4, c[0x0][0x22c] ;  /* 0x00008b0000047ab9 */ /* 0x000fe20000000800 */
[----:B------:R-:W-:Y:S01]  /*58390*/  LEA R22, P6, R29, R3, 0x1 ;  /* 0x000000031d167211 */ /* 0x000fe200078c08ff */
[----:B------:R0:W-:Y:S01]  /*583a0*/  @P2 STG.E.U16 desc[UR56][R26.64], R181 ;  /* 0x000000b51a002986 */ /* 0x0001e2000c101538 */
[----:B------:R-:W-:Y:S01]  /*583b0*/  ISETP.LT.AND P2, PT, R23, UR4, !P0 ;  /* 0x0000000417007c0c */ /* 0x000fe2000c741270 */
[----:B------:R-:W3:Y:S01]  /*583c0*/  LDC R30, c[0x0][0x248] ;  /* 0x00009200ff1e7b82 */ /* 0x000ee20000000800 */
[----:B------:R-:W-:Y:S01]  /*583d0*/  LEA.HI.X.SX32 R23, R29, R0, 0x1, P6 ;  /* 0x000000001d177211 */ /* 0x000fe200030f0eff */
[----:B------:R-:W-:Y:S01]  /*583e0*/  ULDC UR4, c[0x0][0x22c] ;  /* 0x00008b0000047ab9 */ /* 0x000fe20000000800 */
[----:B------:R-:W-:-:S02]  /*583f0*/  LOP3.LUT R25, R2, 0xae, R165, 0xfe, !PT ;  /* 0x000000ae02197812 */ /* 0x000fc400078efea5 */
[CC--:B-1----:R-:W-:Y:S01]  /*58400*/  LEA R20, P6, R24.reuse, R3.reuse, 0x1 ;  /* 0x0000000318147211 */ /* 0x0c2fe200078c08ff */
[----:B------:R1:W-:Y:S01]  /*58410*/  @P3 STG.E.U16 desc[UR56][R22.64], R182 ;  /* 0x000000b616003986 */ /* 0x0003e2000c101538 */
[----:B------:R-:W-:Y:S01]  /*58420*/  ISETP.LT.AND P3, PT, R25, UR4, !P0 ;  /* 0x0000000419007c0c */ /* 0x000fe2000c761270 */
[----:B------:R-:W-:Y:S01]  /*58430*/  ULDC UR4, c[0x0][0x22c] ;  /* 0x00008b0000047ab9 */ /* 0x000fe20000000800 */
[----:B------:R-:W-:Y:S01]  /*58440*/  LEA.HI.X.SX32 R21, R24, R0, 0x1, P6 ;  /* 0x0000000018157211 */ /* 0x000fe200030f0eff */
[----:B0-----:R-:W-:Y:S01]  /*58450*/  IMAD R27, R31, 0x2, R24 ;  /* 0x000000021f1b7824 */ /* 0x001fe200078e0218 */
[----:B------:R-:W-:Y:S01]  /*58460*/  LOP3.LUT R26, R2, 0xb0, R165, 0xfe, !PT ;  /* 0x000000b0021a7812 */ /* 0x000fe200078efea5 */
[----:B------:R-:W0:Y:S01]  /*58470*/  LDC R29, c[0x0][0x248] ;  /* 0x00009200ff1d7b82 */ /* 0x000e220000000800 */
[----:B------:R-:W-:Y:S01]  /*58480*/  PRMT R180, R180, 0x7632, R180 ;  /* 0x00007632b4b47816 */ /* 0x000fe200000000b4 */
[----:B------:R4:W-:Y:S01]  /*58490*/  @P5 STG.E.U16 desc[UR56][R20.64], R183 ;  /* 0x000000b714005986 */ /* 0x0009e2000c101538 */
[----:B------:R-:W-:-:S02]  /*584a0*/  LEA R24, P6, R27, R3, 0x1 ;  /* 0x000000031b187211 */ /* 0x000fc400078c08ff */
[----:B------:R-:W-:Y:S01]  /*584b0*/  ISETP.LT.AND P5, PT, R26, UR4, !P0 ;  /* 0x000000041a007c0c */ /* 0x000fe2000c7a1270 */
[----:B------:R-:W-:Y:S01]  /*584c0*/  ULDC UR4, c[0x0][0x22c] ;  /* 0x00008b0000047ab9 */ /* 0x000fe20000000800 */
[-C--:B------:R-:W-:Y:S01]  /*584d0*/  LEA.HI.X.SX32 R25, R27, R0.reuse, 0x1, P6 ;  /* 0x000000001b197211 */ /* 0x080fe200030f0eff */
[----:B------:R-:W5:Y:S01]  /*584e0*/  LDC R26, c[0x0][0x248] ;  /* 0x00009200ff1a7b82 */ /* 0x000f620000000800 */
[----:B--2---:R-:W-:Y:S01]  /*584f0*/  IMAD R27, R28, 0x2, R27 ;  /* 0x000000021c1b7824 */ /* 0x004fe200078e021b */
[----:B-1----:R-:W-:Y:S02]  /*58500*/  LOP3.LUT R23, R2, 0xb2, R165, 0xfe, !PT ;  /* 0x000000b202177812 */ /* 0x002fe400078efea5 */
[----:B------:R1:W-:Y:S01]  /*58510*/  @P4 STG.E.U16 desc[UR56][R24.64], R180 ;  /* 0x000000b418004986 */ /* 0x0003e2000c101538 */
[----:B------:R-:W-:Y:S02]  /*58520*/  PRMT R181, R181, 0x7632, R181 ;  /* 0x00007632b5b57816 */ /* 0x000fe400000000b5 */
[----:B------:R-:W-:Y:S01]  /*58530*/  LEA R22, P6, R27, R3, 0x1 ;  /* 0x000000031b167211 */ /* 0x000fe200078c08ff */
[----:B------:R-:W2:Y:S01]  /*58540*/  LDC R28, c[0x0][0x248] ;  /* 0x00009200ff1c7b82 */ /* 0x000ea20000000800 */
[----:B------:R-:W-:Y:S01]  /*58550*/  ISETP.LT.AND P4, PT, R23, UR4, !P0 ;  /* 0x0000000417007c0c */ /* 0x000fe2000c781270 */
[----:B------:R-:W-:Y:S01]  /*58560*/  ULDC UR4, c[0x0][0x22c] ;  /* 0x00008b0000047ab9 */ /* 0x000fe20000000800 */
[----:B------:R-:W-:Y:S01]  /*58570*/  LEA.HI.X.SX32 R23, R27, R0, 0x1, P6 ;  /* 0x000000001b177211 */ /* 0x000fe200030f0eff */
[----:B---3--:R-:W-:Y:S01]  /*58580*/  IMAD R27, R30, 0x2, R27 ;  /* 0x000000021e1b7824 */ /* 0x008fe200078e021b */
[----:B----4-:R-:W-:-:S02]  /*58590*/  LOP3.LUT R21, R2, 0xb4, R165, 0xfe, !PT ;  /* 0x000000b402157812 */ /* 0x010fc400078efea5 */
[----:B------:R-:W-:Y:S01]  /*585a0*/  PRMT R182, R182, 0x7632, R182 ;  /* 0x00007632b6b67816 */ /* 0x000fe200000000b6 */
[----:B------:R3:W-:Y:S01]  /*585b0*/  @P1 STG.E.U16 desc[UR56][R22.64], R181 ;  /* 0x000000b516001986 */ /* 0x0007e2000c101538 */
[-C--:B------:R-:W-:Y:S01]  /*585c0*/  LEA R20, P6, R27, R3.reuse, 0x1 ;  /* 0x000000031b147211 */ /* 0x080fe200078c08ff */
[----:B------:R-:W4:Y:S01]  /*585d0*/  LDC R30, c[0x0][0x248] ;  /* 0x00009200ff1e7b82 */ /* 0x000f220000000800 */
[----:B------:R-:W-:Y:S01]  /*585e0*/  ISETP.LT.AND P1, PT, R21, UR4, !P0 ;  /* 0x0000000415007c0c */ /* 0x000fe2000c721270 */
[----:B------:R-:W-:Y:S01]  /*585f0*/  ULDC UR4, c[0x0][0x22c] ;  /* 0x00008b0000047ab9 */ /* 0x000fe20000000800 */
[----:B------:R-:W-:Y:S02]  /*58600*/  LEA.HI.X.SX32 R21, R27, R0, 0x1, P6 ;  /* 0x000000001b157211 */ /* 0x000fe400030f0eff */
[----:B-1----:R-:W-:Y:S01]  /*58610*/  LOP3.LUT R24, R2, 0xb6, R165, 0xfe, !PT ;  /* 0x000000b602187812 */ /* 0x002fe200078efea5 */
[----:B-----5:R-:W-:Y:S01]  /*58620*/  IMAD R27, R26, 0x2, R27 ;  /* 0x000000021a1b7824 */ /* 0x020fe200078e021b */
[----:B------:R-:W-:Y:S01]  /*58630*/  PRMT R183, R183, 0x7632, R183 ;  /* 0x00007632b7b77816 */ /* 0x000fe200000000b7 */
[----:B------:R1:W-:Y:S01]  /*58640*/  @P2 STG.E.U16 desc[UR56][R20.64], R182 ;  /* 0x000000b614002986 */ /* 0x0003e2000c101538 */
[----:B------:R-:W5:Y:S01]  /*58650*/  LDC R32, c[0x0][0x248] ;  /* 0x00009200ff207b82 */ /* 0x000f620000000800 */
[----:B------:R-:W-:Y:S01]  /*58660*/  ISETP.LT.AND P6, PT, R24, UR4, !P0 ;  /* 0x0000000418007c0c */ /* 0x000fe2000c7c1270 */
[----:B------:R-:W-:Y:S01]  /*58670*/  ULDC UR4, c[0x0][0x22c] ;  /* 0x00008b0000047ab9 */ /* 0x000fe20000000800 */
[----:B---3--:R-:W-:Y:S01]  /*58680*/  LEA R22, P2, R27, R3, 0x1 ;  /* 0x000000031b167211 */ /* 0x008fe200078408ff */
[----:B--2---:R-:W-:Y:S01]  /*58690*/  IMAD R26, R28, 0x2, R27 ;  /* 0x000000021c1a7824 */ /* 0x004fe200078e021b */
[----:B------:R-:W-:-:S02]  /*586a0*/  LOP3.LUT R25, R2, 0xb8, R165, 0xfe, !PT ;  /* 0x000000b802197812 */ /* 0x000fc400078efea5 */
[-C--:B------:R-:W-:Y:S01]  /*586b0*/  LEA.HI.X.SX32 R23, R27, R0.reuse, 0x1, P2 ;  /* 0x000000001b177211 */ /* 0x080fe200010f0eff */
[----:B0-----:R-:W-:Y:S01]  /*586c0*/  IMAD R27, R29, 0x2, R26 ;  /* 0x000000021d1b7824 */ /* 0x001fe200078e021a */
[-C--:B------:R-:W-:Y:S01]  /*586d0*/  LEA R24, P2, R26, R3.reuse, 0x1 ;  /* 0x000000031a187211 */ /* 0x080fe200078408ff */
[----:B------:R-:W0:Y:S01]  /*586e0*/  LDC R29, c[0x0][0x248] ;  /* 0x00009200ff1d7b82 */ /* 0x000e220000000800 */
[--C-:B------:R-:W-:Y:S01]  /*586f0*/  LOP3.LUT R178, R2, 0x116, R165.reuse, 0xfe, !PT ;  /* 0x0000011602b27812 */ /* 0x100fe200078efea5 */
[----:B------:R2:W-:Y:S01]  /*58700*/  @P3 STG.E.U16 desc[UR56][R22.64], R183 ;  /* 0x000000b716003986 */ /* 0x0005e2000c101538 */
[----:B------:R-:W-:Y:S01]  /*58710*/  ISETP.LT.AND P3, PT, R25, UR4, !P0 ;  /* 0x0000000419007c0c */ /* 0x000fe2000c761270 */
[----:B------:R-:W-:Y:S01]  /*58720*/  ULDC UR4, c[0x0][0x22c] ;  /* 0x00008b0000047ab9 */ /* 0x000fe20000000800 */
[-C--:B------:R-:W-:Y:S02]  /*58730*/  LEA.HI.X.SX32 R25, R26, R0.reuse, 0x1, P2 ;  /* 0x000000001a197211 */ /* 0x080fe400010f0eff */
[CC--:B-1----:R-:W-:Y:S01]  /*58740*/  LEA R20, P2, R27.reuse, R3.reuse, 0x1 ;  /* 0x000000031b147211 */ /* 0x0c2fe200078408ff */
[----:B------:R-:W1:Y:S01]  /*58750*/  LDC R31, c[0x0][0x248] ;  /* 0x00009200ff1f7b82 */ /* 0x000e620000000800 */
[----:B------:R-:W-:Y:S01]  /*58760*/  LOP3.LUT R26, R2, 0xba, R165, 0xfe, !PT ;  /* 0x000000ba021a7812 */ /* 0x000fe200078efea5 */
[----:B------:R3:W-:Y:S01]  /*58770*/  @P5 STG.E.U16 desc[UR56][R24.64], R52 ;  /* 0x0000003418005986 */ /* 0x0007e2000c101538 */
[----:B------:R-:W-:Y:S01]  /*58780*/  LEA.HI.X.SX32 R21, R27, R0, 0x1, P2 ;  /* 0x000000001b157211 */ /* 0x000fe200010f0eff */
[----:B----4-:R-:W-:Y:S01]  /*58790*/  IMAD R27, R30, 0x2, R27 ;  /* 0x000000021e1b7824 */ /* 0x010fe200078e021b */
[----:B------:R-:W-:Y:S01]  /*587a0*/  ISETP.LT.AND P2, PT, R26, UR4, !P0 ;  /* 0x000000041a007c0c */ /* 0x000fe2000c741270 */
[----:B------:R-:W-:Y:S01]  /*587b0*/  ULDC UR4, c[0x0][0x22c] ;  /* 0x00008b0000047ab9 */ /* 0x000fe20000000800 */
[----:B------:R-:W-:Y:S01]  /*587c0*/  LOP3.LUT R26, R2, 0xbc, R165, 0xfe, !PT ;  /* 0x000000bc021a7812 */ /* 0x000fe200078efea5 */
[----:B------:R4:W-:Y:S01]  /*587d0*/  @P4 STG.E.U16 desc[UR56][R20.64], R53 ;  /* 0x0000003514004986 */ /* 0x0009e2000c101538 */
[----:B--2---:R-:W-:Y:S01]  /*587e0*/  LEA R22, P4, R27, R3, 0x1 ;  /* 0x000000031b167211 */ /* 0x004fe200078808ff */
[----:B-----5:R-:W-:Y:S01]  /*587f0*/  IMAD R28, R32, 0x2, R27 ;  /* 0x00000002201c7824 */ /* 0x020fe200078e021b */
[----:B------:R-:W2:Y:S01]  /*58800*/  LDC R30, c[0x0][0x248] ;  /* 0x00009200ff1e7b82 */ /* 0x000ea20000000800 */
[----:B------:R-:W-:-:S02]  /*58810*/  LOP3.LUT R183, R2, 0x114, R165, 0xfe, !PT ;  /* 0x0000011402b77812 */ /* 0x000fc400078efea5 */
[-C--:B------:R-:W-:Y:S02]  /*58820*/  LEA.HI.X.SX32 R23, R27, R0.reuse, 0x1, P4 ;  /* 0x000000001b177211 */ /* 0x080fe400020f0eff */
[--C-:B---3--:R-:W-:Y:S02]  /*58830*/  LOP3.LUT R25, R2, 0xbe, R165.reuse, 0xfe, !PT ;  /* 0x000000be02197812 */ /* 0x108fe400078efea5 */
[----:B------:R-:W-:Y:S01]  /*58840*/  ISETP.LT.AND P4, PT, R26, UR4, !P0 ;  /* 0x000000041a007c0c */ /* 0x000fe2000c781270 */
[----:B------:R-:W-:Y:S01]  /*58850*/  ULDC UR4, c[0x0][0x22c] ;  /* 0x00008b0000047ab9 */ /* 0x000fe20000000800 */
[C---:B------:R-:W-:Y:S01]  /*58860*/  LEA R24, P5, R28.reuse, R3, 0x1 ;  /* 0x000000031c187211 */ /* 0x040fe200078a08ff */
[----:B------:R-:W3:Y:S01]  /*58870*/  LDC R27, c[0x0][0x248] ;  /* 0x00009200ff1b7b82 */ /* 0x000ee20000000800 */
[----:B------:R5:W-:Y:S01]  /*58880*/  @P1 STG.E.U16 desc[UR56][R22.64], R54 ;  /* 0x0000003616001986 */ /* 0x000be2000c101538 */
[----:B------:R-:W-:Y:S01]  /*58890*/  ISETP.LT.AND P1, PT, R25, UR4, !P0 ;  /* 0x0000000419007c0c */ /* 0x000fe2000c721270 */
[----:B------:R-:W-:Y:S01]  /*588a0*/  ULDC UR4, c[0x0][0x22c] ;  /* 0x00008b0000047ab9 */ /* 0x000fe20000000800 */
[----:B------:R-:W-:Y:S01]  /*588b0*/  LEA.HI.X.SX32 R25, R28, R0, 0x1, P5 ;  /* 0x000000001c197211 */ /* 0x000fe200028f0eff */
[----:B0-----:R-:W-:Y:S01]  /*588c0*/  IMAD R28, R29, 0x2, R28 ;  /* 0x000000021d1c7824 */ /* 0x001fe200078e021c */
[----:B----4-:R-:W-:-:S02]  /*588d0*/  LOP3.LUT R20, R2, 0xc0, R165, 0xfe, !PT ;  /* 0x000000c002147812 */ /* 0x010fc400078efea5 */
[----:B------:R-:W0:Y:S01]  /*588e0*/  LDC R29, c[0x0][0x248] ;  /* 0x00009200ff1d7b82 */ /* 0x000e220000000800 */
[----:B------:R4:W-:Y:S01]  /*588f0*/  @P6 STG.E.U16 desc[UR56][R24.64], R55 ;  /* 0x0000003718006986 */ /* 0x0009e2000c101538 */
[----:B------:R-:W-:Y:S01]  /*58900*/  ISETP.LT.AND P5, PT, R20, UR4, !P0 ;  /* 0x0000000414007c0c */ /* 0x000fe2000c7a1270 */
[----:B------:R-:W-:Y:S01]  /*58910*/  ULDC UR4, c[0x0][0x22c] ;  /* 0x00008b0000047ab9 */ /* 0x000fe20000000800 */
[----:B------:R-:W-:Y:S02]  /*58920*/  LEA R20, P6, R28, R3, 0x1 ;  /* 0x000000031c147211 */ /* 0x000fe400078c08ff */
[----:B------:R-:W-:Y:S02]  /*58930*/  PRMT R52, R52, 0x7632, R52 ;  /* 0x0000763234347816 */ /* 0x000fe40000000034 */
[----:B------:R-:W2:Y:S01]  /*58940*/  LDC R26, c[0x0][0x248] ;  /* 0x00009200ff1a7b82 */ /* 0x000ea20000000800 */
[----:B------:R-:W-:Y:S01]  /*58950*/  LEA.HI.X.SX32 R21, R28, R0, 0x1, P6 ;  /* 0x000000001c157211 */ /* 0x000fe200030f0eff */
[----:B-1----:R-:W-:Y:S01]  /*58960*/  IMAD R28, R31, 0x2, R28 ;  /* 0x000000021f1c7824 */ /* 0x002fe200078e021c */
[----:B-----5:R-:W-:-:S02]  /*58970*/  LOP3.LUT R22, R2, 0xc2, R165, 0xfe, !PT ;  /* 0x000000c202167812 */ /* 0x020fc400078efea5 */
[----:B------:R-:W-:Y:S01]  /*58980*/  PRMT R53, R53, 0x7632, R53 ;  /* 0x0000763235357816 */ /* 0x000fe20000000035 */
[----:B------:R1:W-:Y:S01]  /*58990*/  @P3 STG.E.U16 desc[UR56][R20.64], R52 ;  /* 0x0000003414003986 */ /* 0x0003e2000c101538 */
[----:B------:R-:W-:Y:S01]  /*589a0*/  ISETP.LT.AND P6, PT, R22, UR4, !P0 ;  /* 0x0000000416007c0c */ /* 0x000fe2000c7c1270 */
[----:B------:R-:W5:Y:S01]  /*589b0*/  LDC R31, c[0x0][0x248] ;  /* 0x00009200ff1f7b82 */ /* 0x000f620000000800 */
[-C--:B------:R-:W-:Y:S01]  /*589c0*/  LEA R22, P3, R28, R3.reuse, 0x1 ;  /* 0x000000031c167211 */ /* 0x080fe200078608ff */
[----:B------:R-:W-:Y:S01]  /*589d0*/  ULDC UR4, c[0x0][0x22c] ;  /* 0x00008b0000047ab9 */ /* 0x000fe20000000800 */
[----:B----4-:R-:W-:Y:S02]  /*589e0*/  LOP3.LUT R24, R2, 0xc4, R165, 0xfe, !PT ;  /* 0x000000c402187812 */ /* 0x010fe400078efea5 */
[-C--:B------:R-:W-:Y:S01]  /*589f0*/  LEA.HI.X.SX32 R23, R28, R0.reuse, 0x1, P3 ;  /* 0x000000001c177211 */ /* 0x080fe200018f0eff */
[----:B---3--:R-:W-:Y:S01]  /*58a00*/  IMAD R28, R27, 0x2, R28 ;  /* 0x000000021b1c7824 */ /* 0x008fe200078e021c */
[----:B------:R-:W-:Y:S01]  /*58a10*/  ISETP.LT.AND P3, PT, R24, UR4, !P0 ;  /* 0x0000000418007c0c */ /* 0x000fe2000c761270 */
[----:B------:R-:W3:Y:S01]  /*58a20*/  LDC R32, c[0x0][0x248] ;  /* 0x00009200ff207b82 */ /* 0x000ee20000000800 */
[----:B------:R-:W-:Y:S01]  /*58a30*/  PRMT R54, R54, 0x7632, R54 ;  /* 0x0000763236367816 */ /* 0x000fe20000000036 */
[----:B------:R4:W-:Y:S01]  /*58a40*/  @P2 STG.E.U16 desc[UR56][R22.64], R53 ;  /* 0x0000003516002986 */ /* 0x0009e2000c101538 */
[CC--:B-1----:R-:W-:Y:S01]  /*58a50*/  LEA R20, P2, R28.reuse, R3.reuse, 0x1 ;  /* 0x000000031c147211 */ /* 0x0c2fe200078408ff */
[----:B0-----:R-:W-:Y:S01]  /*58a60*/  IMAD R25, R29, 0x2, R28 ;  /* 0x000000021d197824 */ /* 0x001fe200078e021c */
[----:B------:R-:W-:Y:S01]  /*58a70*/  PRMT R55, R55, 0x7632, R55 ;  /* 0x0000763237377816 */ /* 0x000fe20000000037 */
[----:B------:R-:W-:Y:S01]  /*58a80*/  ULDC UR4, c[0x0][0x22c] ;  /* 0x00008b0000047ab9 */ /* 0x000fe20000000800 */
[----:B------:R-:W-:Y:S01]  /*58a90*/  LEA.HI.X.SX32 R21, R28, R0, 0x1, P2 ;  /* 0x000000001c157211 */ /* 0x000fe200010f0eff */
[----:B--2---:R-:W-:Y:S01]  /*58aa0*/  IMAD R27, R26, 0x2, R25 ;  /* 0x000000021a1b7824 */ /* 0x004fe200078e0219 */
[----:B------:R-:W-:-:S02]  /*58ab0*/  LEA R24, P2, R25, R3, 0x1 ;  /* 0x0000000319187211 */ /* 0x000fc400078408ff */
[----:B------:R-:W-:Y:S01]  /*58ac0*/  LOP3.LUT R26, R2, 0xc6, R165, 0xfe, !PT ;  /* 0x000000c6021a7812 */ /* 0x000fe200078efea5 */
[----:B------:R-:W-:Y:S01]  /*58ad0*/  IMAD R28, R30, 0x2, R27 ;  /* 0x000000021e1c7824 */ /* 0x000fe200078e021b */
[-C--:B------:R-:W-:Y:S01]  /*58ae0*/  LEA.HI.X.SX32 R25, R25, R0.reuse, 0x1, P2 ;  /* 0x0000000019197211 */ /* 0x080fe200010f0eff */
[----:B------:R0:W-:Y:S01]  /*58af0*/  @P4 STG.E.U16 desc[UR56][R20.64], R54 ;  /* 0x0000003614004986 */ /* 0x0001e2000c101538 */
[----:B----4-:R-:W-:Y:S01]  /*58b00*/  LEA R22, P4, R27, R3, 0x1 ;  /* 0x000000031b167211 */ /* 0x010fe200078808ff */
[----:B-----5:R-:W-:Y:S01]  /*58b10*/  IMAD R29, R31, 0x2, R28 ;  /* 0x000000021f1d7824 */ /* 0x020fe200078e021c */
[----:B------:R-:W-:Y:S01]  /*58b20*/  ISETP.LT.AND P2, PT, R26, UR4, !P0 ;  /* 0x000000041a007c0c */ /* 0x000fe2000c741270 */
[----:B------:R1:W-:Y:S01]  /*58b30*/  @P1 STG.E.U16 desc[UR56][R24.64], R55 ;  /* 0x0000003718001986 */ /* 0x0003e2000c101538 */
[----:B------:R-:W-:Y:S01]  /*58b40*/  LEA.HI.X.SX32 R23, R27, R0, 0x1, P4 ;  /* 0x000000001b177211 */ /* 0x000fe200020f0eff */
[----:B------:R-:W-:Y:S01]  /*58b50*/  ULDC UR4, c[0x0][0x22c] ;  /* 0x00008b0000047ab9 */ /* 0x000fe20000000800 */
[----:B------:R-:W-:-:S02]  /*58b60*/  LOP3.LUT R27, R2, 0xc8, R165, 0xfe, !PT ;  /* 0x000000c8021b7812 */ /* 0x000fc400078efea5 */
[-C--:B------:R-:W-:Y:S01]  /*58b70*/  LEA R26, P4, R29, R3.reuse, 0x1 ;  /* 0x000000031d1a7211 */ /* 0x080fe200078808ff */
[----:B---3--:R-:W-:Y:S01]  /*58b80*/  IMAD R30, R32, 0x2, R29 ;  /* 0x00000002201e7824 */ /* 0x008fe200078e021d */
[----:B------:R2:W-:Y:S01]  /*58b90*/  @P5 STG.E.U16 desc[UR56][R22.64], R84 ;  /* 0x0000005416005986 */ /* 0x0005e2000c101538 */
[-C--:B0-----:R-:W-:Y:S02]  /*58ba0*/  LEA R20, P1, R28, R3.reuse, 0x1 ;  /* 0x000000031c147211 */ /* 0x081fe400078208ff */
[----:B------:R-:W-:Y:S01]  /*58bb0*/  IMAD R234, R33, 0x2, R30 ;  /* 0x0000000221ea7824 */ /* 0x000fe200078e021e */
[----:B------:R-:W-:Y:S02]  /*58bc0*/  LOP3.LUT R179, R2, 0x118, R165, 0xfe, !PT ;  /* 0x0000011802b37812 */ /* 0x000fe400078efea5 */
[-C--:B------:R-:W-:Y:S02]  /*58bd0*/  LEA.HI.X.SX32 R21, R28, R0.reuse, 0x1, P1 ;  /* 0x000000001c157211 */ /* 0x080fe400008f0eff */
[----:B------:R-:W-:Y:S01]  /*58be0*/  ISETP.LT.AND P1, PT, R27, UR4, !P0 ;  /* 0x000000041b007c0c */ /* 0x000fe2000c721270 */
[----:B------:R-:W-:Y:S01]  /*58bf0*/  ULDC UR4, c[0x0][0x22c] ;  /* 0x00008b0000047ab9 */ /* 0x000fe20000000800 */
[----:B------:R-:W-:Y:S01]  /*58c00*/  LEA.HI.X.SX32 R27, R29, R0, 0x1, P4 ;  /* 0x000000001d1b7211 */ /* 0x000fe200020f0eff */
[----:B------:R-:W-:Y:S01]  /*58c10*/  @P6 STG.E.U16 desc[UR56][R20.64], R85 ;  /* 0x0000005514006986 */ /* 0x000fe2000c101538 */
[----:B-1----:R-:W-:-:S02]  /*58c20*/  LEA R24, P4, R30, R3, 0x1 ;  /* 0x000000031e187211 */ /* 0x002fc400078808ff */
[----:B--2---:R-:W-:Y:S01]  /*58c30*/  PRMT R84, R84, 0x7632, R84 ;  /* 0x0000763254547816 */ /* 0x004fe20000000054 */
[----:B------:R-:W-:Y:S01]  /*58c40*/  @P3 STG.E.U16 desc[UR56][R26.64], R86 ;  /* 0x000000561a003986 */ /* 0x000fe2000c101538 */
[-C--:B------:R-:W-:Y:S02]  /*58c50*/  LEA.HI.X.SX32 R25, R30, R0.reuse, 0x1, P4 ;  /* 0x000000001e197211 */ /* 0x080fe400020f0eff */
[-C--:B------:R-:W-:Y:S02]  /*58c60*/  LEA R22, P4, R234, R3.reuse, 0x1 ;  /* 0x00000003ea167211 */ /* 0x080fe400078808ff */
[--C-:B------:R-:W-:Y:S01]  /*58c70*/  LOP3.LUT R177, R2, 0x11a, R165.reuse, 0xfe, !PT ;  /* 0x0000011a02b17812 */ /* 0x100fe200078efea5 */
[----:B------:R-:W-:Y:S01]  /*58c80*/  @P2 STG.E.U16 desc[UR56][R24.64], R87 ;  /* 0x0000005718002986 */ /* 0x000fe2000c101538 */
[----:B------:R-:W-:Y:S01]  /*58c90*/  LEA.HI.X.SX32 R23, R234, R0, 0x1, P4 ;  /* 0x00000000ea177211 */ /* 0x000fe200020f0eff */
[----:B------:R-:W-:Y:S01]  /*58ca0*/  IMAD R234, R237, 0x2, R234 ;  /* 0x00000002edea7824 */ /* 0x000fe200078e02ea */
[C-C-:B------:R-:W-:Y:S01]  /*58cb0*/  LOP3.LUT R175, R2.reuse, 0x11c, R165.reuse, 0xfe, !PT ;  /* 0x0000011c02af7812 */ /* 0x140fe200078efea5 */
[----:B------:R-:W0:Y:S01]  /*58cc0*/  LDC R237, c[0x0][0x248] ;  /* 0x00009200ffed7b82 */ /* 0x000e220000000800 */
[----:B------:R-:W-:Y:S01]  /*58cd0*/  LOP3.LUT R172, R2, 0x122, R165, 0xfe, !PT ;  /* 0x0000012202ac7812 */ /* 0x000fe200078efea5 */
[----:B------:R1:W-:Y:S01]  /*58ce0*/  @P1 STG.E.U16 desc[UR56][R22.64], R84 ;  /* 0x0000005416001986 */ /* 0x0003e2000c101538 */
[----:B------:R-:W-:Y:S01]  /*58cf0*/  ISETP.LT.AND P1, PT, R164, UR4, !P0 ;  /* 0x00000004a4007c0c */ /* 0x000fe2000c721270 */
[----:B------:R-:W-:Y:S01]  /*58d00*/  ULDC UR4, c[0x0][0x22c] ;  /* 0x00008b0000047ab9 */ /* 0x000fe20000000800 */
[----:B------:R-:W-:-:S02]  /*58d10*/  LEA R164, P4, R234, R3, 0x1 ;  /* 0x00000003eaa47211 */ /* 0x000fc400078808ff */
[----:B------:R-:W-:Y:S01]  /*58d20*/  ISETP.LT.AND P3, PT, R232, UR4, !P0 ;  /* 0x00000004e8007c0c */ /* 0x000fe2000c761270 */
[----:B------:R-:W-:Y:S01]  /*58d30*/  ULDC UR4, c[0x0][0x22c] ;  /* 0x00008b0000047ab9 */ /* 0x000fe20000000800 */
[--C-:B------:R-:W-:Y:S02]  /*58d40*/  LOP3.LUT R168, R2, 0x124, R165.reuse, 0xfe, !PT ;  /* 0x0000012402a87812 */ /* 0x100fe400078efea5 */
[----:B------:R-:W-:Y:S01]  /*58d50*/  ISETP.LT.AND P6, PT, R230, UR4, !P0 ;  /* 0x00000004e6007c0c */ /* 0x000fe2000c7c1270 */
[----:B------:R-:W-:Y:S01]  /*58d60*/  ULDC UR4, c[0x0][0x22c] ;  /* 0x00008b0000047ab9 */ /* 0x000fe20000000800 */
[----:B------:R-:W2:Y:S01]  /*58d70*/  LDC R230, c[0x0][0x248] ;  /* 0x00009200ffe67b82 */ /* 0x000ea20000000800 */
[----:B------:R-:W-:Y:S01]  /*58d80*/  ISETP.LT.AND P2, PT, R228, UR4, !P0 ;  /* 0x00000004e4007c0c */ /* 0x000fe2000c741270 */
[----:B------:R-:W-:Y:S01]  /*58d90*/  ULDC UR4, c[0x0][0x22c] ;  /* 0x00008b0000047ab9 */ /* 0x000fe20000000800 */
[C-C-:B------:R-:W-:Y:S02]  /*58da0*/  LOP3.LUT R163, R2.reuse, 0x128, R165.reuse, 0xfe, !PT ;  /* 0x0000012802a37812 */ /* 0x140fe400078efea5 */
[----:B------:R-:W-:Y:S01]  /*58db0*/  ISETP.LT.AND P5, PT, R227, UR4, !P0 ;  /* 0x00000004e3007c0c */ /* 0x000fe2000c7a1270 */
[----:B------:R-:W-:Y:S01]  /*58dc0*/  ULDC UR4, c[0x0][0x22c] ;  /* 0x00008b0000047ab9 */ /* 0x000fe20000000800 */
[C-C-:B------:R-:W-:Y:S01]  /*58dd0*/  LOP3.LUT R169, R2.reuse, 0x12a, R165.reuse, 0xfe, !PT ;  /* 0x0000012a02a97812 */ /* 0x140fe200078efea5 */
[----:B------:R-:W3:Y:S01]  /*58de0*/  LDC R227, c[0x0][0x248] ;  /* 0x00009200ffe37b82 */ /* 0x000ee20000000800 */
[----:B------:R-:W-:-:S02]  /*58df0*/  LOP3.LUT R170, R2, 0x12c, R165, 0xfe, !PT ;  /* 0x0000012c02aa7812 */ /* 0x000fc400078efea5 */
[C-C-:B------:R-:W-:Y:S02]  /*58e00*/  LOP3.LUT R155, R2.reuse, 0x12e, R165.reuse, 0xfe, !PT ;  /* 0x0000012e029b7812 */ /* 0x140fe400078efea5 */
[C-C-:B------:R-:W-:Y:S02]  /*58e10*/  LOP3.LUT R161, R2.reuse, 0x132, R165.reuse, 0xfe, !PT ;  /* 0x0000013202a17812 */ /* 0x140fe400078efea5 */
[C-C-:B------:R-:W-:Y:S01]  /*58e20*/  LOP3.LUT R157, R2.reuse, 0x134, R165.reuse, 0xfe, !PT ;  /* 0x00000134029d7812 */ /* 0x140fe200078efea5 */
[----:B------:R-:W4:Y:S01]  /*58e30*/  LDC R228, c[0x0][0x248] ;  /* 0x00009200ffe47b82 */ /* 0x000f220000000800 */
        /* <DEDUP_REMOVED lines=19> */
[C-C-:B-1----:R-:W-:Y:S02]  /*58f70*/  LOP3.LUT R84, R2.reuse, 0x18a, R165.reuse, 0xfe, !PT ;  /* 0x0000018a02547812 */ /* 0x142fe400078efea5 */
        /* <DEDUP_REMOVED lines=23> */
[----:B------:R-:W-:Y:S02]  /*590f0*/  LOP3.LUT R2, R2, 0x1fc, R165, 0xfe, !PT ;  /* 0x000001fc02027812 */ /* 0x000fe400078efea5 */
[----:B------:R-:W-:Y:S01]  /*59100*/  LEA.HI.X.SX32 R165, R234, R0, 0x1, P4 ;  /* 0x00000000eaa57211 */ /* 0x000fe200020f0eff */
[----:B------:R-:W-:Y:S01]  /*59110*/  IMAD R234, R239, 0x2, R234 ;  /* 0x00000002efea7824 */ /* 0x000fe200078e02ea */
[----:B------:R-:W-:-:S02]  /*59120*/  PRMT R87, R85, 0x7632, R87 ;  /* 0x0000763255577816 */ /* 0x000fc40000000057 */
[----:B------:R-:W-:Y:S01]  /*59130*/  ISETP.LT.AND P4, PT, R226, UR4, !P0 ;  /* 0x00000004e2007c0c */ /* 0x000fe2000c781270 */
[----:B------:R-:W-:Y:S01]  /*59140*/  IMAD R85, R241, 0x2, R234 ;  /* 0x00000002f1557824 */ /* 0x000fe200078e02ea */
[----:B------:R-:W-:Y:S01]  /*59150*/  PRMT R232, R86, 0x7632, R232 ;  /* 0x0000763256e87816 */ /* 0x000fe200000000e8 */
[----:B------:R1:W-:Y:S01]  /*59160*/  @P3 STG.E.U16 desc[UR56][R164.64], R87 ;  /* 0x00000057a4003986 */ /* 0x0003e2000c101538 */
[----:B------:R-:W-:Y:S01]  /*59170*/  ULDC UR4, c[0x0][0x22c] ;  /* 0x00008b0000047ab9 */ /* 0x000fe20000000800 */
[----:B--2---:R-:W-:Y:S02]  /*59180*/  IMAD R226, R230, 0x2, R85 ;  /* 0x00000002e6e27824 */ /* 0x004fe400078e0255 */
[----:B------:R-:W2:Y:S01]  /*59190*/  LDC R230, c[0x0][0x248] ;  /* 0x00009200ffe67b82 */ /* 0x000ea20000000800 */
[----:B-1----:R-:W-:-:S04]  /*591a0*/  LEA R164, P3, R234, R3, 0x1 ;  /* 0x00000003eaa47211 */ /* 0x002fc800078608ff */
[-C--:B------:R-:W-:Y:S02]  /*591b0*/  LEA.HI.X.SX32 R165, R234, R0.reuse, 0x1, P3 ;  /* 0x00000000eaa57211 */ /* 0x080fe400018f0eff */
[-C--:B------:R-:W-:Y:S02]  /*591c0*/  LEA R86, P3, R85, R3.reuse, 0x1 ;  /* 0x0000000355567211 */ /* 0x080fe400078608ff */
[----:B------:R-:W-:Y:S01]  /*591d0*/  PRMT R234, R87, 0x7632, R234 ;  /* 0x0000763257ea7816 */ /* 0x000fe200000000ea */
[----:B------:R1:W-:Y:S01]  /*591e0*/  @P6 STG.E.U16 desc[UR56][R164.64], R232 ;  /* 0x000000e8a4006986 */ /* 0x0003e2000c101538 */
[-C--:B------:R-:W-:Y:S02]  /*591f0*/  LEA.HI.X.SX32 R87, R85, R0.reuse, 0x1, P3 ;  /* 0x0000000055577211 */ /* 0x080fe400018f0eff */
[----:B------:R-:W-:Y:S01]  /*59200*/  ISETP.LT.AND P3, PT, R219, UR4, !P0 ;  /* 0x00000004db007c0c */ /* 0x000fe2000c761270 */
[----:B------:R-:W-:Y:S01]  /*59210*/  ULDC UR4, c[0x0][0x22c] ;  /* 0x00008b0000047ab9 */ /* 0x000fe20000000800 */
[----:B------:R-:W-:Y:S01]  /*59220*/  PRMT R219, R8, 0x7632, R219 ;  /* 0x0000763208db7816 */ /* 0x000fe200000000db */
[----:B------:R-:W-:Y:S01]  /*59230*/  @P2 STG.E.U16 desc[UR56][R86.64], R234 ;  /* 0x000000ea56002986 */ /* 0x000fe2000c101538 */
[----:B------:R-:W-:Y:S01]  /*59240*/  ISETP.LT.AND P2, PT, R221, UR4, !P0 ;  /* 0x00000004dd007c0c */ /* 0x000fe2000c741270 */
[----:B------:R-:W-:Y:S01]  /*59250*/  ULDC UR4, c[0x0][0x22c] ;  /* 0x00008b0000047ab9 */ /* 0x000fe20000000800 */
[C---:B-1----:R-:W-:Y:S01]  /*59260*/  LEA R164, P6, R226.reuse, R3, 0x1 ;  /* 0x00000003e2a47211 */ /* 0x042fe200078c08ff */
[----:B------:R-:W1:Y:S03]  /*59270*/  LDC R232, c[0x0][0x248] ;  /* 0x00009200ffe87b82 */ /* 0x000e660000000800 */
[----:B------:R-:W-:Y:S01]  /*59280*/  LEA.HI.X.SX32 R165, R226, R0, 0x1, P6 ;  /* 0x00000000e2a57211 */ /* 0x000fe200030f0eff */
[----:B---3--:R-:W-:Y:S01]  /*59290*/  IMAD R226, R227, 0x2, R226 ;  /* 0x00000002e3e27824 */ /* 0x008fe200078e02e2 */
[----:B------:R-:W-:Y:S01]  /*592a0*/  ISETP.LT.AND P6, PT, R217, UR4, !P0 ;  /* 0x00000004d9007c0c */ /* 0x000fe2000c7c1270 */
[----:B------:R-:W-:-:S02]  /*592b0*/  ULDC UR4, c[0x0][0x22c] ;  /* 0x00008b0000047ab9 */ /* 0x000fc40000000800 */
[----:B------:R3:W-:Y:S01]  /*592c0*/  @P5 STG.E.U16 desc[UR56][R164.64], R8 ;  /* 0x00000008a4005986 */ /* 0x0007e2000c101538 */
[----:B0-----:R-:W-:-:S04]  /*592d0*/  IMAD R85, R237, 0x2, R226 ;  /* 0x00000002ed557824 */ /* 0x001fc800078e02e2 */
[----:B----4-:R-:W-:Y:S02]  /*592e0*/  IMAD R217, R228, 0x2, R85 ;  /* 0x00000002e4d97824 */ /* 0x010fe400078e0255 */
[----:B------:R-:W0:Y:S01]  /*592f0*/  LDC R228, c[0x0][0x248] ;  /* 0x00009200ffe47b82 */ /* 0x000e220000000800 */
[----:B---3--:R-:W-:-:S04]  /*59300*/  LEA R164, P5, R226, R3, 0x1 ;  /* 0x00000003e2a47211 */ /* 0x008fc800078a08ff */
[----:B------:R-:W-:-:S03]  /*59310*/  LEA.HI.X.SX32 R165, R226, R0, 0x1, P5 ;  /* 0x00000000e2a57211 */ /* 0x000fc600028f0eff */
[----:B------:R-:W3:Y:S01]  /*59320*/  LDC R226, c[0x0][0x248] ;  /* 0x00009200ffe27b82 */ /* 0x000ee20000000800 */
[CC--:B------:R-:W-:Y:S01]  /*59330*/  LEA R86, P5, R85.reuse, R3.reuse, 0x1 ;  /* 0x0000000355567211 */ /* 0x0c0fe200078a08ff */
[----:B------:R4:W-:Y:S03]  /*59340*/  @P4 STG.E.U16 desc[UR56][R164.64], R9 ;  /* 0x00000009a4004986 */ /* 0x0009e6000c101538 */
[----:B------:R-:W-:Y:S02]  /*59350*/  LEA.HI.X.SX32 R87, R85, R0, 0x1, P5 ;  /* 0x0000000055577211 */ /* 0x000fe400028f0eff */
[----:B------:R-:W-:Y:S01]  /*59360*/  ISETP.LT.AND P5, PT, R216, UR4, !P0 ;  /* 0x00000004d8007c0c */ /* 0x000fe2000c7a1270 */
[----:B------:R-:W-:Y:S01]  /*59370*/  ULDC UR4, c[0x0][0x22c] ;  /* 0x00008b0000047ab9 */ /* 0x000fe20000000800 */
[----:B------:R-:W5:Y:S01]  /*59380*/  LDC R216, c[0x0][0x248] ;  /* 0x00009200ffd87b82 */ /* 0x000f620000000800 */
[----:B------:R1:W-:Y:S01]  /*59390*/  @P3 STG.E.U16 desc[UR56][R86.64], R10 ;  /* 0x0000000a56003986 */ /* 0x0003e2000c101538 */
[----:B------:R-:W-:Y:S01]  /*593a0*/  ISETP.LT.AND P3, PT, R215, UR4, !P0 ;  /* 0x00000004d7007c0c */ /* 0x000fe2000c761270 */
[----:B------:R-:W-:Y:S01]  /*593b0*/  ULDC UR4, c[0x0][0x22c] ;  /* 0x00008b0000047ab9 */ /* 0x000fe20000000800 */
[----:B----4-:R-:W-:-:S04]  /*593c0*/  LEA R164, P4, R217, R3, 0x1 ;  /* 0x00000003d9a47211 */ /* 0x010fc800078808ff */
[-C--:B------:R-:W-:Y:S01]  /*593d0*/  LEA.HI.X.SX32 R165, R217, R0.reuse, 0x1, P4 ;  /* 0x00000000d9a57211 */ /* 0x080fe200020f0eff */
[----:B--2---:R-:W-:Y:S01]  /*593e0*/  IMAD R217, R230, 0x2, R217 ;  /* 0x00000002e6d97824 */ /* 0x004fe200078e02d9 */
[----:B------:R-:W-:Y:S01]  /*593f0*/  ISETP.LT.AND P4, PT, R235, UR5, !P0 ;  /* 0x00000005eb007c0c */ /* 0x000fe2000c781270 */
[----:B------:R-:W2:Y:S01]  /*59400*/  LDC R230, c[0x0][0x248] ;  /* 0x00009200ffe67b82 */ /* 0x000ea20000000800 */
[----:B-1----:R-:W-:Y:S01]  /*59410*/  PRMT R10, R9, 0x7632, R10 ;  /* 0x00007632090a7816 */ /* 0x002fe2000000000a */
[----:B------:R1:W-:Y:S01]  /*59420*/  @P2 STG.E.U16 desc[UR56][R164.64], R11 ;  /* 0x0000000ba4002986 */ /* 0x0003e2000c101538 */
[CC--:B------:R-:W-:Y:S01]  /*59430*/  LEA R8, P2, R217.reuse, R3.reuse, 0x1 ;  /* 0x00000003d9087211 */ /* 0x0c0fe200078408ff */
[----:B------:R-:W-:Y:S01]  /*59440*/  IMAD R85, R232, 0x2, R217 ;  /* 0x00000002e8557824 */ /* 0x000fe200078e02d9 */
[----:B------:R-:W-:Y:S02]  /*59450*/  ULDC UR5, c[0x0][0x22c] ;  /* 0x00008b0000057ab9 */ /* 0x000fe40000000800 */
[----:B------:R-:W-:Y:S01]  /*59460*/  LEA.HI.X.SX32 R9, R217, R0, 0x1, P2 ;  /* 0x00000000d9097211 */ /* 0x000fe200010f0eff */
[----:B---3--:R-:W-:Y:S01]  /*59470*/  IMAD R215, R226, 0x2, R85 ;  /* 0x00000002e2d77824 */ /* 0x008fe200078e0255 */
[----:B------:R-:W-:-:S03]  /*59480*/  LEA R86, P2, R85, R3, 0x1 ;  /* 0x0000000355567211 */ /* 0x000fc600078408ff */
[----:B------:R3:W-:Y:S01]  /*59490*/  @P6 STG.E.U16 desc[UR56][R8.64], R219 ;  /* 0x000000db08006986 */ /* 0x0007e2000c101538 */
[----:B------:R-:W-:Y:S01]  /*594a0*/  LEA.HI.X.SX32 R87, R85, R0, 0x1, P2 ;  /* 0x0000000055577211 */ /* 0x000fe200010f0eff */
[----:B-1----:R-:W1:Y:S01]  /*594b0*/  LDC R165, c[0x0][0x248] ;  /* 0x00009200ffa57b82 */ /* 0x002e620000000800 */
[----:B------:R-:W-:Y:S02]  /*594c0*/  PRMT R11, R10, 0x7632, R11 ;  /* 0x000076320a0b7816 */ /* 0x000fe4000000000b */
[----:B------:R-:W-:Y:S01]  /*594d0*/  ISETP.LT.AND P2, PT, R233, UR4, !P0 ;  /* 0x00000004e9007c0c */ /* 0x000fe2000c741270 */
[----:B------:R4:W-:Y:S01]  /*594e0*/  @P5 STG.E.U16 desc[UR56][R86.64], R10 ;  /* 0x0000000a56005986 */ /* 0x0009e2000c101538 */
[----:B------:R-:W-:Y:S02]  /*594f0*/  ULDC UR4, c[0x0][0x22c] ;  /* 0x00008b0000047ab9 */ /* 0x000fe40000000800 */
[----:B------:R-:W-:Y:S01]  /*59500*/  ISETP.LT.AND P5, PT, R231, UR4, !P0 ;  /* 0x00000004e7007c0c */ /* 0x000fe2000c7a1270 */
[----:B------:R-:W1:Y:S01]  /*59510*/  LDC R164, c[0x0][0x248] ;  /* 0x00009200ffa47b82 */ /* 0x000e620000000800 */
[----:B------:R-:W-:Y:S01]  /*59520*/  ULDC UR4, c[0x0][0x22c] ;  /* 0x00008b0000047ab9 */ /* 0x000fe20000000800 */
[----:B---3--:R-:W-:-:S04]  /*59530*/  LEA R8, P6, R215, R3, 0x1 ;  /* 0x00000003d7087211 */ /* 0x008fc800078c08ff */
[----:B------:R-:W-:Y:S01]  /*59540*/  LEA.HI.X.SX32 R9, R215, R0, 0x1, P6 ;  /* 0x00000000d7097211 */ /* 0x000fe200030f0eff */
[----:B-----5:R-:W-:Y:S01]  /*59550*/  IMAD R215, R216, 0x2, R215 ;  /* 0x00000002d8d77824 */ /* 0x020fe200078e02d7 */
[----:B----4-:R-:W3:Y:S01]  /*59560*/  LDC R87, c[0x0][0x248] ;  /* 0x00009200ff577b82 */ /* 0x010ee20000000800 */
[----:B------:R-:W-:Y:S02]  /*59570*/  PRMT R216, R11, 0x7632, R216 ;  /* 0x000076320bd87816 */ /* 0x000fe400000000d8 */
[----:B------:R4:W-:Y:S01]  /*59580*/  @P3 STG.E.U16 desc[UR56][R8.64], R11 ;  /* 0x0000000b08003986 */ /* 0x0009e2000c101538 */
[----:B0-----:R-:W-:Y:S01]  /*59590*/  IMAD R85, R228, 0x2, R215 ;  /* 0x00000002e4557824 */ /* 0x001fe200078e02d7 */
[----:B------:R-:W-:Y:S01]  /*595a0*/  ISETP.LT.AND P3, PT, R229, UR4, !P0 ;  /* 0x00000004e5007c0c */ /* 0x000fe2000c761270 */
[----:B------:R-:W-:Y:S02]  /*595b0*/  ULDC UR4, c[0x0][0x22c] ;  /* 0x00008b0000047ab9 */ /* 0x000fe40000000800 */
[----:B--2---:R-:W-:Y:S01]  /*595c0*/  IMAD R86, R230, 0x2, R85 ;  /* 0x00000002e6567824 */ /* 0x004fe200078e0255 */
[----:B----4-:R-:W-:-:S04]  /*595d0*/  LEA R8, P6, R215, R3, 0x1 ;  /* 0x00000003d7087211 */ /* 0x010fc800078c08ff */
[-C--:B------:R-:W-:Y:S02]  /*595e0*/  LEA.HI.X.SX32 R9, R215, R0.reuse, 0x1, P6 ;  /* 0x00000000d7097211 */ /* 0x080fe400030f0eff */
[CC--:B------:R-:W-:Y:S01]  /*595f0*/  LEA R10, P6, R85.reuse, R3.reuse, 0x1 ;  /* 0x00000003550a7211 */ /* 0x0c0fe200078c08ff */
[----:B------:R-:W0:Y:S02]  /*59600*/  LDC R215, c[0x0][0x248] ;  /* 0x00009200ffd77b82 */ /* 0x000e240000000800 */
[----:B------:R2:W-:Y:S01]  /*59610*/  @P4 STG.E.U16 desc[UR56][R8.64], R216 ;  /* 0x000000d808004986 */ /* 0x0005e2000c101538 */
[-C--:B------:R-:W-:Y:S02]  /*59620*/  LEA.HI.X.SX32 R11, R85, R0.reuse, 0x1, P6 ;  /* 0x00000000550b7211 */ /* 0x080fe400030f0eff */
[----:B------:R-:W-:Y:S01]  /*59630*/  ISETP.LT.AND P4, PT, R224, UR4, !P0 ;  /* 0x00000004e0007c0c */ /* 0x000fe2000c781270 */
[----:B------:R-:W-:Y:S02]  /*59640*/  ULDC UR4, c[0x0][0x22c] ;  /* 0x00008b0000047ab9 */ /* 0x000fe40000000800 */
[----:B------:R4:W-:Y:S01]  /*59650*/  @P2 STG.E.U16 desc[UR56][R10.64], R4 ;  /* 0x000000040a002986 */ /* 0x0009e2000c101538 */
[----:B------:R-:W-:Y:S01]  /*59660*/  ISETP.LT.AND P2, PT, R225, UR4, !P0 ;  /* 0x00000004e1007c0c */ /* 0x000fe2000c741270 */
[----:B------:R-:W-:Y:S01]  /*59670*/  ULDC UR4, c[0x0][0x22c] ;  /* 0x00008b0000047ab9 */ /* 0x000fe20000000800 */
[C---:B--2---:R-:W-:Y:S01]  /*59680*/  LEA R8, P6, R86.reuse, R3, 0x1 ;  /* 0x0000000356087211 */ /* 0x044fe200078c08ff */
[----:B------:R-:W2:Y:S03]  /*59690*/  LDC R216, c[0x0][0x248] ;  /* 0x00009200ffd87b82 */ /* 0x000ea60000000800 */
[----:B------:R-:W-:Y:S01]  /*596a0*/  LEA.HI.X.SX32 R9, R86, R0, 0x1, P6 ;  /* 0x0000000056097211 */ /* 0x000fe200030f0eff */
[----:B-1----:R-:W-:-:S04]  /*596b0*/  IMAD R86, R165, 0x2, R86 ;  /* 0x00000002a5567824 */ /* 0x002fc800078e0256 */
[----:B---3--:R-:W-:Y:S01]  /*596c0*/  IMAD R85, R87, 0x2, R86 ;  /* 0x0000000257557824 */ /* 0x008fe200078e0256 */
[C---:B----4-:R-:W-:Y:S01]  /*596d0*/  LEA R10, P6, R86.reuse, R3, 0x1 ;  /* 0x00000003560a7211 */ /* 0x050fe200078c08ff */
[----:B------:R-:W1:Y:S01]  /*596e0*/  LDC R87, c[0x0][0x248] ;  /* 0x00009200ff577b82 */ /* 0x000e620000000800 */
[----:B------:R3:W-:Y:S01]  /*596f0*/  @P5 STG.E.U16 desc[UR56][R8.64], R5 ;  /* 0x0000000508005986 */ /* 0x0007e2000c101538 */
[----:B------:R-:W-:Y:S01]  /*59700*/  ISETP.LT.AND P5, PT, R223, UR4, !P0 ;  /* 0x00000004df007c0c */ /* 0x000fe2000c7a1270 */
[----:B------:R-:W-:Y:S01]  /*59710*/  ULDC UR4, c[0x0][0x22c] ;  /* 0x00008b0000047ab9 */ /* 0x000fe20000000800 */
[----:B------:R-:W-:Y:S01]  /*59720*/  LEA.HI.X.SX32 R11, R86, R0, 0x1, P6 ;  /* 0x00000000560b7211 */ /* 0x000fe200030f0eff */
[----:B------:R-:W-:-:S03]  /*59730*/  IMAD R86, R164, 0x2, R85 ;  /* 0x00000002a4567824 */ /* 0x000fc600078e0255 */
[----:B------:R-:W4:Y:S01]  /*59740*/  LDC R164, c[0x0][0x248] ;  /* 0x00009200ffa47b82 */ /* 0x000f220000000800 */
[----:B------:R5:W-:Y:S01]  /*59750*/  @P3 STG.E.U16 desc[UR56][R10.64], R6 ;  /* 0x000000060a003986 */ /* 0x000be2000c101538 */
[----:B------:R-:W-:Y:S01]  /*59760*/  ISETP.LT.AND P3, PT, R222, UR4, !P0 ;  /* 0x00000004de007c0c */ /* 0x000fe2000c761270 */
[----:B------:R-:W-:Y:S01]  /*59770*/  ULDC UR4, c[0x0][0x22c] ;  /* 0x00008b0000047ab9 */ /* 0x000fe20000000800 */
[----:B---3--:R-:W-:-:S04]  /*59780*/  LEA R8, P6, R85, R3, 0x1 ;  /* 0x0000000355087211 */ /* 0x008fc800078c08ff */
[----:B------:R-:W-:Y:S02]  /*59790*/  LEA.HI.X.SX32 R9, R85, R0, 0x1, P6 ;  /* 0x0000000055097211 */ /* 0x000fe400030f0eff */
[----:B-----5:R-:W-:-:S03]  /*597a0*/  LEA R10, P6, R86, R3, 0x1 ;  /* 0x00000003560a7211 */ /* 0x020fc600078c08ff */
[----:B------:R3:W-:Y:S01]  /*597b0*/  @P4 STG.E.U16 desc[UR56][R8.64], R7 ;  /* 0x0000000708004986 */ /* 0x0007e2000c101538 */
[----:B------:R-:W-:Y:S02]  /*597c0*/  PRMT R6, R5, 0x7632, R6 ;  /* 0x0000763205067816 */ /* 0x000fe40000000006 */
[----:B------:R-:W-:Y:S02]  /*597d0*/  LEA.HI.X.SX32 R11, R86, R0, 0x1, P6 ;  /* 0x00000000560b7211 */ /* 0x000fe400030f0eff */
[----:B------:R-:W-:Y:S01]  /*597e0*/  ISETP.LT.AND P4, PT, R220, UR4, !P0 ;  /* 0x00000004dc007c0c */ /* 0x000fe2000c781270 */
[----:B------:R-:W-:Y:S01]  /*597f0*/  ULDC UR4, c[0x0][0x22c] ;  /* 0x00008b0000047ab9 */ /* 0x000fe20000000800 */
[----:B---3--:R-:W-:Y:S01]  /*59800*/  PRMT R9, R4, 0x7632, R9 ;  /* 0x0000763204097816 */ /* 0x008fe20000000009 */
[----:B0-----:R-:W-:Y:S01]  /*59810*/  IMAD R4, R215, 0x2, R86 ;  /* 0x00000002d7047824 */ /* 0x001fe200078e0256 */
[----:B------:R-:W-:Y:S01]  /*59820*/  PRMT R7, R6, 0x7632, R7 ;  /* 0x0000763206077816 */ /* 0x000fe20000000007 */
[----:B------:R-:W0:Y:S02]  /*59830*/  LDC R86, c[0x0][0x248] ;  /* 0x00009200ff567b82 */ /* 0x000e240000000800 */
[----:B-1----:R-:W-:Y:S01]  /*59840*/  IMAD R5, R87, 0x2, R4 ;  /* 0x0000000257057824 */ /* 0x002fe200078e0204 */
[----:B------:R-:W-:Y:S01]  /*59850*/  LEA R8, P6, R4, R3, 0x1 ;  /* 0x0000000304087211 */ /* 0x000fe200078c08ff */
[----:B------:R1:W-:Y:S01]  /*59860*/  @P2 STG.E.U16 desc[UR56][R10.64], R9 ;  /* 0x000000090a002986 */ /* 0x0003e2000c101538 */
[----:B------:R-:W-:Y:S01]  /*59870*/  ISETP.LT.AND P2, PT, R218, UR4, !P0 ;  /* 0x00000004da007c0c */ /* 0x000fe2000c741270 */
[----:B--2---:R-:W-:Y:S01]  /*59880*/  IMAD R85, R216, 0x2, R5 ;  /* 0x00000002d8557824 */ /* 0x004fe200078e0205 */
[----:B------:R-:W-:Y:S01]  /*59890*/  ULDC UR4, c[0x0][0x22c] ;  /* 0x00008b0000047ab9 */ /* 0x000fe20000000800 */
[----:B------:R-:W2:Y:S01]  /*598a0*/  LDC R87, c[0x0][0x248] ;  /* 0x00009200ff577b82 */ /* 0x000ea20000000800 */
[----:B------:R-:W-:-:S02]  /*598b0*/  PRMT R165, R7, 0x7632, R165 ;  /* 0x0000763207a57816 */ /* 0x000fc400000000a5 */
[----:B-1----:R-:W-:-:S05]  /*598c0*/  LEA.HI.X.SX32 R9, R4, R0, 0x1, P6 ;  /* 0x0000000004097211 */ /* 0x002fca00030f0eff */
[----:B------:R-:W1:Y:S01]  /*598d0*/  LDC R11, c[0x0][0x248] ;  /* 0x00009200ff0b7b82 */ /* 0x000e620000000800 */
[----:B------:R3:W-:Y:S01]  /*598e0*/  @P5 STG.E.U16 desc[UR56][R8.64], R6 ;  /* 0x0000000608005986 */ /* 0x0007e2000c101538 */
[----:B------:R-:W-:-:S04]  /*598f0*/  LEA R4, P5, R5, R3, 0x1 ;  /* 0x0000000305047211 */ /* 0x000fc800078a08ff */
[----:B------:R-:W-:Y:S02]  /*59900*/  LEA.HI.X.SX32 R5, R5, R0, 0x1, P5 ;  /* 0x0000000005057211 */ /* 0x000fe400028f0eff */
[----:B------:R-:W-:Y:S01]  /*59910*/  ISETP.LT.AND P5, PT, R214, UR4, !P0 ;  /* 0x00000004d6007c0c */ /* 0x000fe2000c7a1270 */
[----:B------:R-:W-:Y:S02]  /*59920*/  ULDC UR4, c[0x0][0x22c] ;  /* 0x00008b0000047ab9 */ /* 0x000fe40000000800 */
[----:B------:R5:W-:Y:S01]  /*59930*/  @P3 STG.E.U16 desc[UR56][R4.64], R7 ;  /* 0x0000000704003986 */ /* 0x000be2000c101538 */
[----:B---3--:R-:W-:-:S04]  /*59940*/  LEA R8, P6, R85, R3, 0x1 ;  /* 0x0000000355087211 */ /* 0x008fc800078c08ff */
[-C--:B------:R-:W-:Y:S01]  /*59950*/  LEA.HI.X.SX32 R9, R85, R0.reuse, 0x1, P6 ;  /* 0x0000000055097211 */ /* 0x080fe200030f0eff */
[----:B0-----:R-:W-:Y:S02]  /*59960*/  IMAD R85, R86, 0x2, R85 ;  /* 0x0000000256557824 */ /* 0x001fe400078e0255 */
[----:B------:R-:W0:Y:S02]  /*59970*/  LDC R86, c[0x0][0x248] ;  /* 0x00009200ff567b82 */ /* 0x000e240000000800 */
[----:B----4-:R-:W-:Y:S01]  /*59980*/  IMAD R10, R164, 0x2, R85 ;  /* 0x00000002a40a7824 */ /* 0x010fe200078e0255 */
[C---:B-----5:R-:W-:Y:S01]  /*59990*/  LEA R4, P3, R85.reuse, R3, 0x1 ;  /* 0x0000000355047211 */ /* 0x060fe200078608ff */
[----:B------:R3:W-:Y:S01]  /*599a0*/  @P4 STG.E.U16 desc[UR56][R8.64], R165 ;  /* 0x000000a508004986 */ /* 0x0007e2000c101538 */
[----:B------:R-:W-:Y:S01]  /*599b0*/  ISETP.LT.AND P4, PT, R210, UR4, !P0 ;  /* 0x00000004d2007c0c */ /* 0x000fe2000c781270 */
[----:B------:R-:W-:Y:S01]  /*599c0*/  ULDC UR4, c[0x0][0x22c] ;  /* 0x00008b0000047ab9 */ /* 0x000fe20000000800 */
[----:B------:R-:W-:-:S02]  /*599d0*/  LEA.HI.X.SX32 R5, R85, R0, 0x1, P3 ;  /* 0x0000000055057211 */ /* 0x000fc400018f0eff */
[----:B------:R-:W4:Y:S01]  /*599e0*/  LDC R85, c[0x0][0x248] ;  /* 0x00009200ff557b82 */ /* 0x000f220000000800 */
[CC--:B------:R-:W-:Y:S02]  /*599f0*/  LEA R6, P6, R10.reuse, R3.reuse, 0x1 ;  /* 0x000000030a067211 */ /* 0x0c0fe400078c08ff */
[----:B------:R-:W-:Y:S01]  /*59a00*/  ISETP.LT.AND P3, PT, R209, UR5, !P0 ;  /* 0x00000005d1007c0c */ /* 0x000fe2000c761270 */
[----:B------:R5:W-:Y:S01]  /*59a10*/  @P2 STG.E.U16 desc[UR56][R4.64], R68 ;  /* 0x0000004404002986 */ /* 0x000be2000c101538 */
[----:B------:R-:W-:Y:S01]  /*59a20*/  LEA.HI.X.SX32 R7, R10, R0, 0x1, P6 ;  /* 0x000000000a077211 */ /* 0x000fe200030f0eff */
[----:B-1----:R-:W-:Y:S01]  /*59a30*/  IMAD R10, R11, 0x2, R10 ;  /* 0x000000020b0a7824 */ /* 0x002fe200078e020a */
[----:B------:R-:W-:Y:S01]  /*59a40*/  ULDC UR5, c[0x0][0x22c] ;  /* 0x00008b0000057ab9 */ /* 0x000fe20000000800 */
[----:B---3--:R-:W1:Y:S02]  /*59a50*/  LDC R9, c[0x0][0x248] ;  /* 0x00009200ff097b82 */ /* 0x008e640000000800 */
[----:B--2---:R-:W-:Y:S01]  /*59a60*/  IMAD R8, R87, 0x2, R10 ;  /* 0x0000000257087824 */ /* 0x004fe200078e020a */
[----:B------:R2:W-:Y:S01]  /*59a70*/  @P5 STG.E.U16 desc[UR56][R6.64], R69 ;  /* 0x0000004506005986 */ /* 0x0005e2000c101538 */
[----:B------:R-:W-:Y:S01]  /*59a80*/  ISETP.LT.AND P5, PT, R204, UR4, !P0 ;  /* 0x00000004cc007c0c */ /* 0x000fe2000c7a1270 */
[----:B------:R-:W-:Y:S01]  /*59a90*/  ULDC UR4, c[0x0][0x22c] ;  /* 0x00008b0000047ab9 */ /* 0x000fe20000000800 */
[----:B-----5:R-:W-:-:S02]  /*59aa0*/  LEA R4, P2, R10, R3, 0x1 ;  /* 0x000000030a047211 */ /* 0x020fc400078408ff */
[----:B------:R-:W3:Y:S01]  /*59ab0*/  LDC R11, c[0x0][0x248] ;  /* 0x00009200ff0b7b82 */ /* 0x000ee20000000800 */
[----:B------:R-:W-:Y:S02]  /*59ac0*/  PRMT R68, R68, 0x7632, R68 ;  /* 0x0000763244447816 */ /* 0x000fe40000000044 */
[-C--:B------:R-:W-:Y:S02]  /*59ad0*/  LEA.HI.X.SX32 R5, R10, R0.reuse, 0x1, P2 ;  /* 0x000000000a057211 */ /* 0x080fe400010f0eff */
[----:B------:R-:W-:Y:S01]  /*59ae0*/  ISETP.LT.AND P2, PT, R205, UR5, !P0 ;  /* 0x00000005cd007c0c */ /* 0x000fe2000c741270 */
[----:B------:R-:W-:Y:S01]  /*59af0*/  ULDC UR5, c[0x0][0x22c] ;  /* 0x00008b0000057ab9 */ /* 0x000fe20000000800 */
[C---:B--2---:R-:W-:Y:S01]  /*59b00*/  LEA R6, P6, R8.reuse, R3, 0x1 ;  /* 0x0000000308067211 */ /* 0x044fe200078c08ff */
[----:B------:R2:W-:Y:S01]  /*59b10*/  @P4 STG.E.U16 desc[UR56][R4.64], R70 ;  /* 0x0000004604004986 */ /* 0x0005e2000c101538 */
[----:B------:R-:W5:Y:S02]  /*59b20*/  LDC R10, c[0x0][0x248] ;  /* 0x00009200ff0a7b82 */ /* 0x000f640000000800 */
[----:B------:R-:W-:Y:S01]  /*59b30*/  LEA.HI.X.SX32 R7, R8, R0, 0x1, P6 ;  /* 0x0000000008077211 */ /* 0x000fe200030f0eff */
[----:B----4-:R-:W-:Y:S01]  /*59b40*/  IMAD R8, R85, 0x2, R8 ;  /* 0x0000000255087824 */ /* 0x010fe200078e0208 */
[----:B------:R-:W-:Y:S01]  /*59b50*/  ISETP.LT.AND P6, PT, R206, UR4, !P0 ;  /* 0x00000004ce007c0c */ /* 0x000fe2000c7c1270 */
[----:B------:R-:W-:-:S02]  /*59b60*/  ULDC UR4, c[0x0][0x22c] ;  /* 0x00008b0000047ab9 */ /* 0x000fc40000000800 */
[----:B------:R4:W-:Y:S01]  /*59b70*/  @P3 STG.E.U16 desc[UR56][R6.64], R71 ;  /* 0x0000004706003986 */ /* 0x0009e2000c101538 */
[----:B-1----:R-:W-:Y:S01]  /*59b80*/  IMAD R9, R9, 0x2, R8 ;  /* 0x0000000209097824 */ /* 0x002fe200078e0208 */
[----:B------:R-:W1:Y:S01]  /*59b90*/  LDC R85, c[0x0][0x248] ;  /* 0x00009200ff557b82 */ /* 0x000e620000000800 */
[-C--:B--2---:R-:W-:Y:S02]  /*59ba0*/  LEA R4, P3, R8, R3.reuse, 0x1 ;  /* 0x0000000308047211 */ /* 0x084fe400078608ff */
[----:B------:R-:W-:Y:S02]  /*59bb0*/  PRMT R70, R70, 0x7632, R70 ;  /* 0x0000763246467816 */ /* 0x000fe40000000046 */
[-C--:B------:R-:W-:Y:S01]  /*59bc0*/  LEA.HI.X.SX32 R5, R8, R0.reuse, 0x1, P3 ;  /* 0x0000000008057211 */ /* 0x080fe200018f0eff */
[----:B0-----:R-:W-:Y:S01]  /*59bd0*/  IMAD R8, R86, 0x2, R9 ;  /* 0x0000000256087824 */ /* 0x001fe200078e0209 */
[----:B------:R-:W-:Y:S01]  /*59be0*/  ISETP.LT.AND P3, PT, R203, UR4, !P0 ;  /* 0x00000004cb007c0c */ /* 0x000fe2000c761270 */
[----:B------:R-:W-:Y:S01]  /*59bf0*/  ULDC UR4, c[0x0][0x22c] ;  /* 0x00008b0000047ab9 */ /* 0x000fe20000000800 */
[----:B----4-:R-:W-:Y:S01]  /*59c00*/  LEA R6, P4, R9, R3, 0x1 ;  /* 0x0000000309067211 */ /* 0x010fe200078808ff */
[----:B------:R0:W-:Y:S01]  /*59c10*/  @P5 STG.E.U16 desc[UR56][R4.64], R68 ;  /* 0x0000004404005986 */ /* 0x0001e2000c101538 */
[----:B------:R-:W-:Y:S01]  /*59c20*/  ISETP.LT.AND P5, PT, R201, UR4, !P0 ;  /* 0x00000004c9007c0c */ /* 0x000fe2000c7a1270 */
[----:B------:R-:W-:Y:S01]  /*59c30*/  ULDC UR4, c[0x0][0x22c] ;  /* 0x00008b0000047ab9 */ /* 0x000fe20000000800 */
[----:B------:R-:W-:Y:S01]  /*59c40*/  LEA.HI.X.SX32 R7, R9, R0, 0x1, P4 ;  /* 0x0000000009077211 */ /* 0x000fe200020f0eff */
[----:B---3--:R-:W-:Y:S01]  /*59c50*/  IMAD R9, R11, 0x2, R8 ;  /* 0x000000020b097824 */ /* 0x008fe200078e0208 */
[----:B------:R-:W-:Y:S01]  /*59c60*/  PRMT R71, R71, 0x7632, R71 ;  /* 0x0000763247477816 */ /* 0x000fe20000000047 */
[----:B------:R-:W2:Y:S01]  /*59c70*/  LDC R11, c[0x0][0x248] ;  /* 0x00009200ff0b7b82 */ /* 0x000ea20000000800 */
[----:B------:R-:W-:Y:S01]  /*59c80*/  ISETP.LT.AND P4, PT, R202, UR4, !P0 ;  /* 0x00000004ca007c0c */ /* 0x000fe2000c781270 */
[----:B------:R-:W-:Y:S01]  /*59c90*/  ULDC UR4, c[0x0][0x22c] ;  /* 0x00008b0000047ab9 */ /* 0x000fe20000000800 */
[----:B0-----:R-:W-:-:S05]  /*59ca0*/  PRMT R5, R69, 0x7632, R5 ;  /* 0x0000763245057816 */ /* 0x001fca0000000005 */
[----:B------:R-:W0:Y:S01]  /*59cb0*/  LDC R69, c[0x0][0x248] ;  /* 0x00009200ff457b82 */ /* 0x000e220000000800 */
[----:B------:R3:W-:Y:S01]  /*59cc0*/  @P2 STG.E.U16 desc[UR56][R6.64], R5 ;  /* 0x0000000506002986 */ /* 0x0007e2000c101538 */
[----:B------:R-:W-:-:S06]  /*59cd0*/  LEA R4, P2, R8, R3, 0x1 ;  /* 0x0000000308047211 */ /* 0x000fcc00078408ff */
[----:B------:R-:W4:Y:S01]  /*59ce0*/  LDC R68, c[0x0][0x248] ;  /* 0x00009200ff447b82 */ /* 0x000f220000000800 */
[----:B---3--:R-:W-:Y:S01]  /*59cf0*/  LEA.HI.X.SX32 R5, R8, R0, 0x1, P2 ;  /* 0x0000000008057211 */ /* 0x008fe200010f0eff */
[----:B-----5:R-:W-:Y:S01]  /*59d00*/  IMAD R8, R10, 0x2, R9 ;  /* 0x000000020a087824 */ /* 0x020fe200078e0209 */
[----:B------:R-:W-:-:S05]  /*59d10*/  LEA R6, P2, R9, R3, 0x1 ;  /* 0x0000000309067211 */ /* 0x000fca00078408ff */
[----:B------:R-:W3:Y:S01]  /*59d20*/  LDC R10, c[0x0][0x248] ;  /* 0x00009200ff0a7b82 */ /* 0x000ee20000000800 */
[----:B------:R5:W-:Y:S01]  /*59d30*/  @P6 STG.E.U16 desc[UR56][R4.64], R70 ;  /* 0x0000004604006986 */ /* 0x000be2000c101538 */
[----:B------:R-:W-:Y:S02]  /*59d40*/  LEA.HI.X.SX32 R7, R9, R0, 0x1, P2 ;  /* 0x0000000009077211 */ /* 0x000fe400010f0eff */
[----:B------:R-:W-:Y:S01]  /*59d50*/  ISETP.LT.AND P2, PT, R196, UR4, !P0 ;  /* 0x00000004c4007c0c */ /* 0x000fe2000c741270 */
[----:B------:R-:W-:Y:S02]  /*59d60*/  ULDC UR4, c[0x0][0x22c] ;  /* 0x00008b0000047ab9 */ /* 0x000fe40000000800 */
[----:B------:R1:W-:Y:S01]  /*59d70*/  @P3 STG.E.U16 desc[UR56][R6.64], R71 ;  /* 0x0000004706003986 */ /* 0x0003e2000c101538 */
[----:B------:R-:W-:Y:S01]  /*59d80*/  ISETP.LT.AND P3, PT, R197, UR4, !P0 ;  /* 0x00000004c5007c0c */ /* 0x000fe2000c761270 */
[----:B------:R-:W-:Y:S01]  /*59d90*/  ULDC UR4, c[0x0][0x22c] ;  /* 0x00008b0000047ab9 */ /* 0x000fe20000000800 */
[----:B-----5:R-:W-:-:S04]  /*59da0*/  LEA R4, P6, R8, R3, 0x1 ;  /* 0x0000000308047211 */ /* 0x020fc800078c08ff */
[----:B------:R-:W-:Y:S01]  /*59db0*/  LEA.HI.X.SX32 R5, R8, R0, 0x1, P6 ;  /* 0x0000000008057211 */ /* 0x000fe200030f0eff */
[----:B0-----:R-:W-:Y:S01]  /*59dc0*/  IMAD R8, R69, 0x2, R8 ;  /* 0x0000000245087824 */ /* 0x001fe200078e0208 */
[----:B------:R-:W-:Y:S01]  /*59dd0*/  ISETP.LT.AND P6, PT, R195, UR4, !P0 ;  /* 0x00000004c3007c0c */ /* 0x000fe2000c7c1270 */
[----:B------:R-:W0:Y:S01]  /*59de0*/  LDC R69, c[0x0][0x248] ;  /* 0x00009200ff457b82 */ /* 0x000e220000000800 */
[----:B------:R-:W-:Y:S01]  /*59df0*/  ULDC UR4, c[0x0][0x22c] ;  /* 0x00008b0000047ab9 */ /* 0x000fe20000000800 */
[----:B------:R5:W-:Y:S01]  /*59e00*/  @P5 STG.E.U16 desc[UR56][R4.64], R16 ;  /* 0x0000001004005986 */ /* 0x000be2000c101538 */
[----:B-1----:R-:W-:Y:S01]  /*59e10*/  LEA R6, P5, R8, R3, 0x1 ;  /* 0x0000000308067211 */ /* 0x002fe200078a08ff */
[----:B------:R-:W-:-:S03]  /*59e20*/  IMAD R9, R85, 0x2, R8 ;  /* 0x0000000255097824 */ /* 0x000fc600078e0208 */
[----:B------:R-:W-:Y:S01]  /*59e30*/  LEA.HI.X.SX32 R7, R8, R0, 0x1, P5 ;  /* 0x0000000008077211 */ /* 0x000fe200028f0eff */
[----:B----4-:R-:W-:Y:S01]  /*59e40*/  IMAD R8, R68, 0x2, R9 ;  /* 0x0000000244087824 */ /* 0x010fe200078e0209 */
[----:B------:R-:W-:-:S03]  /*59e50*/  PRMT R68, R16, 0x7632, R68 ;  /* 0x0000763210447816 */ /* 0x000fc60000000044 */
[----:B------:R1:W-:Y:S01]  /*59e60*/  @P4 STG.E.U16 desc[UR56][R6.64], R17 ;  /* 0x0000001106004986 */ /* 0x0003e2000c101538 */
[CC--:B-----5:R-:W-:Y:S01]  /*59e70*/  LEA R4, P5, R9.reuse, R3.reuse, 0x1 ;  /* 0x0000000309047211 */ /* 0x0e0fe200078a08ff */
[----:B------:R-:W4:Y:S03]  /*59e80*/  LDC R16, c[0x0][0x248] ;  /* 0x00009200ff107b82 */ /* 0x000f260000000800 */
[----:B------:R-:W-:Y:S02]  /*59e90*/  LEA.HI.X.SX32 R5, R9, R0, 0x1, P5 ;  /* 0x0000000009057211 */ /* 0x000fe400028f0eff */
[----:B------:R-:W-:Y:S01]  /*59ea0*/  ISETP.LT.AND P5, PT, R193, UR4, !P0 ;  /* 0x00000004c1007c0c */ /* 0x000fe2000c7a1270 */
[----:B------:R-:W-:Y:S02]  /*59eb0*/  ULDC UR4, c[0x0][0x22c] ;  /* 0x00008b0000047ab9 */ /* 0x000fe40000000800 */
[----:B------:R5:W-:Y:S01]  /*59ec0*/  @P2 STG.E.U16 desc[UR56][R4.64], R18 ;  /* 0x0000001204002986 */ /* 0x000be2000c101538 */
[----:B-1----:R-:W-:-:S02]  /*59ed0*/  LEA R6, P4, R8, R3, 0x1 ;  /* 0x0000000308067211 */ /* 0x002fc400078808ff */
[----:B------:R-:W-:Y:S01]  /*59ee0*/  ISETP.LT.AND P2, PT, R191, UR4, !P0 ;  /* 0x00000004bf007c0c */ /* 0x000fe2000c741270 */
[----:B------:R-:W-:Y:S01]  /*59ef0*/  ULDC UR4, c[0x0][0x22c] ;  /* 0x00008b0000047ab9 */ /* 0x000fe20000000800 */
[----:B------:R-:W-:Y:S01]  /*59f00*/  LEA.HI.X.SX32 R7, R8, R0, 0x1, P4 ;  /* 0x0000000008077211 */ /* 0x000fe200020f0eff */
[----:B--2---:R-:W-:Y:S01]  /*59f10*/  IMAD R8, R11, 0x2, R8 ;  /* 0x000000020b087824 */ /* 0x004fe200078e0208 */
[----:B------:R-:W-:Y:S01]  /*59f20*/  ISETP.LT.AND P4, PT, R190, UR5, !P0 ;  /* 0x00000005be007c0c */ /* 0x000fe2000c781270 */
[----:B------:R-:W1:Y:S01]  /*59f30*/  LDC R11, c[0x0][0x248] ;  /* 0x00009200ff0b7b82 */ /* 0x000e620000000800 */
[----:B------:R-:W-:Y:S01]  /*59f40*/  ULDC UR5, c[0x0][0x22c] ;  /* 0x00008b0000057ab9 */ /* 0x000fe20000000800 */
[----:B------:R2:W-:Y:S01]  /*59f50*/  @P3 STG.E.U16 desc[UR56][R6.64], R19 ;  /* 0x0000001306003986 */ /* 0x0005e2000c101538 */
[----:B0-----:R-:W-:Y:S01]  /*59f60*/  IMAD R9, R69, 0x2, R8 ;  /* 0x0000000245097824 */ /* 0x001fe200078e0208 */
[----:B-----5:R-:W-:Y:S02]  /*59f70*/  PRMT R18, R17, 0x7632, R18 ;  /* 0x0000763211127816 */ /* 0x020fe40000000012 */
[----:B------:R-:W-:-:S02]  /*59f80*/  LEA R4, P3, R8, R3, 0x1 ;  /* 0x0000000308047211 */ /* 0x000fc400078608ff */
[----:B------:R-:W0:Y:S02]  /*59f90*/  LDC R17, c[0x0][0x248] ;  /* 0x00009200ff117b82 */ /* 0x000e240000000800 */
[----:B------:R-:W-:Y:S01]  /*59fa0*/  LEA.HI.X.SX32 R5, R8, R0, 0x1, P3 ;  /* 0x0000000008057211 */ /* 0x000fe200018f0eff */
[----:B---3--:R-:W-:Y:S01]  /*59fb0*/  IMAD R8, R10, 0x2, R9 ;  /* 0x000000020a087824 */ /* 0x008fe200078e0209 */
[----:B--2---:R-:W-:-:S03]  /*59fc0*/  LEA R6, P3, R9, R3, 0x1 ;  /* 0x0000000309067211 */ /* 0x004fc600078608ff */
[----:B------:R2:W-:Y:S01]  /*59fd0*/  @P6 STG.E.U16 desc[UR56][R4.64], R68 ;  /* 0x0000004404006986 */ /* 0x0005e2000c101538 */
[----:B------:R-:W-:Y:S01]  /*59fe0*/  PRMT R19, R18, 0x7632, R19 ;  /* 0x0000763212137816 */ /* 0x000fe20000000013 */
[----:B------:R-:W3:Y:S01]  /*59ff0*/  LDC R10, c[0x0][0x248] ;  /* 0x00009200ff0a7b82 */ /* 0x000ee20000000800 */
[----:B------:R-:W-:Y:S02]  /*5a000*/  LEA.HI.X.SX32 R7, R9, R0, 0x1, P3 ;  /* 0x0000000009077211 */ /* 0x000fe400018f0eff */
[----:B------:R-:W-:Y:S01]  /*5a010*/  ISETP.LT.AND P3, PT, R187, UR4, !P0 ;  /* 0x00000004bb007c0c */ /* 0x000fe2000c761270 */
[----:B------:R-:W-:Y:S02]  /*5a020*/  ULDC UR4, c[0x0][0x22c] ;  /* 0x00008b0000047ab9 */ /* 0x000fe40000000800 */
[----:B------:R5:W-:Y:S01]  /*5a030*/  @P5 STG.E.U16 desc[UR56][R6.64], R18 ;  /* 0x0000001206005986 */ /* 0x000be2000c101538 */
[----:B------:R-:W-:Y:S01]  /*5a040*/  ISETP.LT.AND P5, PT, R185, UR4, !P0 ;  /* 0x00000004b9007c0c */ /* 0x000fe2000c7a1270 */
[----:B------:R-:W3:Y:S01]  /*5a050*/  LDC R9, c[0x0][0x248] ;  /* 0x00009200ff097b82 */ /* 0x000ee20000000800 */
[----:B------:R-:W-:Y:S01]  /*5a060*/  ULDC UR4, c[0x0][0x22c] ;  /* 0x00008b0000047ab9 */ /* 0x000fe20000000800 */
[----:B--2---:R-:W-:-:S04]  /*5a070*/  LEA R4, P6, R8, R3, 0x1 ;  /* 0x0000000308047211 */ /* 0x004fc800078c08ff */
[----:B------:R-:W-:Y:S01]  /*5a080*/  LEA.HI.X.SX32 R5, R8, R0, 0x1, P6 ;  /* 0x0000000008057211 */ /* 0x000fe200030f0eff */
[----:B-1----:R-:W-:Y:S02]  /*5a090*/  IMAD R8, R11, 0x2, R8 ;  /* 0x000000020b087824 */ /* 0x002fe400078e0208 */
[----:B------:R-:W1:Y:S01]  /*5a0a0*/  LDC R11, c[0x0][0x248] ;  /* 0x00009200ff0b7b82 */ /* 0x000e620000000800 */
[----:B-----5:R-:W-:Y:S01]  /*5a0b0*/  PRMT R18, R19, 0x7632, R18 ;  /* 0x0000763213127816 */ /* 0x020fe20000000012 */
[----:B------:R2:W-:Y:S01]  /*5a0c0*/  @P2 STG.E.U16 desc[UR56][R4.64], R19 ;  /* 0x0000001304002986 */ /* 0x0005e2000c101538 */
[----:B0-----:R-:W-:Y:S01]  /*5a0d0*/  IMAD R7, R17, 0x2, R8 ;  /* 0x0000000211077824 */ /* 0x001fe200078e0208 */
[----:B------:R-:W-:Y:S01]  /*5a0e0*/  ISETP.LT.AND P2, PT, R183, UR4, !P0 ;  /* 0x00000004b7007c0c */ /* 0x000fe2000c741270 */
[----:B------:R-:W-:-:S03]  /*5a0f0*/  ULDC UR4, c[0x0][0x22c] ;  /* 0x00008b0000047ab9 */ /* 0x000fc60000000800 */
[----:B------:R-:W0:Y:S01]  /*5a100*/  LDC R17, c[0x0][0x248] ;  /* 0x00009200ff117b82 */ /* 0x000e220000000800 */
[----:B--2---:R-:W-:-:S07]  /*5a110*/  LEA R4, P6, R8, R3, 0x1 ;  /* 0x0000000308047211 */ /* 0x004fce00078c08ff */
[----:B------:R-:W2:Y:S01]  /*5a120*/  LDC R19, c[0x0][0x248] ;  /* 0x00009200ff137b82 */ /* 0x000ea20000000800 */
[----:B------:R-:W-:Y:S01]  /*5a130*/  LEA.HI.X.SX32 R5, R8, R0, 0x1, P6 ;  /* 0x0000000008057211 */ /* 0x000fe200030f0eff */
[----:B----4-:R-:W-:Y:S01]  /*5a140*/  IMAD R8, R16, 0x2, R7 ;  /* 0x0000000210087824 */ /* 0x010fe200078e0207 */
[----:B------:R-:W-:-:S03]  /*5a150*/  LEA R6, P6, R7, R3, 0x1 ;  /* 0x0000000307067211 */ /* 0x000fc600078c08ff */
[----:B------:R4:W-:Y:S01]  /*5a160*/  @P4 STG.E.U16 desc[UR56][R4.64], R18 ;  /* 0x0000001204004986 */ /* 0x0009e2000c101538 */
[-C--:B------:R-:W-:Y:S01]  /*5a170*/  LEA.HI.X.SX32 R7, R7, R0.reuse, 0x1, P6 ;  /* 0x0000000007077211 */ /* 0x080fe200030f0eff */
[----:B------:R-:W5:Y:S01]  /*5a180*/  LDC R16, c[0x0][0x248] ;  /* 0x00009200ff107b82 */ /* 0x000f620000000800 */
[----:B------:R-:W-:Y:S01]  /*5a190*/  ISETP.LT.AND P4, PT, R178, UR4, !P0 ;  /* 0x00000004b2007c0c */ /* 0x000fe2000c781270 */
[----:B------:R-:W-:Y:S02]  /*5a1a0*/  ULDC UR4, c[0x0][0x22c] ;  /* 0x00008b0000047ab9 */ /* 0x000fe40000000800 */
[----:B------:R1:W-:Y:S01]  /*5a1b0*/  @P3 STG.E.U16 desc[UR56][R6.64], R12 ;  /* 0x0000000c06003986 */ /* 0x0003e2000c101538 */
[----:B------:R-:W-:Y:S01]  /*5a1c0*/  ISETP.LT.AND P3, PT, R179, UR4, !P0 ;  /* 0x00000004b3007c0c */ /* 0x000fe2000c761270 */
[----:B------:R-:W-:Y:S01]  /*5a1d0*/  ULDC UR4, c[0x0][0x22c] ;  /* 0x00008b0000047ab9 */ /* 0x000fe20000000800 */
[C---:B----4-:R-:W-:Y:S01]  /*5a1e0*/  LEA R4, P6, R8.reuse, R3, 0x1 ;  /* 0x0000000308047211 */ /* 0x050fe200078c08ff */
[----:B------:R-:W4:Y:S03]  /*5a1f0*/  LDC R18, c[0x0][0x248] ;  /* 0x00009200ff127b82 */ /* 0x000f260000000800 */
[----:B------:R-:W-:Y:S01]  /*5a200*/  LEA.HI.X.SX32 R5, R8, R0, 0x1, P6 ;  /* 0x0000000008057211 */ /* 0x000fe200030f0eff */
[----:B---3--:R-:W-:Y:S01]  /*5a210*/  IMAD R8, R9, 0x2, R8 ;  /* 0x0000000209087824 */ /* 0x008fe200078e0208 */
[----:B-1----:R-:W-:-:S03]  /*5a220*/  PRMT R12, R12, 0x7632, R12 ;  /* 0x000076320c0c7816 */ /* 0x002fc6000000000c */
[----:B------:R-:W-:Y:S01]  /*5a230*/  IMAD R9, R11, 0x2, R8 ;  /* 0x000000020b097824 */ /* 0x000fe200078e0208 */
[C---:B------:R-:W-:Y:S01]  /*5a240*/  LEA R6, P6, R8.reuse, R3, 0x1 ;  /* 0x0000000308067211 */ /* 0x040fe200078c08ff */
[----:B------:R1:W-:Y:S01]  /*5a250*/  @P5 STG.E.U16 desc[UR56][R4.64], R13 ;  /* 0x0000000d04005986 */ /* 0x0003e2000c101538 */
[----:B------:R-:W3:Y:S01]  /*5a260*/  LDC R11, c[0x0][0x248] ;  /* 0x00009200ff0b7b82 */ /* 0x000ee20000000800 */
[----:B------:R-:W-:Y:S01]  /*5a270*/  ISETP.LT.AND P5, PT, R177, UR4, !P0 ;  /* 0x00000004b1007c0c */ /* 0x000fe2000c7a1270 */
[----:B------:R-:W-:Y:S01]  /*5a280*/  ULDC UR4, c[0x0][0x22c] ;  /* 0x00008b0000047ab9 */ /* 0x000fe20000000800 */
[----:B------:R-:W-:Y:S01]  /*5a290*/  LEA.HI.X.SX32 R7, R8, R0, 0x1, P6 ;  /* 0x0000000008077211 */ /* 0x000fe200030f0eff */
[----:B------:R-:W-:-:S04]  /*5a2a0*/  IMAD R8, R10, 0x2, R9 ;  /* 0x000000020a087824 */ /* 0x000fc800078e0209 */
[----:B------:R2:W-:Y:S01]  /*5a2b0*/  @P2 STG.E.U16 desc[UR56][R6.64], R14 ;  /* 0x0000000e06002986 */ /* 0x0005e2000c101538 */
[----:B------:R-:W3:Y:S01]  /*5a2c0*/  LDC R10, c[0x0][0x248] ;  /* 0x00009200ff0a7b82 */ /* 0x000ee20000000800 */
[----:B------:R-:W-:Y:S01]  /*5a2d0*/  ISETP.LT.AND P2, PT, R175, UR4, !P0 ;  /* 0x00000004af007c0c */ /* 0x000fe2000c741270 */
[----:B------:R-:W-:Y:S01]  /*5a2e0*/  ULDC UR4, c[0x0][0x22c] ;  /* 0x00008b0000047ab9 */ /* 0x000fe20000000800 */
[-C--:B-1----:R-:W-:Y:S02]  /*5a2f0*/  LEA R4, P6, R9, R3.reuse, 0x1 ;  /* 0x0000000309047211 */ /* 0x082fe400078c08ff */
[----:B------:R-:W-:Y:S02]  /*5a300*/  PRMT R13, R13, 0x7632, R13 ;  /* 0x000076320d0d7816 */ /* 0x000fe4000000000d */
[-C--:B------:R-:W-:Y:S01]  /*5a310*/  LEA.HI.X.SX32 R5, R9, R0.reuse, 0x1, P6 ;  /* 0x0000000009057211 */ /* 0x080fe200030f0eff */
[----:B0-----:R-:W-:Y:S02]  /*5a320*/  IMAD R9, R17, 0x2, R8 ;  /* 0x0000000211097824 */ /* 0x001fe400078e0208 */
[----:B------:R-:W0:Y:S01]  /*5a330*/  LDC R17, c[0x0][0x248] ;  /* 0x00009200ff117b82 */ /* 0x000e220000000800 */
[C---:B--2---:R-:W-:Y:S01]  /*5a340*/  LEA R6, P6, R8.reuse, R3, 0x1 ;  /* 0x0000000308067211 */ /* 0x044fe200078c08ff */
[----:B------:R1:W-:Y:S01]  /*5a350*/  @P4 STG.E.U16 desc[UR56][R4.64], R15 ;  /* 0x0000000f04004986 */ /* 0x0003e2000c101538 */
[----:B------:R-:W-:Y:S01]  /*5a360*/  ISETP.LT.AND P4, PT, R173, UR4, !P0 ;  /* 0x00000004ad007c0c */ /* 0x000fe2000c781270 */
[----:B------:R-:W-:Y:S01]  /*5a370*/  ULDC UR4, c[0x0][0x22c] ;  /* 0x00008b0000047ab9 */ /* 0x000fe20000000800 */
[----:B------:R-:W-:-:S02]  /*5a380*/  LEA.HI.X.SX32 R7, R8, R0, 0x1, P6 ;  /* 0x0000000008077211 */ /* 0x000fc400030f0eff */
[----:B------:R-:W-:-:S03]  /*5a390*/  PRMT R14, R14, 0x7632, R14 ;  /* 0x000076320e0e7816 */ /* 0x000fc6000000000e */
[----:B------:R2:W-:Y:S01]  /*5a3a0*/  @P3 STG.E.U16 desc[UR56][R6.64], R12 ;  /* 0x0000000c06003986 */ /* 0x0005e2000c101538 */
[----:B------:R-:W-:Y:S01]  /*5a3b0*/  ISETP.LT.AND P3, PT, R171, UR4, !P0 ;  /* 0x00000004ab007c0c */ /* 0x000fe2000c761270 */
[----:B------:R-:W-:Y:S01]  /*5a3c0*/  ULDC UR4, c[0x0][0x22c] ;  /* 0x00008b0000047ab9 */ /* 0x000fe20000000800 */
[-C--:B-1----:R-:W-:Y:S02]  /*5a3d0*/  LEA R4, P6, R9, R3.reuse, 0x1 ;  /* 0x0000000309047211 */ /* 0x082fe400078c08ff */
[----:B------:R-:W-:Y:S02]  /*5a3e0*/  PRMT R15, R15, 0x7632, R15 ;  /* 0x000076320f0f7816 */ /* 0x000fe4000000000f */
[-C--:B------:R-:W-:Y:S01]  /*5a3f0*/  LEA.HI.X.SX32 R5, R9, R0.reuse, 0x1, P6 ;  /* 0x0000000009057211 */ /* 0x080fe200030f0eff */
[----:B-----5:R-:W-:Y:S02]  /*5a400*/  IMAD R9, R16, 0x2, R9 ;  /* 0x0000000210097824 */ /* 0x020fe400078e0209 */
[----:B------:R-:W1:Y:S02]  /*5a410*/  LDC R16, c[0x0][0x248] ;  /* 0x00009200ff107b82 */ /* 0x000e640000000800 */
[----:B----4-:R-:W-:Y:S01]  /*5a420*/  IMAD R8, R18, 0x2, R9 ;  /* 0x0000000212087824 */ /* 0x010fe200078e0209 */
[----:B------:R4:W-:Y:S04]  /*5a430*/  @P5 STG.E.U16 desc[UR56][R4.64], R13 ;  /* 0x0000000d04005986 */ /* 0x0009e8000c101538 */
[CC--:B--2---:R-:W-:Y:S01]  /*5a440*/  LEA R6, P6, R8.reuse, R3.reuse, 0x1 ;  /* 0x0000000308067211 */ /* 0x0c4fe200078c08ff */
[----:B------:R-:W2:Y:S03]  /*5a450*/  LDC R12, c[0x0][0x248] ;  /* 0x00009200ff0c7b82 */ /* 0x000ea60000000800 */
[----:B------:R-:W-:Y:S01]  /*5a460*/  LEA.HI.X.SX32 R7, R8, R0, 0x1, P6 ;  /* 0x0000000008077211 */ /* 0x000fe200030f0eff */
[----:B---3--:R-:W-:Y:S01]  /*5a470*/  IMAD R8, R11, 0x2, R8 ;  /* 0x000000020b087824 */ /* 0x008fe200078e0208 */
[----:B----4-:R-:W-:-:S03]  /*5a480*/  LEA R4, P5, R9, R3, 0x1 ;  /* 0x0000000309047211 */ /* 0x010fc600078a08ff */
[----:B------:R-:W3:Y:S01]  /*5a490*/  LDC R11, c[0x0][0x248] ;  /* 0x00009200ff0b7b82 */ /* 0x000ee20000000800 */
[----:B------:R-:W-:Y:S01]  /*5a4a0*/  LEA.HI.X.SX32 R5, R9, R0, 0x1, P5 ;  /* 0x0000000009057211 */ /* 0x000fe200028f0eff */
[----:B0-----:R-:W-:Y:S01]  /*5a4b0*/  IMAD R9, R17, 0x2, R8 ;  /* 0x0000000211097824 */ /* 0x001fe200078e0208 */
[----:B------:R-:W-:Y:S01]  /*5a4c0*/  ISETP.LT.AND P5, PT, R172, UR4, !P0 ;  /* 0x00000004ac007c0c */ /* 0x000fe2000c7a1270 */
[----:B------:R-:W-:Y:S02]  /*5a4d0*/  ULDC UR4, c[0x0][0x22c] ;  /* 0x00008b0000047ab9 */ /* 0x000fe40000000800 */
[----:B------:R0:W-:Y:S02]  /*5a4e0*/  @P2 STG.E.U16 desc[UR56][R4.64], R14 ;  /* 0x0000000e04002986 */ /* 0x0001e4000c101538 */
[----:B------:R-:W4:Y:S02]  /*5a4f0*/  LDC R13, c[0x0][0x248] ;  /* 0x00009200ff0d7b82 */ /* 0x000f240000000800 */
[----:B------:R5:W-:Y:S01]  /*5a500*/  @P4 STG.E.U16 desc[UR56][R6.64], R15 ;  /* 0x0000000f06004986 */ /* 0x000be2000c101538 */
[----:B------:R-:W-:Y:S01]  /*5a510*/  ISETP.LT.AND P4, PT, R168, UR4, !P0 ;  /* 0x00000004a8007c0c */ /* 0x000fe2000c781270 */
[----:B------:R-:W-:-:S04]  /*5a520*/  ULDC UR4, c[0x0][0x22c] ;  /* 0x00008b0000047ab9 */ /* 0x000fc80000000800 */
[----:B------:R-:W1:Y:S01]  /*5a530*/  LDC R17, c[0x0][0x248] ;  /* 0x00009200ff117b82 */ /* 0x000e620000000800 */
[-C--:B0-----:R-:W-:Y:S02]  /*5a540*/  LEA R4, P2, R8, R3.reuse, 0x1 ;  /* 0x0000000308047211 */ /* 0x081fe400078408ff */
[----:B-----5:R-:W-:-:S05]  /*5a550*/  LEA R6, P6, R9, R3, 0x1 ;  /* 0x0000000309067211 */ /* 0x020fca00078c08ff */
[----:B------:R-:W0:Y:S01]  /*5a560*/  LDC R15, c[0x0][0x248] ;  /* 0x00009200ff0f7b82 */ /* 0x000e220000000800 */
[-C--:B------:R-:W-:Y:S02]  /*5a570*/  LEA.HI.X.SX32 R5, R8, R0.reuse, 0x1, P2 ;  /* 0x0000000008057211 */ /* 0x080fe400010f0eff */
[----:B------:R-:W-:Y:S01]  /*5a580*/  LEA.HI.X.SX32 R7, R9, R0, 0x1, P6 ;  /* 0x0000000009077211 */ /* 0x000fe200030f0eff */
[----:B------:R-:W-:Y:S01]  /*5a590*/  IMAD R9, R10, 0x2, R9 ;  /* 0x000000020a097824 */ /* 0x000fe200078e0209 */
[----:B------:R-:W-:Y:S01]  /*5a5a0*/  ISETP.LT.AND P2, PT, R166, UR5, !P0 ;  /* 0x00000005a6007c0c */ /* 0x000fe2000c741270 */
[----:B------:R5:W-:Y:S01]  /*5a5b0*/  @P3 STG.E.U16 desc[UR56][R4.64], R60 ;  /* 0x0000003c04003986 */ /* 0x000be2000c101538 */
[----:B------:R-:W-:Y:S01]  /*5a5c0*/  ULDC UR5, c[0x0][0x22c] ;  /* 0x00008b0000057ab9 */ /* 0x000fe20000000800 */
[----:B--2---:R-:W-:Y:S01]  /*5a5d0*/  IMAD R8, R12, 0x2, R9 ;  /* 0x000000020c087824 */ /* 0x004fe200078e0209 */
[----:B------:R-:W2:Y:S01]  /*5a5e0*/  LDC R10, c[0x0][0x248] ;  /* 0x00009200ff0a7b82 */ /* 0x000ea20000000800 */
[----:B------:R3:W-:Y:S01]  /*5a5f0*/  @P5 STG.E.U16 desc[UR56][R6.64], R61 ;  /* 0x0000003d06005986 */ /* 0x0007e2000c101538 */
[----:B------:R-:W-:Y:S01]  /*5a600*/  ISETP.LT.AND P5, PT, R163, UR4, !P0 ;  /* 0x00000004a3007c0c */ /* 0x000fe2000c7a1270 */
[----:B------:R-:W-:-:S05]  /*5a610*/  ULDC UR4, c[0x0][0x22c] ;  /* 0x00008b0000047ab9 */ /* 0x000fca0000000800 */
[----:B------:R-:W1:Y:S01]  /*5a620*/  LDC R12, c[0x0][0x248] ;  /* 0x00009200ff0c7b82 */ /* 0x000e620000000800 */
[CC--:B-----5:R-:W-:Y:S02]  /*5a630*/  LEA R4, P3, R9.reuse, R3.reuse, 0x1 ;  /* 0x0000000309047211 */ /* 0x0e0fe400078608ff */
[----:B------:R-:W-:Y:S02]  /*5a640*/  PRMT R60, R60, 0x7632, R60 ;  /* 0x000076323c3c7816 */ /* 0x000fe4000000003c */
[CC--:B---3--:R-:W-:Y:S02]  /*5a650*/  LEA R6, P6, R8.reuse, R3.reuse, 0x1 ;  /* 0x0000000308067211 */ /* 0x0c8fe400078c08ff */
[-C--:B------:R-:W-:Y:S01]  /*5a660*/  LEA.HI.X.SX32 R5, R9, R0.reuse, 0x1, P3 ;  /* 0x0000000009057211 */ /* 0x080fe200018f0eff */
[----:B------:R-:W3:Y:S01]  /*5a670*/  LDC R14, c[0x0][0x248] ;  /* 0x00009200ff0e7b82 */ /* 0x000ee20000000800 */
[----:B------:R-:W-:Y:S01]  /*5a680*/  LEA.HI.X.SX32 R7, R8, R0, 0x1, P6 ;  /* 0x0000000008077211 */ /* 0x000fe200030f0eff */
[----:B------:R-:W-:Y:S01]  /*5a690*/  IMAD R8, R11, 0x2, R8 ;  /* 0x000000020b087824 */ /* 0x000fe200078e0208 */
[----:B------:R-:W-:Y:S01]  /*5a6a0*/  ISETP.LT.AND P3, PT, R169, UR5, !P0 ;  /* 0x00000005a9007c0c */ /* 0x000fe2000c761270 */
[----:B------:R5:W-:Y:S01]  /*5a6b0*/  @P4 STG.E.U16 desc[UR56][R4.64], R62 ;  /* 0x0000003e04004986 */ /* 0x000be2000c101538 */
[----:B------:R-:W-:Y:S01]  /*5a6c0*/  PRMT R61, R61, 0x7632, R61 ;  /* 0x000076323d3d7816 */ /* 0x000fe2000000003d */
[----:B----4-:R-:W-:Y:S01]  /*5a6d0*/  IMAD R9, R13, 0x2, R8 ;  /* 0x000000020d097824 */ /* 0x010fe200078e0208 */
[----:B------:R-:W-:Y:S01]  /*5a6e0*/  ISETP.LT.AND P6, PT, R170, UR4, !P0 ;  /* 0x00000004aa007c0c */ /* 0x000fe2000c7c1270 */
[----:B------:R-:W4:Y:S01]  /*5a6f0*/  LDC R11, c[0x0][0x248] ;  /* 0x00009200ff0b7b82 */ /* 0x000f220000000800 */
[----:B------:R2:W-:Y:S01]  /*5a700*/  @P2 STG.E.U16 desc[UR56][R6.64], R63 ;  /* 0x0000003f06002986 */ /* 0x0005e2000c101538 */
[----:B------:R-:W-:Y:S01]  /*5a710*/  ULDC UR4, c[0x0][0x22c] ;  /* 0x00008b0000047ab9 */ /* 0x000fe20000000800 */
[----:B------:R-:W-:Y:S01]  /*5a720*/  ULDC UR5, c[0x0][0x22c] ;  /* 0x00008b0000057ab9 */ /* 0x000fe20000000800 */
[----:B-----5:R-:W-:-:S04]  /*5a730*/  LEA R4, P2, R8, R3, 0x1 ;  /* 0x0000000308047211 */ /* 0x020fc800078408ff */
[----:B------:R-:W5:Y:S01]  /*5a740*/  LDC R13, c[0x0][0x248] ;  /* 0x00009200ff0d7b82 */ /* 0x000f620000000800 */
[----:B------:R-:W-:Y:S02]  /*5a750*/  PRMT R62, R62, 0x7632, R62 ;  /* 0x000076323e3e7816 */ /* 0x000fe4000000003e */
[-C--:B------:R-:W-:Y:S01]  /*5a760*/  LEA.HI.X.SX32 R5, R8, R0.reuse, 0x1, P2 ;  /* 0x0000000008057211 */ /* 0x080fe200010f0eff */
[----:B--2---:R-:W-:Y:S01]  /*5a770*/  IMAD R8, R10, 0x2, R9 ;  /* 0x000000020a087824 */ /* 0x004fe200078e0209 */
[----:B------:R-:W-:Y:S02]  /*5a780*/  LEA R6, P4, R9, R3, 0x1 ;  /* 0x0000000309067211 */ /* 0x000fe400078808ff */
[----:B------:R-:W-:Y:S01]  /*5a790*/  ISETP.LT.AND P2, PT, R155, UR4, !P0 ;  /* 0x000000049b007c0c */ /* 0x000fe2000c741270 */
[----:B------:R2:W-:Y:S01]  /*5a7a0*/  @P5 STG.E.U16 desc[UR56][R4.64], R60 ;  /* 0x0000003c04005986 */ /* 0x0005e2000c101538 */
[----:B------:R-:W-:Y:S01]  /*5a7b0*/  LEA.HI.X.SX32 R7, R9, R0, 0x1, P4 ;  /* 0x0000000009077211 */ /* 0x000fe200020f0eff */
[----:B------:R-:W3:Y:S01]  /*5a7c0*/  LDC R10, c[0x0][0x248] ;  /* 0x00009200ff0a7b82 */ /* 0x000ee20000000800 */
[----:B------:R-:W-:Y:S01]  /*5a7d0*/  ULDC UR4, c[0x0][0x22c] ;  /* 0x00008b0000047ab9 */ /* 0x000fe20000000800 */
[----:B------:R-:W-:-:S02]  /*5a7e0*/  PRMT R63, R63, 0x7632, R63 ;  /* 0x000076323f3f7816 */ /* 0x000fc4000000003f */
[----:B------:R0:W-:Y:S01]  /*5a7f0*/  @P3 STG.E.U16 desc[UR56][R6.64], R61 ;  /* 0x0000003d06003986 */ /* 0x0001e2000c101538 */
[----:B----4-:R-:W-:Y:S01]  /*5a800*/  IMAD R9, R11, 0x2, R8 ;  /* 0x000000020b097824 */ /* 0x010fe200078e0208 */
[----:B------:R-:W-:Y:S01]  /*5a810*/  ISETP.LT.AND P5, PT, R167, UR4, !P0 ;  /* 0x00000004a7007c0c */ /* 0x000fe2000c7a1270 */
[----:B------:R-:W-:Y:S01]  /*5a820*/  ULDC UR4, c[0x0][0x22c] ;  /* 0x00008b0000047ab9 */ /* 0x000fe20000000800 */
[----:B------:R-:W4:Y:S01]  /*5a830*/  LDC R11, c[0x0][0x248] ;  /* 0x00009200ff0b7b82 */ /* 0x000f220000000800 */
[----:B------:R-:W-:Y:S01]  /*5a840*/  ISETP.LT.AND P4, PT, R161, UR4, !P0 ;  /* 0x00000004a1007c0c */ /* 0x000fe2000c781270 */
[----:B------:R-:W-:Y:S01]  /*5a850*/  ULDC UR4, c[0x0][0x22c] ;  /* 0x00008b0000047ab9 */ /* 0x000fe20000000800 */
[----:B--2---:R-:W-:-:S04]  /*5a860*/  LEA R4, P3, R8, R3, 0x1 ;  /* 0x0000000308047211 */ /* 0x004fc800078608ff */
[-C--:B------:R-:W-:Y:S01]  /*5a870*/  LEA.HI.X.SX32 R5, R8, R0.reuse, 0x1, P3 ;  /* 0x0000000008057211 */ /* 0x080fe200018f0eff */
[----:B-1----:R-:W-:Y:S01]  /*5a880*/  IMAD R8, R12, 0x2, R9 ;  /* 0x000000020c087824 */ /* 0x002fe200078e0209 */
[CC--:B0-----:R-:W-:Y:S01]  /*5a890*/  LEA R6, P3, R9.reuse, R3.reuse, 0x1 ;  /* 0x0000000309067211 */ /* 0x0c1fe200078608ff */
[----:B------:R-:W0:Y:S02]  /*5a8a0*/  LDC R12, c[0x0][0x248] ;  /* 0x00009200ff0c7b82 */ /* 0x000e240000000800 */
[----:B------:R1:W-:Y:S01]  /*5a8b0*/  @P6 STG.E.U16 desc[UR56][R4.64], R62 ;  /* 0x0000003e04006986 */ /* 0x0003e2000c101538 */
[----:B------:R-:W-:Y:S02]  /*5a8c0*/  LEA.HI.X.SX32 R7, R9, R0, 0x1, P3 ;  /* 0x0000000009077211 */ /* 0x000fe400018f0eff */
[----:B------:R-:W-:Y:S01]  /*5a8d0*/  ISETP.LT.AND P3, PT, R157, UR4, !P0 ;  /* 0x000000049d007c0c */ /* 0x000fe2000c761270 */
[----:B------:R-:W-:Y:S02]  /*5a8e0*/  ULDC UR4, c[0x0][0x22c] ;  /* 0x00008b0000047ab9 */ /* 0x000fe40000000800 */
[----:B------:R-:W-:Y:S01]  /*5a8f0*/  @P2 STG.E.U16 desc[UR56][R6.64], R63 ;  /* 0x0000003f06002986 */ /* 0x000fe2000c101538 */
[----:B------:R-:W-:Y:S01]  /*5a900*/  ISETP.LT.AND P2, PT, R162, UR4, !P0 ;  /* 0x00000004a2007c0c */ /* 0x000fe2000c741270 */
[----:B------:R-:W-:Y:S01]  /*5a910*/  ULDC UR4, c[0x0][0x22c] ;  /* 0x00008b0000047ab9 */ /* 0x000fe20000000800 */
[----:B-1----:R-:W-:-:S04]  /*5a920*/  LEA R4, P6, R8, R3, 0x1 ;  /* 0x0000000308047211 */ /* 0x002fc800078c08ff */
[----:B------:R-:W-:Y:S01]  /*5a930*/  LEA.HI.X.SX32 R5, R8, R0, 0x1, P6 ;  /* 0x0000000008057211 */ /* 0x000fe200030f0eff */
[----:B-----5:R-:W-:Y:S01]  /*5a940*/  IMAD R8, R13, 0x2, R8 ;  /* 0x000000020d087824 */ /* 0x020fe200078e0208 */
[----:B------:R-:W-:Y:S01]  /*5a950*/  ISETP.LT.AND P6, PT, R158, UR4, !P0 ;  /* 0x000000049e007c0c */ /* 0x000fe2000c7c1270 */
[----:B------:R-:W1:Y:S01]  /*5a960*/  LDC R13, c[0x0][0x248] ;  /* 0x00009200ff0d7b82 */ /* 0x000e620000000800 */
[----:B------:R-:W-:Y:S01]  /*5a970*/  ULDC UR4, c[0x0][0x22c] ;  /* 0x00008b0000047ab9 */ /* 0x000fe20000000800 */
[----:B------:R2:W-:Y:S01]  /*5a980*/  @P5 STG.E.U16 desc[UR56][R4.64], R76 ;  /* 0x0000004c04005986 */ /* 0x0005e2000c101538 */
[----:B------:R-:W-:-:S05]  /*5a990*/  IMAD R9, R15, 0x2, R8 ;  /* 0x000000020f097824 */ /* 0x000fca00078e0208 */
[----:B------:R-:W5:Y:S01]  /*5a9a0*/  LDC R15, c[0x0][0x248] ;  /* 0x00009200ff0f7b82 */ /* 0x000f620000000800 */
[-C--:B--2---:R-:W-:Y:S02]  /*5a9b0*/  LEA R4, P5, R8, R3.reuse, 0x1 ;  /* 0x0000000308047211 */ /* 0x084fe400078a08ff */
[----:B------:R-:W-:Y:S02]  /*5a9c0*/  PRMT R76, R76, 0x7632, R76 ;  /* 0x000076324c4c7816 */ /* 0x000fe4000000004c */
[----:B------:R-:W-:Y:S01]  /*5a9d0*/  LEA.HI.X.SX32 R5, R8, R0, 0x1, P5 ;  /* 0x0000000008057211 */ /* 0x000fe200028f0eff */
[----:B---3--:R-:W-:Y:S01]  /*5a9e0*/  IMAD R8, R10, 0x2, R9 ;  /* 0x000000020a087824 */ /* 0x008fe200078e0209 */
[----:B------:R-:W-:-:S03]  /*5a9f0*/  LEA R6, P5, R9, R3, 0x1 ;  /* 0x0000000309067211 */ /* 0x000fc600078a08ff */
[----:B------:R2:W-:Y:S01]  /*5aa00*/  @P4 STG.E.U16 desc[UR56][R4.64], R77 ;  /* 0x0000004d04004986 */ /* 0x0005e2000c101538 */
[----:B------:R-:W-:Y:S01]  /*5aa10*/  LEA.HI.X.SX32 R7, R9, R0, 0x1, P5 ;  /* 0x0000000009077211 */ /* 0x000fe200028f0eff */
[----:B----4-:R-:W-:Y:S01]  /*5aa20*/  IMAD R9, R11, 0x2, R8 ;  /* 0x000000020b097824 */ /* 0x010fe200078e0208 */
[----:B------:R-:W-:Y:S01]  /*5aa30*/  ISETP.LT.AND P5, PT, R152, UR4, !P0 ;  /* 0x0000000498007c0c */ /* 0x000fe2000c7a1270 */
[----:B------:R-:W3:Y:S01]  /*5aa40*/  LDC R11, c[0x0][0x248] ;  /* 0x00009200ff0b7b82 */ /* 0x000ee20000000800 */
[----:B------:R-:W-:Y:S01]  /*5aa50*/  ULDC UR4, c[0x0][0x22c] ;  /* 0x00008b0000047ab9 */ /* 0x000fe20000000800 */
[----:B------:R0:W-:Y:S01]  /*5aa60*/  @P3 STG.E.U16 desc[UR56][R6.64], R78 ;  /* 0x0000004e06003986 */ /* 0x0001e2000c101538 */
[----:B------:R-:W-:Y:S01]  /*5aa70*/  ISETP.LT.AND P3, PT, R160, UR4, !P0 ;  /* 0x00000004a0007c0c */ /* 0x000fe2000c761270 */
[----:B------:R-:W-:Y:S01]  /*5aa80*/  ULDC UR4, c[0x0][0x22c] ;  /* 0x00008b0000047ab9 */ /* 0x000fe20000000800 */
[----:B--2---:R-:W-:Y:S02]  /*5aa90*/  LEA R4, P4, R8, R3, 0x1 ;  /* 0x0000000308047211 */ /* 0x004fe400078808ff */
[----:B------:R-:W-:-:S02]  /*5aaa0*/  PRMT R77, R77, 0x7632, R77 ;  /* 0x000076324d4d7816 */ /* 0x000fc4000000004d */
[-C--:B------:R-:W-:Y:S01]  /*5aab0*/  LEA.HI.X.SX32 R5, R8, R0.reuse, 0x1, P4 ;  /* 0x0000000008057211 */ /* 0x080fe200020f0eff */
[----:B0-----:R-:W-:Y:S01]  /*5aac0*/  IMAD R7, R12, 0x2, R9 ;  /* 0x000000020c077824 */ /* 0x001fe200078e0209 */
[----:B------:R-:W-:Y:S01]  /*5aad0*/  PRMT R78, R78, 0x7632, R78 ;  /* 0x000076324e4e7816 */ /* 0x000fe2000000004e */
[----:B------:R-:W0:Y:S02]  /*5aae0*/  LDC R12, c[0x0][0x248] ;  /* 0x00009200ff0c7b82 */ /* 0x000e240000000800 */
[----:B------:R2:W-:Y:S01]  /*5aaf0*/  @P2 STG.E.U16 desc[UR56][R4.64], R79 ;  /* 0x0000004f04002986 */ /* 0x0005e2000c101538 */
[----:B------:R-:W-:Y:S01]  /*5ab00*/  LEA R8, P2, R9, R3, 0x1 ;  /* 0x0000000309087211 */ /* 0x000fe200078408ff */
[----:B------:R-:W-:Y:S01]  /*5ab10*/  IMAD R10, R14, 0x2, R7 ;  /* 0x000000020e0a7824 */ /* 0x000fe200078e0207 */
[----:B------:R-:W-:Y:S01]  /*5ab20*/  ISETP.LT.AND P4, PT, R159, UR5, !P0 ;  /* 0x000000059f007c0c */ /* 0x000fe2000c781270 */
[----:B------:R-:W-:Y:S01]  /*5ab30*/  ULDC UR5, c[0x0][0x22c] ;  /* 0x00008b0000057ab9 */ /* 0x000fe20000000800 */
[----:B------:R-:W-:-:S02]  /*5ab40*/  LEA.HI.X.SX32 R9, R9, R0, 0x1, P2 ;  /* 0x0000000009097211 */ /* 0x000fc400010f0eff */
[CC--:B------:R-:W-:Y:S01]  /*5ab50*/  LEA R6, P2, R7.reuse, R3.reuse, 0x1 ;  /* 0x0000000307067211 */ /* 0x0c0fe200078408ff */
[----:B------:R-:W4:Y:S02]  /*5ab60*/  LDC R14, c[0x0][0x248] ;  /* 0x00009200ff0e7b82 */ /* 0x000f240000000800 */
[----:B------:R1:W-:Y:S01]  /*5ab70*/  @P6 STG.E.U16 desc[UR56][R8.64], R76 ;  /* 0x0000004c08006986 */ /* 0x0003e2000c101538 */
[-C--:B------:R-:W-:Y:S02]  /*5ab80*/  LEA.HI.X.SX32 R7, R7, R0.reuse, 0x1, P2 ;  /* 0x0000000007077211 */ /* 0x080fe400010f0eff */
[-C--:B--2---:R-:W-:Y:S02]  /*5ab90*/  LEA R4, P6, R10, R3.reuse, 0x1 ;  /* 0x000000030a047211 */ /* 0x084fe400078c08ff */
[----:B------:R-:W-:Y:S01]  /*5aba0*/  ISETP.LT.AND P2, PT, R156, UR4, !P0 ;  /* 0x000000049c007c0c */ /* 0x000fe2000c741270 */
[----:B------:R2:W-:Y:S01]  /*5abb0*/  @P5 STG.E.U16 desc[UR56][R6.64], R77 ;  /* 0x0000004d06005986 */ /* 0x0005e2000c101538 */
[----:B------:R-:W-:Y:S01]  /*5abc0*/  LEA.HI.X.SX32 R5, R10, R0, 0x1, P6 ;  /* 0x000000000a057211 */ /* 0x000fe200030f0eff */
[----:B---3--:R-:W-:Y:S01]  /*5abd0*/  IMAD R10, R11, 0x2, R10 ;  /* 0x000000020b0a7824 */ /* 0x008fe200078e020a */
[----:B------:R-:W-:Y:S01]  /*5abe0*/  ULDC UR4, c[0x0][0x22c] ;  /* 0x00008b0000047ab9 */ /* 0x000fe20000000800 */
[----:B------:R-:W3:Y:S01]  /*5abf0*/  LDC R11, c[0x0][0x248] ;  /* 0x00009200ff0b7b82 */ /* 0x000ee20000000800 */
[----:B------:R-:W-:Y:S01]  /*5ac00*/  PRMT R79, R79, 0x7632, R79 ;  /* 0x000076324f4f7816 */ /* 0x000fe2000000004f */
[----:B------:R5:W-:Y:S01]  /*5ac10*/  @P3 STG.E.U16 desc[UR56][R4.64], R78 ;  /* 0x0000004e04003986 */ /* 0x000be2000c101538 */
[----:B-1----:R-:W-:-:S02]  /*5ac20*/  LEA R8, P6, R10, R3, 0x1 ;  /* 0x000000030a087211 */ /* 0x002fc400078c08ff */
[----:B------:R-:W-:Y:S01]  /*5ac30*/  ISETP.LT.AND P5, PT, R146, UR4, !P0 ;  /* 0x0000000492007c0c */ /* 0x000fe2000c7a1270 */
[----:B------:R-:W-:Y:S01]  /*5ac40*/  ULDC UR4, c[0x0][0x22c] ;  /* 0x00008b0000047ab9 */ /* 0x000fe20000000800 */
[-C--:B------:R-:W-:Y:S01]  /*5ac50*/  LEA.HI.X.SX32 R9, R10, R0.reuse, 0x1, P6 ;  /* 0x000000000a097211 */ /* 0x080fe200030f0eff */
[----:B--2---:R-:W-:Y:S01]  /*5ac60*/  IMAD R7, R13, 0x2, R10 ;  /* 0x000000020d077824 */ /* 0x004fe200078e020a */
[----:B------:R-:W-:Y:S01]  /*5ac70*/  ISETP.LT.AND P3, PT, R153, UR4, !P0 ;  /* 0x0000000499007c0c */ /* 0x000fe2000c761270 */
[----:B------:R-:W1:Y:S01]  /*5ac80*/  LDC R13, c[0x0][0x248] ;  /* 0x00009200ff0d7b82 */ /* 0x000e620000000800 */
[----:B------:R-:W-:Y:S01]  /*5ac90*/  ULDC UR4, c[0x0][0x22c] ;  /* 0x00008b0000047ab9 */ /* 0x000fe20000000800 */
[----:B0-----:R-:W-:Y:S01]  /*5aca0*/  IMAD R10, R12, 0x2, R7 ;  /* 0x000000020c0a7824 */ /* 0x001fe200078e0207 */
[C---:B------:R-:W-:Y:S01]  /*5acb0*/  LEA R6, P6, R7.reuse, R3, 0x1 ;  /* 0x0000000307067211 */ /* 0x040fe200078c08ff */
[----:B------:R0:W-:Y:S01]  /*5acc0*/  @P4 STG.E.U16 desc[UR56][R8.64], R79 ;  /* 0x0000004f08004986 */ /* 0x0001e2000c101538 */
[----:B------:R-:W-:Y:S01]  /*5acd0*/  ISETP.LT.AND P4, PT, R150, UR4, !P0 ;  /* 0x0000000496007c0c */ /* 0x000fe2000c781270 */
[----:B------:R-:W-:Y:S01]  /*5ace0*/  ULDC UR4, c[0x0][0x22c] ;  /* 0x00008b0000047ab9 */ /* 0x000fe20000000800 */
[----:B------:R-:W-:-:S02]  /*5acf0*/  LEA.HI.X.SX32 R7, R7, R0, 0x1, P6 ;  /* 0x0000000007077211 */ /* 0x000fc400030f0eff */
[----:B-----5:R-:W-:-:S03]  /*5ad00*/  LEA R4, P6, R10, R3, 0x1 ;  /* 0x000000030a047211 */ /* 0x020fc600078c08ff */
[----:B------:R4:W-:Y:S01]  /*5ad10*/  @P2 STG.E.U16 desc[UR56][R6.64], R92 ;  /* 0x0000005c06002986 */ /* 0x0009e2000c101538 */
[-C--:B------:R-:W-:Y:S01]  /*5ad20*/  LEA.HI.X.SX32 R5, R10, R0.reuse, 0x1, P6 ;  /* 0x000000000a057211 */ /* 0x080fe200030f0eff */
[----:B---3--:R-:W-:Y:S01]  /*5ad30*/  IMAD R10, R11, 0x2, R10 ;  /* 0x000000020b0a7824 */ /* 0x008fe200078e020a */
[----:B------:R-:W-:Y:S01]  /*5ad40*/  ISETP.LT.AND P2, PT, R154, UR4, !P0 ;  /* 0x000000049a007c0c */ /* 0x000fe2000c741270 */
[----:B------:R-:W-:Y:S02]  /*5ad50*/  ULDC UR4, c[0x0][0x22c] ;  /* 0x00008b0000047ab9 */ /* 0x000fe40000000800 */
[----:B------:R-:W-:Y:S01]  /*5ad60*/  IMAD R11, R15, 0x2, R10 ;  /* 0x000000020f0b7824 */ /* 0x000fe200078e020a */
[CC--:B0-----:R-:W-:Y:S01]  /*5ad70*/  LEA R8, P6, R10.reuse, R3.reuse, 0x1 ;  /* 0x000000030a087211 */ /* 0x0c1fe200078c08ff */
[----:B------:R-:W0:Y:S01]  /*5ad80*/  LDC R15, c[0x0][0x248] ;  /* 0x00009200ff0f7b82 */ /* 0x000e220000000800 */
[----:B------:R2:W-:Y:S01]  /*5ad90*/  @P5 STG.E.U16 desc[UR56][R4.64], R93 ;  /* 0x0000005d04005986 */ /* 0x0005e2000c101538 */
[----:B------:R-:W-:Y:S01]  /*5ada0*/  ISETP.LT.AND P5, PT, R149, UR4, !P0 ;  /* 0x0000000495007c0c */ /* 0x000fe2000c7a1270 */
[----:B------:R-:W-:Y:S01]  /*5adb0*/  ULDC UR4, c[0x0][0x22c] ;  /* 0x00008b0000047ab9 */ /* 0x000fe20000000800 */
[----:B------:R-:W-:Y:S01]  /*5adc0*/  LEA.HI.X.SX32 R9, R10, R0, 0x1, P6 ;  /* 0x000000000a097211 */ /* 0x000fe200030f0eff */
[----:B----4-:R-:W-:Y:S01]  /*5add0*/  IMAD R6, R14, 0x2, R11 ;  /* 0x000000020e067824 */ /* 0x010fe200078e020b */
[----:B------:R-:W-:-:S02]  /*5ade0*/  LEA R10, P6, R11, R3, 0x1 ;  /* 0x000000030b0a7211 */ /* 0x000fc400078c08ff */
[----:B------:R-:W-:Y:S01]  /*5adf0*/  PRMT R92, R92, 0x7632, R92 ;  /* 0x000076325c5c7816 */ /* 0x000fe2000000005c */
[----:B-1----:R-:W-:Y:S01]  /*5ae00*/  IMAD R12, R13, 0x2, R6 ;  /* 0x000000020d0c7824 */ /* 0x002fe200078e0206 */
[-C--:B------:R-:W-:Y:S01]  /*5ae10*/  LEA.HI.X.SX32 R11, R11, R0.reuse, 0x1, P6 ;  /* 0x000000000b0b7211 */ /* 0x080fe200030f0eff */
[----:B------:R-:W1:Y:S01]  /*5ae20*/  LDC R13, c[0x0][0x248] ;  /* 0x00009200ff0d7b82 */ /* 0x000e620000000800 */
[----:B------:R3:W-:Y:S01]  /*5ae30*/  @P3 STG.E.U16 desc[UR56][R8.64], R94 ;  /* 0x0000005e08003986 */ /* 0x0007e2000c101538 */
[CC--:B--2---:R-:W-:Y:S02]  /*5ae40*/  LEA R4, P6, R6.reuse, R3.reuse, 0x1 ;  /* 0x0000000306047211 */ /* 0x0c4fe400078c08ff */
[----:B------:R-:W-:Y:S01]  /*5ae50*/  PRMT R93, R93, 0x7632, R93 ;  /* 0x000076325d5d7816 */ /* 0x000fe2000000005d */
[----:B------:R2:W-:Y:S01]  /*5ae60*/  @P4 STG.E.U16 desc[UR56][R10.64], R95 ;  /* 0x0000005f0a004986 */ /* 0x0005e2000c101538 */
[-C--:B------:R-:W-:Y:S02]  /*5ae70*/  LEA.HI.X.SX32 R5, R6, R0.reuse, 0x1, P6 ;  /* 0x0000000006057211 */ /* 0x080fe400030f0eff */
[C---:B------:R-:W-:Y:S01]  /*5ae80*/  LEA R6, P6, R12.reuse, R3, 0x1 ;  /* 0x000000030c067211 */ /* 0x040fe200078c08ff */
[----:B------:R-:W4:Y:S01]  /*5ae90*/  LDC R14, c[0x0][0x248] ;  /* 0x00009200ff0e7b82 */ /* 0x000f220000000800 */
[----:B------:R-:W-:Y:S01]  /*5aea0*/  ISETP.LT.AND P3, PT, R151, UR4, !P0 ;  /* 0x0000000497007c0c */ /* 0x000fe2000c761270 */
[----:B------:R5:W-:Y:S01]  /*5aeb0*/  @P2 STG.E.U16 desc[UR56][R4.64], R92 ;  /* 0x0000005c04002986 */ /* 0x000be2000c101538 */
[----:B------:R-:W-:Y:S01]  /*5aec0*/  LEA.HI.X.SX32 R7, R12, R0, 0x1, P6 ;  /* 0x000000000c077211 */ /* 0x000fe200030f0eff */
[----:B0-----:R-:W-:Y:S01]  /*5aed0*/  IMAD R12, R15, 0x2, R12 ;  /* 0x000000020f0c7824 */ /* 0x001fe200078e020c */
[----:B---3--:R-:W-:Y:S01]  /*5aee0*/  PRMT R94, R94, 0x7632, R94 ;  /* 0x000076325e5e7816 */ /* 0x008fe2000000005e */
[----:B------:R-:W-:-:S02]  /*5aef0*/  ULDC UR4, c[0x0][0x22c] ;  /* 0x00008b0000047ab9 */ /* 0x000fc40000000800 */
[----:B--2---:R-:W-:Y:S01]  /*5af00*/  IMAD R10, R17, 0x2, R12 ;  /* 0x00000002110a7824 */ /* 0x004fe200078e020c */
[----:B------:R-:W0:Y:S01]  /*5af10*/  LDC R15, c[0x0][0x248] ;  /* 0x00009200ff0f7b82 */ /* 0x000e220000000800 */
[----:B------:R2:W-:Y:S01]  /*5af20*/  @P5 STG.E.U16 desc[UR56][R6.64], R93 ;  /* 0x0000005d06005986 */ /* 0x0005e2000c101538 */
[-C--:B------:R-:W-:Y:S02]  /*5af30*/  LEA R8, P5, R12, R3.reuse, 0x1 ;  /* 0x000000030c087211 */ /* 0x080fe400078a08ff */
[----:B------:R-:W-:Y:S01]  /*5af40*/  ISETP.LT.AND P4, PT, R147, UR4, !P0 ;  /* 0x0000000493007c0c */ /* 0x000fe2000c781270 */
[----:B------:R-:W-:Y:S01]  /*5af50*/  ULDC UR4, c[0x0][0x22c] ;  /* 0x00008b0000047ab9 */ /* 0x000fe20000000800 */
[----:B-----5:R-:W-:Y:S02]  /*5af60*/  LEA R4, P6, R10, R3, 0x1 ;  /* 0x000000030a047211 */ /* 0x020fe400078c08ff */
[----:B------:R-:W3:Y:S01]  /*5af70*/  LDC R17, c[0x0][0x248] ;  /* 0x00009200ff117b82 */ /* 0x000ee20000000800 */
[----:B------:R-:W-:-:S02]  /*5af80*/  LEA.HI.X.SX32 R9, R12, R0, 0x1, P5 ;  /* 0x000000000c097211 */ /* 0x000fc400028f0eff */
[-C--:B------:R-:W-:Y:S01]  /*5af90*/  LEA.HI.X.SX32 R5, R10, R0.reuse, 0x1, P6 ;  /* 0x000000000a057211 */ /* 0x080fe200030f0eff */
[----:B-1----:R-:W-:Y:S01]  /*5afa0*/  IMAD R10, R13, 0x2, R10 ;  /* 0x000000020d0a7824 */ /* 0x002fe200078e020a */
[----:B------:R-:W-:Y:S01]  /*5afb0*/  ISETP.LT.AND P2, PT, R145, UR4, !P0 ;  /* 0x0000000491007c0c */ /* 0x000fe2000c741270 */
[----:B------:R-:W-:Y:S01]  /*5afc0*/  @P3 STG.E.U16 desc[UR56][R8.64], R94 ;  /* 0x0000005e08003986 */ /* 0x000fe2000c101538 */
[----:B------:R-:W-:Y:S01]  /*5afd0*/  PRMT R95, R95, 0x7632, R95 ;  /* 0x000076325f5f7816 */ /* 0x000fe2000000005f */
[----:B------:R-:W-:Y:S01]  /*5afe0*/  IMAD R12, R19, 0x2, R10 ;  /* 0x00000002130c7824 */ /* 0x000fe200078e020a */
[-C--:B--2---:R-:W-:Y:S01]  /*5aff0*/  LEA R6, P3, R10, R3.reuse, 0x1 ;  /* 0x000000030a067211 */ /* 0x084fe200078608ff */
[----:B------:R-:W-:Y:S01]  /*5b000*/  ULDC UR4, c[0x0][0x22c] ;  /* 0x00008b0000047ab9 */ /* 0x000fe20000000800 */
[----:B------:R-:W1:Y:S01]  /*5b010*/  LDC R19, c[0x0][0x248] ;  /* 0x00009200ff137b82 */ /* 0x000e620000000800 */
[----:B------:R-:W-:Y:S01]  /*5b020*/  ISETP.LT.AND P5, PT, R148, UR4, !P0 ;  /* 0x0000000494007c0c */ /* 0x000fe2000c7a1270 */
[----:B------:R-:W-:Y:S01]  /*5b030*/  ULDC UR4, c[0x0][0x22c] ;  /* 0x00008b0000047ab9 */ /* 0x000fe20000000800 */
[----:B------:R-:W-:Y:S01]  /*5b040*/  LEA.HI.X.SX32 R7, R10, R0, 0x1, P3 ;  /* 0x000000000a077211 */ /* 0x000fe200018f0eff */
[----:B------:R2:W-:Y:S01]  /*5b050*/  @P4 STG.E.U16 desc[UR56][R4.64], R95 ;  /* 0x0000005f04004986 */ /* 0x0005e2000c101538 */
[----:B------:R-:W-:-:S02]  /*5b060*/  LEA R10, P6, R12, R3, 0x1 ;  /* 0x000000030c0a7211 */ /* 0x000fc400078c08ff */
[----:B------:R-:W-:Y:S01]  /*5b070*/  ISETP.LT.AND P4, PT, R142, UR4, !P0 ;  /* 0x000000048e007c0c */ /* 0x000fe2000c781270 */
[----:B------:R-:W-:Y:S01]  /*5b080*/  @P2 STG.E.U16 desc[UR56][R6.64], R64 ;  /* 0x0000004006002986 */ /* 0x000fe2000c101538 */
[----:B------:R-:W-:Y:S01]  /*5b090*/  LEA.HI.X.SX32 R11, R12, R0, 0x1, P6 ;  /* 0x000000000c0b7211 */ /* 0x000fe200030f0eff */
[----:B0-----:R-:W-:Y:S01]  /*5b0a0*/  IMAD R12, R15, 0x2, R12 ;  /* 0x000000020f0c7824 */ /* 0x001fe200078e020c */
[----:B------:R-:W-:Y:S01]  /*5b0b0*/  ISETP.LT.AND P3, PT, R140, UR5, !P0 ;  /* 0x000000058c007c0c */ /* 0x000fe2000c761270 */
[----:B------:R-:W0:Y:S01]  /*5b0c0*/  LDC R15, c[0x0][0x248] ;  /* 0x00009200ff0f7b82 */ /* 0x000e220000000800 */
[----:B------:R-:W-:Y:S01]  /*5b0d0*/  ULDC UR4, c[0x0][0x22c] ;  /* 0x00008b0000047ab9 */ /* 0x000fe20000000800 */
[----:B---3--:R-:W-:Y:S01]  /*5b0e0*/  IMAD R13, R17, 0x2, R12 ;  /* 0x00000002110d7824 */ /* 0x008fe200078e020c */
[----:B------:R3:W-:Y:S01]  /*5b0f0*/  @P5 STG.E.U16 desc[UR56][R10.64], R65 ;  /* 0x000000410a005986 */ /* 0x0007e2000c101538 */
[----:B--2---:R-:W-:Y:S01]  /*5b100*/  LEA R4, P2, R12, R3, 0x1 ;  /* 0x000000030c047211 */ /* 0x004fe200078408ff */
[----:B------:R-:W-:-:S02]  /*5b110*/  ULDC UR5, c[0x0][0x22c] ;  /* 0x00008b0000057ab9 */ /* 0x000fc40000000800 */
[CC--:B------:R-:W-:Y:S01]  /*5b120*/  LEA R8, P6, R13.reuse, R3.reuse, 0x1 ;  /* 0x000000030d087211 */ /* 0x0c0fe200078c08ff */
[----:B------:R-:W2:Y:S01]  /*5b130*/  LDC R17, c[0x0][0x248] ;  /* 0x00009200ff117b82 */ /* 0x000ea20000000800 */
[-C--:B------:R-:W-:Y:S02]  /*5b140*/  LEA.HI.X.SX32 R5, R12, R0.reuse, 0x1, P2 ;  /* 0x000000000c057211 */ /* 0x080fe400010f0eff */
[-C--:B------:R-:W-:Y:S01]  /*5b150*/  LEA.HI.X.SX32 R9, R13, R0.reuse, 0x1, P6 ;  /* 0x000000000d097211 */ /* 0x080fe200030f0eff */
[----:B----4-:R-:W-:Y:S01]  /*5b160*/  IMAD R13, R14, 0x2, R13 ;  /* 0x000000020e0d7824 */ /* 0x010fe200078e020d */
[----:B------:R-:W-:Y:S01]  /*5b170*/  ISETP.LT.AND P2, PT, R139, UR4, !P0 ;  /* 0x000000048b007c0c */ /* 0x000fe2000c741270 */
[----:B------:R4:W-:Y:S01]  /*5b180*/  @P4 STG.E.U16 desc[UR56][R4.64], R66 ;  /* 0x0000004204004986 */ /* 0x0009e2000c101538 */
[----:B------:R-:W-:Y:S01]  /*5b190*/  ISETP.LT.AND P5, PT, R143, UR5, !P0 ;  /* 0x000000058f007c0c */ /* 0x000fe2000c7a1270 */
[----:B------:R-:W5:Y:S01]  /*5b1a0*/  LDC R12, c[0x0][0x248] ;  /* 0x00009200ff0c7b82 */ /* 0x000f620000000800 */
[----:B---3--:R-:W-:Y:S01]  /*5b1b0*/  IMAD R10, R16, 0x2, R13 ;  /* 0x00000002100a7824 */ /* 0x008fe200078e020d */
[----:B------:R0:W-:Y:S01]  /*5b1c0*/  @P3 STG.E.U16 desc[UR56][R8.64], R67 ;  /* 0x0000004308003986 */ /* 0x0001e2000c101538 */
[C---:B------:R-:W-:Y:S01]  /*5b1d0*/  LEA R6, P3, R13.reuse, R3, 0x1 ;  /* 0x000000030d067211 */ /* 0x040fe200078608ff */
[----:B------:R-:W-:Y:S01]  /*5b1e0*/  ULDC UR4, c[0x0][0x22c] ;  /* 0x00008b0000047ab9 */ /* 0x000fe20000000800 */
[----:B------:R-:W-:Y:S01]  /*5b1f0*/  PRMT R64, R64, 0x7632, R64 ;  /* 0x0000763240407816 */ /* 0x000fe20000000040 */
[----:B------:R-:W-:Y:S01]  /*5b200*/  ULDC UR5, c[0x0][0x22c] ;  /* 0x00008b0000057ab9 */ /* 0x000fe20000000800 */
[----:B------:R-:W-:Y:S01]  /*5b210*/  LEA.HI.X.SX32 R7, R13, R0, 0x1, P3 ;  /* 0x000000000d077211 */ /* 0x000fe200018f0eff */
[----:B------:R-:W3:Y:S01]  /*5b220*/  LDC R14, c[0x0][0x248] ;  /* 0x00009200ff0e7b82 */ /* 0x000ee20000000800 */
[----:B------:R-:W-:-:S02]  /*5b230*/  PRMT R65, R65, 0x7632, R65 ;  /* 0x0000763241417816 */ /* 0x000fc40000000041 */
[-C--:B----4-:R-:W-:Y:S01]  /*5b240*/  LEA R4, P3, R10, R3.reuse, 0x1 ;  /* 0x000000030a047211 */ /* 0x090fe200078608ff */
[----:B------:R5:W-:Y:S01]  /*5b250*/  @P2 STG.E.U16 desc[UR56][R6.64], R64 ;  /* 0x0000004006002986 */ /* 0x000be2000c101538 */
[----:B------:R-:W-:Y:S01]  /*5b260*/  ISETP.LT.AND P6, PT, R144, UR4, !P0 ;  /* 0x0000000490007c0c */ /* 0x000fe2000c7c1270 */
[----:B0-----:R-:W-:Y:S01]  /*5b270*/  IMAD R9, R15, 0x2, R10 ;  /* 0x000000020f097824 */ /* 0x001fe200078e020a */
[----:B------:R-:W-:Y:S01]  /*5b280*/  LEA.HI.X.SX32 R5, R10, R0, 0x1, P3 ;  /* 0x000000000a057211 */ /* 0x000fe200018f0eff */
[----:B------:R-:W0:Y:S01]  /*5b290*/  LDC R11, c[0x0][0x248] ;  /* 0x00009200ff0b7b82 */ /* 0x000e220000000800 */
[----:B------:R-:W-:Y:S01]  /*5b2a0*/  PRMT R66, R66, 0x7632, R66 ;  /* 0x0000763242427816 */ /* 0x000fe20000000042 */
[----:B------:R-:W-:Y:S01]  /*5b2b0*/  ULDC UR4, c[0x0][0x22c] ;  /* 0x00008b0000047ab9 */ /* 0x000fe20000000800 */
[----:B------:R-:W-:Y:S01]  /*5b2c0*/  PRMT R67, R67, 0x7632, R67 ;  /* 0x0000763243437816 */ /* 0x000fe20000000043 */
[----:B------:R4:W-:Y:S01]  /*5b2d0*/  @P5 STG.E.U16 desc[UR56][R4.64], R65 ;  /* 0x0000004104005986 */ /* 0x0009e2000c101538 */
[----:B------:R-:W-:-:S02]  /*5b2e0*/  LEA R8, P5, R9, R3, 0x1 ;  /* 0x0000000309087211 */ /* 0x000fc400078a08ff */
[----:B------:R-:W-:Y:S01]  /*5b2f0*/  ISETP.LT.AND P4, PT, R131, UR4, !P0 ;  /* 0x0000000483007c0c */ /* 0x000fe2000c781270 */
[----:B------:R-:W1:Y:S01]  /*5b300*/  LDC R13, c[0x0][0x248] ;  /* 0x00009200ff0d7b82 */ /* 0x000e620000000800 */
[----:B-----5:R-:W-:Y:S01]  /*5b310*/  IMAD R7, R12, 0x2, R9 ;  /* 0x000000020c077824 */ /* 0x020fe200078e0209 */
[----:B------:R-:W-:Y:S01]  /*5b320*/  LEA.HI.X.SX32 R9, R9, R0, 0x1, P5 ;  /* 0x0000000009097211 */ /* 0x000fe200028f0eff */
[----:B------:R-:W-:Y:S02]  /*5b330*/  ULDC UR4, c[0x0][0x22c] ;  /* 0x00008b0000047ab9 */ /* 0x000fe40000000800 */
[----:B------:R-:W-:Y:S01]  /*5b340*/  ISETP.LT.AND P2, PT, R141, UR4, !P0 ;  /* 0x000000048d007c0c */ /* 0x000fe2000c741270 */
[----:B------:R-:W-:Y:S01]  /*5b350*/  ULDC UR4, c[0x0][0x22c] ;  /* 0x00008b0000047ab9 */ /* 0x000fe20000000800 */
[----:B------:R5:W-:Y:S01]  /*5b360*/  @P6 STG.E.U16 desc[UR56][R8.64], R66 ;  /* 0x0000004208006986 */ /* 0x000be2000c101538 */
[----:B------:R-:W2:Y:S01]  /*5b370*/  LDC R12, c[0x0][0x248] ;  /* 0x00009200ff0c7b82 */ /* 0x000ea20000000800 */
[----:B---3--:R-:W-:Y:S01]  /*5b380*/  IMAD R10, R14, 0x2, R7 ;  /* 0x000000020e0a7824 */ /* 0x008fe200078e0207 */
[----:B------:R-:W-:-:S02]  /*5b390*/  LEA R6, P5, R7, R3, 0x1 ;  /* 0x0000000307067211 */ /* 0x000fc400078a08ff */
[----:B------:R-:W-:Y:S01]  /*5b3a0*/  ISETP.LT.AND P3, PT, R137, UR4, !P0 ;  /* 0x0000000489007c0c */ /* 0x000fe2000c761270 */
[----:B------:R-:W-:Y:S01]  /*5b3b0*/  ULDC UR4, c[0x0][0x22c] ;  /* 0x00008b0000047ab9 */ /* 0x000fe20000000800 */
[CC--:B----4-:R-:W-:Y:S02]  /*5b3c0*/  LEA R4, P6, R10.reuse, R3.reuse, 0x1 ;  /* 0x000000030a047211 */ /* 0x0d0fe400078c08ff */
[----:B------:R-:W3:Y:S01]  /*5b3d0*/  LDC R15, c[0x0][0x248] ;  /* 0x00009200ff0f7b82 */ /* 0x000ee20000000800 */
[-C--:B------:R-:W-:Y:S02]  /*5b3e0*/  LEA.HI.X.SX32 R7, R7, R0.reuse, 0x1, P5 ;  /* 0x0000000007077211 */ /* 0x080fe400028f0eff */
[-C--:B------:R-:W-:Y:S01]  /*5b3f0*/  LEA.HI.X.SX32 R5, R10, R0.reuse, 0x1, P6 ;  /* 0x000000000a057211 */ /* 0x080fe200030f0eff */
[----:B0-----:R-:W-:Y:S01]  /*5b400*/  IMAD R10, R11, 0x2, R10 ;  /* 0x000000020b0a7824 */ /* 0x001fe200078e020a */
[----:B------:R-:W-:Y:S01]  /*5b410*/  ISETP.LT.AND P5, PT, R133, UR4, !P0 ;  /* 0x0000000485007c0c */ /* 0x000fe2000c7a1270 */
[----:B------:R-:W-:Y:S01]  /*5b420*/  ULDC UR4, c[0x0][0x22c] ;  /* 0x00008b0000047ab9 */ /* 0x000fe20000000800 */
[----:B------:R0:W-:Y:S01]  /*5b430*/  @P4 STG.E.U16 desc[UR56][R6.64], R67 ;  /* 0x0000004306004986 */ /* 0x0001e2000c101538 */
[----:B-1----:R-:W-:Y:S01]  /*5b440*/  IMAD R11, R13, 0x2, R10 ;  /* 0x000000020d0b7824 */ /* 0x002fe200078e020a */
[----:B-----5:R-:W-:Y:S01]  /*5b450*/  LEA R8, P6, R10, R3, 0x1 ;  /* 0x000000030a087211 */ /* 0x020fe200078c08ff */
[----:B------:R-:W1:Y:S01]  /*5b460*/  LDC R13, c[0x0][0x248] ;  /* 0x00009200ff0d7b82 */ /* 0x000e620000000800 */
[----:B------:R-:W-:Y:S01]  /*5b470*/  ISETP.LT.AND P4, PT, R138, UR4, !P0 ;  /* 0x000000048a007c0c */ /* 0x000fe2000c781270 */
[----:B------:R4:W-:Y:S01]  /*5b480*/  @P2 STG.E.U16 desc[UR56][R4.64], R72 ;  /* 0x0000004804002986 */ /* 0x0009e2000c101538 */
[----:B------:R-:W-:Y:S01]  /*5b490*/  LEA.HI.X.SX32 R9, R10, R0, 0x1, P6 ;  /* 0x000000000a097211 */ /* 0x000fe200030f0eff */
[----:B------:R-:W-:Y:S01]  /*5b4a0*/  ULDC UR4, c[0x0][0x22c] ;  /* 0x00008b0000047ab9 */ /* 0x000fe20000000800 */
[----:B--2---:R-:W-:Y:S01]  /*5b4b0*/  IMAD R10, R12, 0x2, R11 ;  /* 0x000000020c0a7824 */ /* 0x004fe200078e020b */
[----:B------:R-:W-:-:S02]  /*5b4c0*/  ISETP.LT.AND P2, PT, R134, UR4, !P0 ;  /* 0x0000000486007c0c */ /* 0x000fc4000c741270 */
[----:B------:R-:W2:Y:S01]  /*5b4d0*/  LDC R14, c[0x0][0x248] ;  /* 0x00009200ff0e7b82 */ /* 0x000ea20000000800 */
[CC--:B0-----:R-:W-:Y:S01]  /*5b4e0*/  LEA R6, P6, R11.reuse, R3.reuse, 0x1 ;  /* 0x000000030b067211 */ /* 0x0c1fe200078c08ff */
[----:B------:R0:W-:Y:S01]  /*5b4f0*/  @P3 STG.E.U16 desc[UR56][R8.64], R73 ;  /* 0x0000004908003986 */ /* 0x0001e2000c101538 */
[----:B------:R-:W-:Y:S02]  /*5b500*/  ULDC UR4, c[0x0][0x22c] ;  /* 0x00008b0000047ab9 */ /* 0x000fe40000000800 */
[-C--:B------:R-:W-:Y:S02]  /*5b510*/  LEA.HI.X.SX32 R7, R11, R0.reuse, 0x1, P6 ;  /* 0x000000000b077211 */ /* 0x080fe400030f0eff */
[----:B----4-:R-:W-:Y:S01]  /*5b520*/  LEA R4, P6, R10, R3, 0x1 ;  /* 0x000000030a047211 */ /* 0x010fe200078c08ff */
[----:B------:R-:W4:Y:S01]  /*5b530*/  LDC R11, c[0x0][0x248] ;  /* 0x00009200ff0b7b82 */ /* 0x000f220000000800 */
[----:B------:R-:W-:Y:S01]  /*5b540*/  ISETP.LT.AND P3, PT, R128, UR4, !P0 ;  /* 0x0000000480007c0c */ /* 0x000fe2000c761270 */
[----:B------:R1:W-:Y:S01]  /*5b550*/  @P5 STG.E.U16 desc[UR56][R6.64], R74 ;  /* 0x0000004a06005986 */ /* 0x0003e2000c101538 */
[----:B------:R-:W-:Y:S01]  /*5b560*/  LEA.HI.X.SX32 R5, R10, R0, 0x1, P6 ;  /* 0x000000000a057211 */ /* 0x000fe200030f0eff */
[----:B---3--:R-:W-:Y:S01]  /*5b570*/  IMAD R10, R15, 0x2, R10 ;  /* 0x000000020f0a7824 */ /* 0x008fe200078e020a */
[----:B------:R-:W-:Y:S01]  /*5b580*/  ULDC UR4, c[0x0][0x22c] ;  /* 0x00008b0000047ab9 */ /* 0x000fe20000000800 */
[----:B------:R-:W-:-:S02]  /*5b590*/  PRMT R72, R72, 0x7632, R72 ;  /* 0x0000763248487816 */ /* 0x000fc40000000048 */
[----:B------:R3:W-:Y:S01]  /*5b5a0*/  @P4 STG.E.U16 desc[UR56][R4.64], R75 ;  /* 0x0000004b04004986 */ /* 0x0007e2000c101538 */
[-C--:B0-----:R-:W-:Y:S01]  /*5b5b0*/  LEA R8, P4, R10, R3.reuse, 0x1 ;  /* 0x000000030a087211 */ /* 0x081fe200078808ff */
[----:B------:R-:W0:Y:S01]  /*5b5c0*/  LDC R12, c[0x0][0x248] ;  /* 0x00009200ff0c7b82 */ /* 0x000e220000000800 */
[----:B------:R-:W-:Y:S01]  /*5b5d0*/  ISETP.LT.AND P6, PT, R136, UR4, !P0 ;  /* 0x0000000488007c0c */ /* 0x000fe2000c7c1270 */
[----:B------:R-:W-:Y:S01]  /*5b5e0*/  ULDC UR4, c[0x0][0x22c] ;  /* 0x00008b0000047ab9 */ /* 0x000fe20000000800 */
[-C--:B------:R-:W-:Y:S01]  /*5b5f0*/  LEA.HI.X.SX32 R9, R10, R0.reuse, 0x1, P4 ;  /* 0x000000000a097211 */ /* 0x080fe200020f0eff */
[----:B-1----:R-:W-:Y:S01]  /*5b600*/  IMAD R7, R13, 0x2, R10 ;  /* 0x000000020d077824 */ /* 0x002fe200078e020a */
[----:B------:R-:W-:Y:S02]  /*5b610*/  PRMT R73, R73, 0x7632, R73 ;  /* 0x0000763249497816 */ /* 0x000fe40000000049 */
[----:B------:R-:W-:Y:S01]  /*5b620*/  PRMT R74, R74, 0x7632, R74 ;  /* 0x000076324a4a7816 */ /* 0x000fe2000000004a */
[----:B------:R-:W1:Y:S01]  /*5b630*/  LDC R13, c[0x0][0x248] ;  /* 0x00009200ff0d7b82 */ /* 0x000e620000000800 */
[----:B------:R-:W-:Y:S01]  /*5b640*/  LEA R6, P4, R7, R3, 0x1 ;  /* 0x0000000307067211 */ /* 0x000fe200078808ff */
[----:B--2---:R-:W-:Y:S01]  /*5b650*/  IMAD R10, R14, 0x2, R7 ;  /* 0x000000020e0a7824 */ /* 0x004fe200078e0207 */
[----:B------:R2:W-:Y:S01]  /*5b660*/  @P2 STG.E.U16 desc[UR56][R8.64], R72 ;  /* 0x0000004808002986 */ /* 0x0005e2000c101538 */
[----:B------:R-:W-:Y:S01]  /*5b670*/  ISETP.LT.AND P5, PT, R135, UR5, !P0 ;  /* 0x0000000587007c0c */ /* 0x000fe2000c7a1270 */
[----:B------:R-:W-:Y:S01]  /*5b680*/  ULDC UR5, c[0x0][0x22c] ;  /* 0x00008b0000057ab9 */ /* 0x000fe20000000800 */
[----:B------:R-:W-:-:S02]  /*5b690*/  LEA.HI.X.SX32 R7, R7, R0, 0x1, P4 ;  /* 0x0000000007077211 */ /* 0x000fc400020f0eff */
[-C--:B---3--:R-:W-:Y:S01]  /*5b6a0*/  LEA R4, P4, R10, R3.reuse, 0x1 ;  /* 0x000000030a047211 */ /* 0x088fe200078808ff */
[----:B------:R-:W3:Y:S01]  /*5b6b0*/  LDC R15, c[0x0][0x248] ;  /* 0x00009200ff0f7b82 */ /* 0x000ee20000000800 */
[----:B------:R-:W-:Y:S01]  /*5b6c0*/  ISETP.LT.AND P2, PT, R132, UR4, !P0 ;  /* 0x0000000484007c0c */ /* 0x000fe2000c741270 */
[----:B------:R1:W-:Y:S01]  /*5b6d0*/  @P3 STG.E.U16 desc[UR56][R6.64], R73 ;  /* 0x0000004906003986 */ /* 0x0003e2000c101538 */
[----:B------:R-:W-:Y:S01]  /*5b6e0*/  LEA.HI.X.SX32 R5, R10, R0, 0x1, P4 ;  /* 0x000000000a057211 */ /* 0x000fe200020f0eff */
[----:B----4-:R-:W-:Y:S01]  /*5b6f0*/  IMAD R10, R11, 0x2, R10 ;  /* 0x000000020b0a7824 */ /* 0x010fe200078e020a */
[----:B------:R-:W-:Y:S01]  /*5b700*/  ULDC UR4, c[0x0][0x22c] ;  /* 0x00008b0000047ab9 */ /* 0x000fe20000000800 */
[----:B------:R-:W-:Y:S02]  /*5b710*/  PRMT R75, R75, 0x7632, R75 ;  /* 0x000076324b4b7816 */ /* 0x000fe4000000004b */
[----:B------:R-:W4:Y:S01]  /*5b720*/  LDC R11, c[0x0][0x248] ;  /* 0x00009200ff0b7b82 */ /* 0x000f220000000800 */
[----:B------:R5:W-:Y:S01]  /*5b730*/  @P6 STG.E.U16 desc[UR56][R4.64], R74 ;  /* 0x0000004a04006986 */ /* 0x000be2000c101538 */
[----:B--2---:R-:W-:-:S02]  /*5b740*/  LEA R8, P6, R10, R3, 0x1 ;  /* 0x000000030a087211 */ /* 0x004fc400078c08ff */
[----:B------:R-:W-:Y:S01]  /*5b750*/  ISETP.LT.AND P3, PT, R122, UR4, !P0 ;  /* 0x000000047a007c0c */ /* 0x000fe2000c761270 */
[----:B------:R-:W-:Y:S01]  /*5b760*/  ULDC UR4, c[0x0][0x22c] ;  /* 0x00008b0000047ab9 */ /* 0x000fe20000000800 */
[-C--:B------:R-:W-:Y:S01]  /*5b770*/  LEA.HI.X.SX32 R9, R10, R0.reuse, 0x1, P6 ;  /* 0x000000000a097211 */ /* 0x080fe200030f0eff */
[----:B-1----:R-:W-:Y:S01]  /*5b780*/  IMAD R7, R13, 0x2, R10 ;  /* 0x000000020d077824 */ /* 0x002fe200078e020a */
[----:B------:R-:W1:Y:S01]  /*5b790*/  LDC R14, c[0x0][0x248] ;  /* 0x00009200ff0e7b82 */ /* 0x000e620000000800 */
[----:B------:R-:W-:Y:S01]  /*5b7a0*/  ISETP.LT.AND P4, PT, R129, UR4, !P0 ;  /* 0x0000000481007c0c */ /* 0x000fe2000c781270 */
[----:B------:R-:W-:Y:S01]  /*5b7b0*/  ULDC UR4, c[0x0][0x22c] ;  /* 0x00008b0000047ab9 */ /* 0x000fe20000000800 */
[----:B0-----:R-:W-:Y:S01]  /*5b7c0*/  IMAD R10, R12, 0x2, R7 ;  /* 0x000000020c0a7824 */ /* 0x001fe200078e0207 */
[CC--:B------:R-:W-:Y:S01]  /*5b7d0*/  LEA R6, P6, R7.reuse, R3.reuse, 0x1 ;  /* 0x0000000307067211 */ /* 0x0c0fe200078c08ff */
[----:B------:R0:W-:Y:S01]  /*5b7e0*/  @P5 STG.E.U16 desc[UR56][R8.64], R75 ;  /* 0x0000004b08005986 */ /* 0x0001e2000c101538 */
[----:B------:R-:W-:Y:S01]  /*5b7f0*/  ISETP.LT.AND P5, PT, R126, UR4, !P0 ;  /* 0x000000047e007c0c */ /* 0x000fe2000c7a1270 */
[----:B------:R-:W-:Y:S01]  /*5b800*/  ULDC UR4, c[0x0][0x22c] ;  /* 0x00008b0000047ab9 */ /* 0x000fe20000000800 */
[----:B------:R-:W-:Y:S01]  /*5b810*/  LEA.HI.X.SX32 R7, R7, R0, 0x1, P6 ;  /* 0x0000000007077211 */ /* 0x000fe200030f0eff */
[----:B------:R-:W2:Y:S01]  /*5b820*/  LDC R13, c[0x0][0x248] ;  /* 0x00009200ff0d7b82 */ /* 0x000ea20000000800 */
[----:B-----5:R-:W-:-:S03]  /*5b830*/  LEA R4, P6, R10, R3, 0x1 ;  /* 0x000000030a047211 */ /* 0x020fc600078c08ff */
[----:B------:R1:W-:Y:S01]  /*5b840*/  @P2 STG.E.U16 desc[UR56][R6.64], R80 ;  /* 0x0000005006002986 */ /* 0x0003e2000c101538 */
[-C--:B------:R-:W-:Y:S01]  /*5b850*/  LEA.HI.X.SX32 R5, R10, R0.reuse, 0x1, P6 ;  /* 0x000000000a057211 */ /* 0x080fe200030f0eff */
[----:B----4-:R-:W-:Y:S01]  /*5b860*/  IMAD R10, R11, 0x2, R10 ;  /* 0x000000020b0a7824 */ /* 0x010fe200078e020a */
[----:B------:R-:W-:Y:S01]  /*5b870*/  ISETP.LT.AND P2, PT, R130, UR4, !P0 ;  /* 0x0000000482007c0c */ /* 0x000fe2000c741270 */
[----:B------:R-:W-:Y:S02]  /*5b880*/  ULDC UR4, c[0x0][0x22c] ;  /* 0x00008b0000047ab9 */ /* 0x000fe40000000800 */
[----:B------:R4:W-:Y:S01]  /*5b890*/  @P3 STG.E.U16 desc[UR56][R4.64], R81 ;  /* 0x0000005104003986 */ /* 0x0009e2000c101538 */
[----:B---3--:R-:W-:Y:S01]  /*5b8a0*/  IMAD R11, R15, 0x2, R10 ;  /* 0x000000020f0b7824 */ /* 0x008fe200078e020a */
[CC--:B0-----:R-:W-:Y:S01]  /*5b8b0*/  LEA R8, P6, R10.reuse, R3.reuse, 0x1 ;  /* 0x000000030a087211 */ /* 0x0c1fe200078c08ff */
[----:B------:R-:W0:Y:S01]  /*5b8c0*/  LDC R15, c[0x0][0x248] ;  /* 0x00009200ff0f7b82 */ /* 0x000e220000000800 */
[----:B------:R-:W-:Y:S01]  /*5b8d0*/  ISETP.LT.AND P3, PT, R125, UR4, !P0 ;  /* 0x000000047d007c0c */ /* 0x000fe2000c761270 */
[----:B------:R-:W-:Y:S01]  /*5b8e0*/  ULDC UR4, c[0x0][0x22c] ;  /* 0x00008b0000047ab9 */ /* 0x000fe20000000800 */
[----:B------:R-:W-:Y:S01]  /*5b8f0*/  LEA.HI.X.SX32 R9, R10, R0, 0x1, P6 ;  /* 0x000000000a097211 */ /* 0x000fe200030f0eff */
[----:B-1----:R-:W-:Y:S01]  /*5b900*/  IMAD R6, R14, 0x2, R11 ;  /* 0x000000020e067824 */ /* 0x002fe200078e020b */
[----:B------:R-:W-:-:S02]  /*5b910*/  LEA R10, P6, R11, R3, 0x1 ;  /* 0x000000030b0a7211 */ /* 0x000fc400078c08ff */
[----:B------:R-:W-:Y:S01]  /*5b920*/  PRMT R80, R80, 0x7632, R80 ;  /* 0x0000763250507816 */ /* 0x000fe20000000050 */
[----:B------:R1:W-:Y:S01]  /*5b930*/  @P4 STG.E.U16 desc[UR56][R8.64], R82 ;  /* 0x0000005208004986 */ /* 0x0003e2000c101538 */
[-C--:B------:R-:W-:Y:S01]  /*5b940*/  LEA.HI.X.SX32 R11, R11, R0.reuse, 0x1, P6 ;  /* 0x000000000b0b7211 */ /* 0x080fe200030f0eff */
[----:B------:R-:W3:Y:S01]  /*5b950*/  LDC R14, c[0x0][0x248] ;  /* 0x00009200ff0e7b82 */ /* 0x000ee20000000800 */
[----:B--2---:R-:W-:Y:S01]  /*5b960*/  IMAD R12, R13, 0x2, R6 ;  /* 0x000000020d0c7824 */ /* 0x004fe200078e0206 */
[CC--:B----4-:R-:W-:Y:S02]  /*5b970*/  LEA R4, P6, R6.reuse, R3.reuse, 0x1 ;  /* 0x0000000306047211 */ /* 0x0d0fe400078c08ff */
[----:B------:R2:W-:Y:S01]  /*5b980*/  @P5 STG.E.U16 desc[UR56][R10.64], R83 ;  /* 0x000000530a005986 */ /* 0x0005e2000c101538 */
[----:B------:R-:W-:Y:S02]  /*5b990*/  PRMT R81, R81, 0x7632, R81 ;  /* 0x0000763251517816 */ /* 0x000fe40000000051 */
[----:B------:R-:W-:Y:S01]  /*5b9a0*/  LEA.HI.X.SX32 R5, R6, R0, 0x1, P6 ;  /* 0x0000000006057211 */ /* 0x000fe200030f0eff */
[----:B------:R-:W4:Y:S01]  /*5b9b0*/  LDC R13, c[0x0][0x248] ;  /* 0x00009200ff0d7b82 */ /* 0x000f220000000800 */
[----:B------:R-:W-:-:S02]  /*5b9c0*/  LEA R6, P6, R12, R3, 0x1 ;  /* 0x000000030c067211 */ /* 0x000fc400078c08ff */
[----:B------:R-:W-:Y:S01]  /*5b9d0*/  ISETP.LT.AND P4, PT, R127, UR4, !P0 ;  /* 0x000000047f007c0c */ /* 0x000fe2000c781270 */
[----:B------:R5:W-:Y:S01]  /*5b9e0*/  @P2 STG.E.U16 desc[UR56][R4.64], R80 ;  /* 0x0000005004002986 */ /* 0x000be2000c101538 */
[-C--:B------:R-:W-:Y:S01]  /*5b9f0*/  LEA.HI.X.SX32 R7, R12, R0.reuse, 0x1, P6 ;  /* 0x000000000c077211 */ /* 0x080fe200030f0eff */
[----:B0-----:R-:W-:Y:S01]  /*5ba00*/  IMAD R12, R15, 0x2, R12 ;  /* 0x000000020f0c7824 */ /* 0x001fe200078e020c */
[----:B-1----:R-:W-:Y:S01]  /*5ba10*/  PRMT R82, R82, 0x7632, R82 ;  /* 0x0000763252527816 */ /* 0x002fe20000000052 */
[----:B------:R-:W0:Y:S01]  /*5ba20*/  LDC R15, c[0x0][0x248] ;  /* 0x00009200ff0f7b82 */ /* 0x000e220000000800 */
[----:B------:R-:W-:Y:S01]  /*5ba30*/  ULDC UR4, c[0x0][0x22c] ;  /* 0x00008b0000047ab9 */ /* 0x000fe20000000800 */
[----:B--2---:R-:W-:Y:S01]  /*5ba40*/  IMAD R10, R17, 0x2, R12 ;  /* 0x00000002110a7824 */ /* 0x004fe200078e020c */
[----:B------:R1:W-:Y:S01]  /*5ba50*/  @P3 STG.E.U16 desc[UR56][R6.64], R81 ;  /* 0x0000005106003986 */ /* 0x0003e2000c101538 */
[-C--:B------:R-:W-:Y:S02]  /*5ba60*/  LEA R8, P3, R12, R3.reuse, 0x1 ;  /* 0x000000030c087211 */ /* 0x080fe400078608ff */
[----:B------:R-:W-:Y:S01]  /*5ba70*/  ISETP.LT.AND P5, PT, R123, UR4, !P0 ;  /* 0x000000047b007c0c */ /* 0x000fe2000c7a1270 */
[----:B------:R-:W-:Y:S01]  /*5ba80*/  ULDC UR4, c[0x0][0x22c] ;  /* 0x00008b0000047ab9 */ /* 0x000fe20000000800 */
[----:B-----5:R-:W-:Y:S01]  /*5ba90*/  LEA R4, P6, R10, R3, 0x1 ;  /* 0x000000030a047211 */ /* 0x020fe200078c08ff */
[----:B------:R-:W2:Y:S01]  /*5baa0*/  LDC R17, c[0x0][0x248] ;  /* 0x00009200ff117b82 */ /* 0x000ea20000000800 */
[----:B------:R-:W-:-:S02]  /*5bab0*/  LEA.HI.X.SX32 R9, R12, R0, 0x1, P3 ;  /* 0x000000000c097211 */ /* 0x000fc400018f0eff */
[-C--:B------:R-:W-:Y:S02]  /*5bac0*/  LEA.HI.X.SX32 R5, R10, R0.reuse, 0x1, P6 ;  /* 0x000000000a057211 */ /* 0x080fe400030f0eff */
[----:B------:R-:W-:Y:S01]  /*5bad0*/  ISETP.LT.AND P2, PT, R121, UR4, !P0 ;  /* 0x0000000479007c0c */ /* 0x000fe2000c741270 */
[----:B------:R-:W-:Y:S01]  /*5bae0*/  @P4 STG.E.U16 desc[UR56][R8.64], R82 ;  /* 0x0000005208004986 */ /* 0x000fe2000c101538 */
[----:B----4-:R-:W-:Y:S01]  /*5baf0*/  IMAD R10, R13, 0x2, R10 ;  /* 0x000000020d0a7824 */ /* 0x010fe200078e020a */
[----:B------:R-:W4:Y:S01]  /*5bb00*/  LDC R16, c[0x0][0x248] ;  /* 0x00009200ff107b82 */ /* 0x000f220000000800 */
[----:B------:R-:W-:Y:S01]  /*5bb10*/  PRMT R83, R83, 0x7632, R83 ;  /* 0x0000763253537816 */ /* 0x000fe20000000053 */
[----:B------:R-:W-:Y:S01]  /*5bb20*/  ULDC UR4, c[0x0][0x22c] ;  /* 0x00008b0000047ab9 */ /* 0x000fe20000000800 */
[----:B------:R-:W-:Y:S01]  /*5bb30*/  IMAD R12, R19, 0x2, R10 ;  /* 0x00000002130c7824 */ /* 0x000fe200078e020a */
[-C--:B-1----:R-:W-:Y:S02]  /*5bb40*/  LEA R6, P4, R10, R3.reuse, 0x1 ;  /* 0x000000030a067211 */ /* 0x082fe400078808ff */
[----:B------:R1:W-:Y:S01]  /*5bb50*/  @P5 STG.E.U16 desc[UR56][R4.64], R83 ;  /* 0x0000005304005986 */ /* 0x0003e2000c101538 */
[----:B------:R-:W-:Y:S01]  /*5bb60*/  ISETP.LT.AND P3, PT, R124, UR4, !P0 ;  /* 0x000000047c007c0c */ /* 0x000fe2000c761270 */
[----:B------:R-:W-:Y:S01]  /*5bb70*/  ULDC UR4, c[0x0][0x22c] ;  /* 0x00008b0000047ab9 */ /* 0x000fe20000000800 */
[----:B------:R-:W-:Y:S01]  /*5bb80*/  LEA.HI.X.SX32 R7, R10, R0, 0x1, P4 ;  /* 0x000000000a077211 */ /* 0x000fe200020f0eff */
[----:B------:R-:W5:Y:S01]  /*5bb90*/  LDC R19, c[0x0][0x248] ;  /* 0x00009200ff137b82 */ /* 0x000f620000000800 */
        /* <DEDUP_REMOVED lines=8> */
[----:B--2---:R-:W-:Y:S01]  /*5bc20*/  IMAD R13, R17, 0x2, R12 ;  /* 0x00000002110d7824 */ /* 0x004fe200078e020c */
[----:B-1----:R-:W-:Y:S01]  /*5bc30*/  LEA R4, P2, R12, R3, 0x1 ;  /* 0x000000030c047211 */ /* 0x002fe200078408ff */
[----:B------:R4:W-:Y:S01]  /*5bc40*/  @P3 STG.E.U16 desc[UR56][R10.64], R89 ;  /* 0x000000590a003986 */ /* 0x0009e2000c101538 */
[----:B------:R-:W-:-:S02]  /*5bc50*/  ULDC UR5, c[0x0][0x22c] ;  /* 0x00008b0000057ab9 */ /* 0x000fc40000000800 */
[CC--:B------:R-:W-:Y:S01]  /*5bc60*/  LEA R8, P6, R13.reuse, R3.reuse, 0x1 ;  /* 0x000000030d087211 */ /* 0x0c0fe200078c08ff */
[----:B------:R-:W1:Y:S01]  /*5bc70*/  LDC R17, c[0x0][0x248] ;  /* 0x00009200ff117b82 */ /* 0x000e620000000800 */
[-C--:B------:R-:W-:Y:S02]  /*5bc80*/  LEA.HI.X.SX32 R5, R12, R0.reuse, 0x1, P2 ;  /* 0x000000000c057211 */ /* 0x080fe400010f0eff */
[-C--:B------:R-:W-:Y:S01]  /*5bc90*/  LEA.HI.X.SX32 R9, R13, R0.reuse, 0x1, P6 ;  /* 0x000000000d097211 */ /* 0x080fe200030f0eff */
[----:B---3--:R-:W-:Y:S01]  /*5bca0*/  IMAD R13, R14, 0x2, R13 ;  /* 0x000000020e0d7824 */ /* 0x008fe200078e020d */
[----:B------:R-:W-:Y:S01]  /*5bcb0*/  ISETP.LT.AND P2, PT, R56, UR4, !P0 ;  /* 0x0000000438007c0c */ /* 0x000fe2000c741270 */
[----:B------:R2:W-:Y:S01]  /*5bcc0*/  @P5 STG.E.U16 desc[UR56][R4.64], R90 ;  /* 0x0000005a04005986 */ /* 0x0005e2000c101538 */
[----:B------:R-:W-:Y:S01]  /*5bcd0*/  ISETP.LT.AND P3, PT, R84, UR5, !P0 ;  /* 0x0000000554007c0c */ /* 0x000fe2000c761270 */
[----:B------:R-:W3:Y:S01]  /*5bce0*/  LDC R12, c[0x0][0x248] ;  /* 0x00009200ff0c7b82 */ /* 0x000ee20000000800 */
[----:B----4-:R-:W-:Y:S01]  /*5bcf0*/  IMAD R10, R16, 0x2, R13 ;  /* 0x00000002100a7824 */ /* 0x010fe200078e020d */
[----:B------:R0:W-:Y:S01]  /*5bd00*/  @P4 STG.E.U16 desc[UR56][R8.64], R91 ;  /* 0x0000005b08004986 */ /* 0x0001e2000c101538 */
[C---:B------:R-:W-:Y:S01]  /*5bd10*/  LEA R6, P4, R13.reuse, R3, 0x1 ;  /* 0x000000030d067211 */ /* 0x040fe200078808ff */
[----:B------:R-:W-:Y:S01]  /*5bd20*/  ULDC UR4, c[0x0][0x22c] ;  /* 0x00008b0000047ab9 */ /* 0x000fe20000000800 */
[----:B------:R-:W-:Y:S01]  /*5bd30*/  PRMT R88, R88, 0x7632, R88 ;  /* 0x0000763258587816 */ /* 0x000fe20000000058 */
[----:B------:R-:W-:Y:S01]  /*5bd40*/  ULDC UR5, c[0x0][0x22c] ;  /* 0x00008b0000057ab9 */ /* 0x000fe20000000800 */
[----:B------:R-:W-:Y:S01]  /*5bd50*/  LEA.HI.X.SX32 R7, R13, R0, 0x1, P4 ;  /* 0x000000000d077211 */ /* 0x000fe200020f0eff */
[----:B------:R-:W4:Y:S01]  /*5bd60*/  LDC R14, c[0x0][0x248] ;  /* 0x00009200ff0e7b82 */ /* 0x000f220000000800 */
[----:B------:R-:W-:-:S02]  /*5bd70*/  PRMT R89, R89, 0x7632, R89 ;  /* 0x0000763259597816 */ /* 0x000fc40000000059 */
[-C--:B--2---:R-:W-:Y:S01]  /*5bd80*/  LEA R4, P6, R10, R3.reuse, 0x1 ;  /* 0x000000030a047211 */ /* 0x084fe200078c08ff */
        /* <DEDUP_REMOVED lines=11> */
[----:B------:R-:W5:Y:S01]  /*5be40*/  LDC R13, c[0x0][0x248] ;  /* 0x00009200ff0d7b82 */ /* 0x000f620000000800 */
[----:B---3--:R-:W-:Y:S01]  /*5be50*/  IMAD R7, R12, 0x2, R9 ;  /* 0x000000020c077824 */ /* 0x008fe200078e0209 */
[----:B------:R-:W-:Y:S01]  /*5be60*/  LEA.HI.X.SX32 R9, R9, R0, 0x1, P3 ;  /* 0x0000000009097211 */ /* 0x000fe200018f0eff */
[----:B------:R-:W-:Y:S02]  /*5be70*/  ULDC UR4, c[0x0][0x22c] ;  /* 0x00008b0000047ab9 */ /* 0x000fe40000000800 */
[----:B------:R-:W-:Y:S01]  /*5be80*/  ISETP.LT.AND P2, PT, R58, UR4, !P0 ;  /* 0x000000043a007c0c */ /* 0x000fe2000c741270 */
[----:B------:R-:W-:Y:S01]  /*5be90*/  ULDC UR4, c[0x0][0x22c] ;  /* 0x00008b0000047ab9 */ /* 0x000fe20000000800 */
[----:B------:R3:W-:Y:S01]  /*5bea0*/  @P5 STG.E.U16 desc[UR56][R8.64], R90 ;  /* 0x0000005a08005986 */ /* 0x0007e2000c101538 */
[----:B------:R-:W1:Y:S01]  /*5beb0*/  LDC R12, c[0x0][0x248] ;  /* 0x00009200ff0c7b82 */ /* 0x000e620000000800 */
[----:B----4-:R-:W-:Y:S01]  /*5bec0*/  IMAD R10, R14, 0x2, R7 ;  /* 0x000000020e0a7824 */ /* 0x010fe200078e0207 */
[----:B------:R-:W-:Y:S01]  /*5bed0*/  ISETP.LT.AND P6, PT, R54, UR4, !P0 ;  /* 0x0000000436007c0c */ /* 0x000fe2000c7c1270 */
[----:B------:R-:W-:Y:S01]  /*5bee0*/  ULDC UR4, c[0x0][0x22c] ;  /* 0x00008b0000047ab9 */ /* 0x000fe20000000800 */
[----:B------:R-:W-:-:S02]  /*5bef0*/  LEA R6, P3, R7, R3, 0x1 ;  /* 0x0000000307067211 */ /* 0x000fc400078608ff */
[CC--:B--2---:R-:W-:Y:S02]  /*5bf00*/  LEA R4, P5, R10.reuse, R3.reuse, 0x1 ;  /* 0x000000030a047211 */ /* 0x0c4fe400078a08ff */
[----:B------:R-:W2:Y:S01]  /*5bf10*/  LDC R15, c[0x0][0x248] ;  /* 0x00009200ff0f7b82 */ /* 0x000ea20000000800 */
[-C--:B------:R-:W-:Y:S02]  /*5bf20*/  LEA.HI.X.SX32 R7, R7, R0.reuse, 0x1, P3 ;  /* 0x0000000007077211 */ /* 0x080fe400018f0eff */
[-C--:B------:R-:W-:Y:S01]  /*5bf30*/  LEA.HI.X.SX32 R5, R10, R0.reuse, 0x1, P5 ;  /* 0x000000000a057211 */ /* 0x080fe200028f0eff */
[----:B0-----:R-:W-:Y:S01]  /*5bf40*/  IMAD R10, R11, 0x2, R10 ;  /* 0x000000020b0a7824 */ /* 0x001fe200078e020a */
[----:B------:R-:W-:Y:S01]  /*5bf50*/  ISETP.LT.AND P3, PT, R50, UR4, !P0 ;  /* 0x0000000432007c0c */ /* 0x000fe2000c761270 */
[----:B------:R-:W-:Y:S01]  /*5bf60*/  ULDC UR4, c[0x0][0x22c] ;  /* 0x00008b0000047ab9 */ /* 0x000fe20000000800 */
[----:B------:R0:W-:Y:S01]  /*5bf70*/  @P4 STG.E.U16 desc[UR56][R6.64], R91 ;  /* 0x0000005b06004986 */ /* 0x0001e2000c101538 */
[----:B-----5:R-:W-:Y:S01]  /*5bf80*/  IMAD R11, R13, 0x2, R10 ;  /* 0x000000020d0b7824 */ /* 0x020fe200078e020a */
[C---:B---3--:R-:W-:Y:S01]  /*5bf90*/  LEA R8, P5, R10.reuse, R3, 0x1 ;  /* 0x000000030a087211 */ /* 0x048fe200078a08ff */
[----:B------:R-:W3:Y:S01]  /*5bfa0*/  LDC R13, c[0x0][0x248] ;  /* 0x00009200ff0d7b82 */ /* 0x000ee20000000800 */
[----:B------:R-:W-:Y:S01]  /*5bfb0*/  ISETP.LT.AND P4, PT, R55, UR4, !P0 ;  /* 0x0000000437007c0c */ /* 0x000fe2000c781270 */
[----:B------:R4:W-:Y:S01]  /*5bfc0*/  @P2 STG.E.U16 desc[UR56][R4.64], R96 ;  /* 0x0000006004002986 */ /* 0x0009e2000c101538 */
[----:B------:R-:W-:Y:S01]  /*5bfd0*/  LEA.HI.X.SX32 R9, R10, R0, 0x1, P5 ;  /* 0x000000000a097211 */ /* 0x000fe200028f0eff */
[----:B------:R-:W-:Y:S01]  /*5bfe0*/  ULDC UR4, c[0x0][0x22c] ;  /* 0x00008b0000047ab9 */ /* 0x000fe20000000800 */
[----:B-1----:R-:W-:Y:S01]  /*5bff0*/  IMAD R10, R12, 0x2, R11 ;  /* 0x000000020c0a7824 */ /* 0x002fe200078e020b */
[----:B------:R-:W-:-:S02]  /*5c000*/  ISETP.LT.AND P2, PT, R51, UR4, !P0 ;  /* 0x0000000433007c0c */ /* 0x000fc4000c741270 */
[----:B------:R-:W1:Y:S01]  /*5c010*/  LDC R14, c[0x0][0x248] ;  /* 0x00009200ff0e7b82 */ /* 0x000e620000000800 */
[CC--:B0-----:R-:W-:Y:S01]  /*5c020*/  LEA R6, P5, R11.reuse, R3.reuse, 0x1 ;  /* 0x000000030b067211 */ /* 0x0c1fe200078a08ff */
[----:B------:R0:W-:Y:S01]  /*5c030*/  @P6 STG.E.U16 desc[UR56][R8.64], R97 ;  /* 0x0000006108006986 */ /* 0x0001e2000c101538 */
[----:B------:R-:W-:Y:S02]  /*5c040*/  ULDC UR4, c[0x0][0x22c] ;  /* 0x00008b0000047ab9 */ /* 0x000fe40000000800 */
[-C--:B------:R-:W-:Y:S02]  /*5c050*/  LEA.HI.X.SX32 R7, R11, R0.reuse, 0x1, P5 ;  /* 0x000000000b077211 */ /* 0x080fe400028f0eff */
[C---:B----4-:R-:W-:Y:S01]  /*5c060*/  LEA R4, P6, R10.reuse, R3, 0x1 ;  /* 0x000000030a047211 */ /* 0x050fe200078c08ff */
[----:B------:R-:W4:Y:S01]  /*5c070*/  LDC R11, c[0x0][0x248] ;  /* 0x00009200ff0b7b82 */ /* 0x000f220000000800 */
[----:B------:R-:W-:Y:S01]  /*5c080*/  ISETP.LT.AND P5, PT, R45, UR4, !P0 ;  /* 0x000000042d007c0c */ /* 0x000fe2000c7a1270 */
[----:B------:R3:W-:Y:S01]  /*5c090*/  @P3 STG.E.U16 desc[UR56][R6.64], R98 ;  /* 0x0000006206003986 */ /* 0x0007e2000c101538 */
[----:B------:R-:W-:Y:S01]  /*5c0a0*/  LEA.HI.X.SX32 R5, R10, R0, 0x1, P6 ;  /* 0x000000000a057211 */ /* 0x000fe200030f0eff */
[----:B--2---:R-:W-:Y:S01]  /*5c0b0*/  IMAD R10, R15, 0x2, R10 ;  /* 0x000000020f0a7824 */ /* 0x004fe200078e020a */
[----:B------:R-:W-:Y:S01]  /*5c0c0*/  ULDC UR4, c[0x0][0x22c] ;  /* 0x00008b0000047ab9 */ /* 0x000fe20000000800 */
[----:B------:R-:W-:-:S02]  /*5c0d0*/  PRMT R96, R96, 0x7632, R96 ;  /* 0x0000763260607816 */ /* 0x000fc40000000060 */
[----:B------:R2:W-:Y:S01]  /*5c0e0*/  @P4 STG.E.U16 desc[UR56][R4.64], R99 ;  /* 0x0000006304004986 */ /* 0x0005e2000c101538 */
[CC--:B0-----:R-:W-:Y:S01]  /*5c0f0*/  LEA R8, P4, R10.reuse, R3.reuse, 0x1 ;  /* 0x000000030a087211 */ /* 0x0c1fe200078808ff */
[----:B------:R-:W0:Y:S01]  /*5c100*/  LDC R12, c[0x0][0x248] ;  /* 0x00009200ff0c7b82 */ /* 0x000e220000000800 */
[----:B------:R-:W-:Y:S01]  /*5c110*/  ISETP.LT.AND P6, PT, R53, UR4, !P0 ;  /* 0x0000000435007c0c */ /* 0x000fe2000c7c1270 */
[----:B------:R-:W-:Y:S01]  /*5c120*/  ULDC UR4, c[0x0][0x22c] ;  /* 0x00008b0000047ab9 */ /* 0x000fe20000000800 */
[-C--:B------:R-:W-:Y:S01]  /*5c130*/  LEA.HI.X.SX32 R9, R10, R0.reuse, 0x1, P4 ;  /* 0x000000000a097211 */ /* 0x080fe200020f0eff */
[----:B---3--:R-:W-:Y:S01]  /*5c140*/  IMAD R7, R13, 0x2, R10 ;  /* 0x000000020d077824 */ /* 0x008fe200078e020a */
[----:B------:R-:W-:Y:S02]  /*5c150*/  PRMT R97, R97, 0x7632, R97 ;  /* 0x0000763261617816 */ /* 0x000fe40000000061 */
[----:B------:R-:W-:Y:S01]  /*5c160*/  PRMT R98, R98, 0x7632, R98 ;  /* 0x0000763262627816 */ /* 0x000fe20000000062 */
[----:B------:R-:W3:Y:S01]  /*5c170*/  LDC R13, c[0x0][0x248] ;  /* 0x00009200ff0d7b82 */ /* 0x000ee20000000800 */
[C---:B------:R-:W-:Y:S01]  /*5c180*/  LEA R6, P4, R7.reuse, R3, 0x1 ;  /* 0x0000000307067211 */ /* 0x040fe200078808ff */
[----:B-1----:R-:W-:Y:S01]  /*5c190*/  IMAD R10, R14, 0x2, R7 ;  /* 0x000000020e0a7824 */ /* 0x002fe200078e0207 */
[----:B------:R1:W-:Y:S01]  /*5c1a0*/  @P2 STG.E.U16 desc[UR56][R8.64], R96 ;  /* 0x0000006008002986 */ /* 0x0003e2000c101538 */
[----:B------:R-:W-:Y:S01]  /*5c1b0*/  ISETP.LT.AND P3, PT, R52, UR5, !P0 ;  /* 0x0000000534007c0c */ /* 0x000fe2000c761270 */
[----:B------:R-:W-:Y:S01]  /*5c1c0*/  ULDC UR5, c[0x0][0x22c] ;  /* 0x00008b0000057ab9 */ /* 0x000fe20000000800 */
[----:B------:R-:W-:-:S02]  /*5c1d0*/  LEA.HI.X.SX32 R7, R7, R0, 0x1, P4 ;  /* 0x0000000007077211 */ /* 0x000fc400020f0eff */
[CC--:B--2---:R-:W-:Y:S01]  /*5c1e0*/  LEA R4, P4, R10.reuse, R3.reuse, 0x1 ;  /* 0x000000030a047211 */ /* 0x0c4fe200078808ff */
[----:B------:R-:W2:Y:S01]  /*5c1f0*/  LDC R15, c[0x0][0x248] ;  /* 0x00009200ff0f7b82 */ /* 0x000ea20000000800 */
        /* <DEDUP_REMOVED lines=8> */
[----:B-1----:R-:W-:-:S02]  /*5c280*/  LEA R8, P6, R10, R3, 0x1 ;  /* 0x000000030a087211 */ /* 0x002fc400078c08ff */
[----:B------:R-:W-:Y:S01]  /*5c290*/  ISETP.LT.AND P4, PT, R39, UR4, !P0 ;  /* 0x0000000427007c0c */ /* 0x000fe2000c781270 */
[----:B------:R-:W-:Y:S01]  /*5c2a0*/  ULDC UR4, c[0x0][0x22c] ;  /* 0x00008b0000047ab9 */ /* 0x000fe20000000800 */
[-C--:B------:R-:W-:Y:S01]  /*5c2b0*/  LEA.HI.X.SX32 R9, R10, R0.reuse, 0x1, P6 ;  /* 0x000000000a097211 */ /* 0x080fe200030f0eff */
[----:B---3--:R-:W-:Y:S01]  /*5c2c0*/  IMAD R7, R13, 0x2, R10 ;  /* 0x000000020d077824 */ /* 0x008fe200078e020a */
[----:B------:R-:W1:Y:S01]  /*5c2d0*/  LDC R14, c[0x0][0x248] ;  /* 0x00009200ff0e7b82 */ /* 0x000e620000000800 */
[----:B------:R-:W-:Y:S01]  /*5c2e0*/  ISETP.LT.AND P5, PT, R46, UR4, !P0 ;  /* 0x000000042e007c0c */ /* 0x000fe2000c7a1270 */
[----:B------:R-:W-:Y:S01]  /*5c2f0*/  ULDC UR4, c[0x0][0x22c] ;  /* 0x00008b0000047ab9 */ /* 0x000fe20000000800 */
[----:B0-----:R-:W-:Y:S01]  /*5c300*/  IMAD R10, R12, 0x2, R7 ;  /* 0x000000020c0a7824 */ /* 0x001fe200078e0207 */
[-C--:B------:R-:W-:Y:S01]  /*5c310*/  LEA R6, P6, R7, R3.reuse, 0x1 ;  /* 0x0000000307067211 */ /* 0x080fe200078c08ff */
[----:B------:R0:W-:Y:S01]  /*5c320*/  @P3 STG.E.U16 desc[UR56][R8.64], R99 ;  /* 0x0000006308003986 */ /* 0x0001e2000c101538 */
[----:B------:R-:W-:Y:S01]  /*5c330*/  ISETP.LT.AND P3, PT, R43, UR4, !P0 ;  /* 0x000000042b007c0c */ /* 0x000fe2000c761270 */
[----:B------:R-:W-:Y:S01]  /*5c340*/  ULDC UR4, c[0x0][0x22c] ;  /* 0x00008b0000047ab9 */ /* 0x000fe20000000800 */
[----:B------:R-:W-:Y:S01]  /*5c350*/  LEA.HI.X.SX32 R7, R7, R0, 0x1, P6 ;  /* 0x0000000007077211 */ /* 0x000fe200030f0eff */
[----:B------:R-:W3:Y:S01]  /*5c360*/  LDC R13, c[0x0][0x248] ;  /* 0x00009200ff0d7b82 */ /* 0x000ee20000000800 */
[----:B-----5:R-:W-:-:S03]  /*5c370*/  LEA R4, P6, R10, R3, 0x1 ;  /* 0x000000030a047211 */ /* 0x020fc600078c08ff */
[----:B------:R1:W-:Y:S01]  /*5c380*/  @P2 STG.E.U16 desc[UR56][R6.64], R100 ;  /* 0x0000006406002986 */ /* 0x0003e2000c101538 */
[-C--:B------:R-:W-:Y:S01]  /*5c390*/  LEA.HI.X.SX32 R5, R10, R0.reuse, 0x1, P6 ;  /* 0x000000000a057211 */ /* 0x080fe200030f0eff */
[----:B----4-:R-:W-:Y:S01]  /*5c3a0*/  IMAD R10, R11, 0x2, R10 ;  /* 0x000000020b0a7824 */ /* 0x010fe200078e020a */
[----:B------:R-:W-:Y:S01]  /*5c3b0*/  ISETP.LT.AND P2, PT, R47, UR4, !P0 ;  /* 0x000000042f007c0c */ /* 0x000fe2000c741270 */
[----:B------:R-:W-:Y:S02]  /*5c3c0*/  ULDC UR4, c[0x0][0x22c] ;  /* 0x00008b0000047ab9 */ /* 0x000fe40000000800 */
[----:B------:R4:W-:Y:S01]  /*5c3d0*/  @P4 STG.E.U16 desc[UR56][R4.64], R101 ;  /* 0x0000006504004986 */ /* 0x0009e2000c101538 */
[----:B--2---:R-:W-:Y:S01]  /*5c3e0*/  IMAD R11, R15, 0x2, R10 ;  /* 0x000000020f0b7824 */ /* 0x004fe200078e020a */
[-C--:B0-----:R-:W-:Y:S01]  /*5c3f0*/  LEA R8, P6, R10, R3.reuse, 0x1 ;  /* 0x000000030a087211 */ /* 0x081fe200078c08ff */
        /* <DEDUP_REMOVED lines=9> */
[----:B------:R-:W2:Y:S01]  /*5c490*/  LDC R14, c[0x0][0x248] ;  /* 0x00009200ff0e7b82 */ /* 0x000ea20000000800 */
[----:B---3--:R-:W-:Y:S01]  /*5c4a0*/  IMAD R12, R13, 0x2, R6 ;  /* 0x000000020d0c7824 */ /* 0x008fe200078e0206 */
[-C--:B----4-:R-:W-:Y:S02]  /*5c4b0*/  LEA R4, P6, R6, R3.reuse, 0x1 ;  /* 0x0000000306047211 */ /* 0x090fe400078c08ff */
[----:B------:R-:W-:Y:S01]  /*5c4c0*/  ISETP.LT.AND P5, PT, R44, UR4, !P0 ;  /* 0x000000042c007c0c */ /* 0x000fe2000c7a1270 */
[----:B------:R3:W-:Y:S01]  /*5c4d0*/  @P3 STG.E.U16 desc[UR56][R10.64], R103 ;  /* 0x000000670a003986 */ /* 0x0007e2000c101538 */
[----:B------:R-:W-:Y:S01]  /*5c4e0*/  LEA.HI.X.SX32 R5, R6, R0, 0x1, P6 ;  /* 0x0000000006057211 */ /* 0x000fe200030f0eff */
[----:B------:R-:W-:Y:S01]  /*5c4f0*/  ULDC UR4, c[0x0][0x22c] ;  /* 0x00008b0000047ab9 */ /* 0x000fe20000000800 */
[----:B------:R-:W4:Y:S01]  /*5c500*/  LDC R13, c[0x0][0x248] ;  /* 0x00009200ff0d7b82 */ /* 0x000f220000000800 */
[----:B------:R-:W-:-:S02]  /*5c510*/  LEA R6, P6, R12, R3, 0x1 ;  /* 0x000000030c067211 */ /* 0x000fc400078c08ff */
[----:B------:R-:W-:Y:S01]  /*5c520*/  PRMT R101, R101, 0x7632, R101 ;  /* 0x0000763265657816 */ /* 0x000fe20000000065 */
[----:B------:R5:W-:Y:S01]  /*5c530*/  @P2 STG.E.U16 desc[UR56][R4.64], R100 ;  /* 0x0000006404002986 */ /* 0x000be2000c101538 */
[----:B------:R-:W-:Y:S01]  /*5c540*/  LEA.HI.X.SX32 R7, R12, R0, 0x1, P6 ;  /* 0x000000000c077211 */ /* 0x000fe200030f0eff */
[----:B0-----:R-:W-:Y:S01]  /*5c550*/  IMAD R12, R15, 0x2, R12 ;  /* 0x000000020f0c7824 */ /* 0x001fe200078e020c */
[----:B------:R-:W-:Y:S01]  /*5c560*/  ISETP.LT.AND P3, PT, R40, UR4, !P0 ;  /* 0x0000000428007c0c */ /* 0x000fe2000c761270 */
[----:B------:R-:W0:Y:S01]  /*5c570*/  LDC R15, c[0x0][0x248] ;  /* 0x00009200ff0f7b82 */ /* 0x000e220000000800 */
[----:B-1----:R-:W-:Y:S01]  /*5c580*/  PRMT R102, R102, 0x7632, R102 ;  /* 0x0000763266667816 */ /* 0x002fe20000000066 */
[----:B---3--:R-:W-:Y:S01]  /*5c590*/  IMAD R10, R17, 0x2, R12 ;  /* 0x00000002110a7824 */ /* 0x008fe200078e020c */
[----:B------:R1:W-:Y:S01]  /*5c5a0*/  @P4 STG.E.U16 desc[UR56][R6.64], R101 ;  /* 0x0000006506004986 */ /* 0x0003e2000c101538 */
[----:B------:R-:W-:Y:S01]  /*5c5b0*/  LEA R8, P4, R12, R3, 0x1 ;  /* 0x000000030c087211 */ /* 0x000fe200078808ff */
[----:B------:R-:W-:Y:S01]  /*5c5c0*/  ULDC UR4, c[0x0][0x22c] ;  /* 0x00008b0000047ab9 */ /* 0x000fe20000000800 */
[----:B------:R-:W-:-:S02]  /*5c5d0*/  PRMT R103, R103, 0x7632, R103 ;  /* 0x0000763267677816 */ /* 0x000fc40000000067 */
[-C--:B-----5:R-:W-:Y:S01]  /*5c5e0*/  LEA R4, P6, R10, R3.reuse, 0x1 ;  /* 0x000000030a047211 */ /* 0x0a0fe200078c08ff */
[----:B------:R-:W3:Y:S01]  /*5c5f0*/  LDC R17, c[0x0][0x248] ;  /* 0x00009200ff117b82 */ /* 0x000ee20000000800 */
[-C--:B------:R-:W-:Y:S02]  /*5c600*/  LEA.HI.X.SX32 R9, R12, R0.reuse, 0x1, P4 ;  /* 0x000000000c097211 */ /* 0x080fe400020f0eff */
[----:B------:R-:W-:Y:S02]  /*5c610*/  LEA.HI.X.SX32 R5, R10, R0, 0x1, P6 ;  /* 0x000000000a057211 */ /* 0x000fe400030f0eff */
[----:B------:R-:W-:Y:S01]  /*5c620*/  ISETP.LT.AND P2, PT, R38, UR4, !P0 ;  /* 0x0000000426007c0c */ /* 0x000fe2000c741270 */
[----:B------:R-:W-:Y:S01]  /*5c630*/  @P5 STG.E.U16 desc[UR56][R8.64], R102 ;  /* 0x0000006608005986 */ /* 0x000fe2000c101538 */
[----:B----4-:R-:W-:Y:S01]  /*5c640*/  IMAD R10, R13, 0x2, R10 ;  /* 0x000000020d0a7824 */ /* 0x010fe200078e020a */
[----:B------:R-:W4:Y:S01]  /*5c650*/  LDC R16, c[0x0][0x248] ;  /* 0x00009200ff107b82 */ /* 0x000f220000000800 */
[----:B------:R-:W-:Y:S01]  /*5c660*/  ULDC UR4, c[0x0][0x22c] ;  /* 0x00008b0000047ab9 */ /* 0x000fe20000000800 */
[----:B------:R5:W-:Y:S01]  /*5c670*/  @P3 STG.E.U16 desc[UR56][R4.64], R103 ;  /* 0x0000006704003986 */ /* 0x000be2000c101538 */
[----:B------:R-:W-:Y:S01]  /*5c680*/  IMAD R12, R19, 0x2, R10 ;  /* 0x00000002130c7824 */ /* 0x000fe200078e020a */
[----:B-1----:R-:W-:-:S02]  /*5c690*/  LEA R6, P3, R10, R3, 0x1 ;  /* 0x000000030a067211 */ /* 0x002fc400078608ff */
[----:B------:R-:W-:Y:S01]  /*5c6a0*/  ISETP.LT.AND P4, PT, R41, UR4, !P0 ;  /* 0x0000000429007c0c */ /* 0x000fe2000c781270 */
[----:B------:R-:W-:Y:S01]  /*5c6b0*/  ULDC UR4, c[0x0][0x22c] ;  /* 0x00008b0000047ab9 */ /* 0x000fe20000000800 */
[-C--:B------:R-:W-:Y:S01]  /*5c6c0*/  LEA.HI.X.SX32 R7, R10, R0.reuse, 0x1, P3 ;  /* 0x000000000a077211 */ /* 0x080fe200018f0eff */
[----:B------:R-:W1:Y:S01]  /*5c6d0*/  LDC R19, c[0x0][0x248] ;  /* 0x00009200ff137b82 */ /* 0x000e620000000800 */
[CC--:B------:R-:W-:Y:S02]  /*5c6e0*/  LEA R10, P6, R12.reuse, R3.reuse, 0x1 ;  /* 0x000000030c0a7211 */ /* 0x0c0fe400078c08ff */
        /* <DEDUP_REMOVED lines=8> */
[----:B-----5:R-:W-:Y:S01]  /*5c770*/  LEA R4, P2, R12, R3, 0x1 ;  /* 0x000000030c047211 */ /* 0x020fe200078408ff */
[----:B------:R4:W-:Y:S01]  /*5c780*/  @P4 STG.E.U16 desc[UR56][R10.64], R105 ;  /* 0x000000690a004986 */ /* 0x0009e2000c101538 */
[----:B------:R-:W-:-:S02]  /*5c790*/  ULDC UR5, c[0x0][0x22c] ;  /* 0x00008b0000057ab9 */ /* 0x000fc40000000800 */
[CC--:B------:R-:W-:Y:S01]  /*5c7a0*/  LEA R8, P6, R13.reuse, R3.reuse, 0x1 ;  /* 0x000000030d087211 */ /* 0x0c0fe200078c08ff */
[----:B------:R-:W3:Y:S01]  /*5c7b0*/  LDC R17, c[0x0][0x248] ;  /* 0x00009200ff117b82 */ /* 0x000ee20000000800 */
[-C--:B------:R-:W-:Y:S02]  /*5c7c0*/  LEA.HI.X.SX32 R5, R12, R0.reuse, 0x1, P2 ;  /* 0x000000000c057211 */ /* 0x080fe400010f0eff */
[-C--:B------:R-:W-:Y:S01]  /*5c7d0*/  LEA.HI.X.SX32 R9, R13, R0.reuse, 0x1, P6 ;  /* 0x000000000d097211 */ /* 0x080fe200030f0eff */
[----:B--2---:R-:W-:Y:S01]  /*5c7e0*/  IMAD R13, R14, 0x2, R13 ;  /* 0x000000020e0d7824 */ /* 0x004fe200078e020d */
[----:B------:R-:W-:Y:S01]  /*5c7f0*/  ISETP.LT.AND P2, PT, R32, UR4, !P0 ;  /* 0x0000000420007c0c */ /* 0x000fe2000c741270 */
[----:B------:R2:W-:Y:S01]  /*5c800*/  @P5 STG.E.U16 desc[UR56][R4.64], R106 ;  /* 0x0000006a04005986 */ /* 0x0005e2000c101538 */
[----:B------:R-:W-:Y:S01]  /*5c810*/  ISETP.LT.AND P4, PT, R36, UR5, !P0 ;  /* 0x0000000524007c0c */ /* 0x000fe2000c781270 */
[----:B------:R-:W5:Y:S01]  /*5c820*/  LDC R12, c[0x0][0x248] ;  /* 0x00009200ff0c7b82 */ /* 0x000f620000000800 */
        /* <DEDUP_REMOVED lines=9> */
[CC--:B--2---:R-:W-:Y:S01]  /*5c8c0*/  LEA R4, P6, R10.reuse, R3.reuse, 0x1 ;  /* 0x000000030a047211 */ /* 0x0c4fe200078c08ff */
        /* <DEDUP_REMOVED lines=18> */
[----:B------:R-:W3:Y:S01]  /*5c9f0*/  LDC R12, c[0x0][0x248] ;  /* 0x00009200ff0c7b82 */ /* 0x000ee20000000800 */
        /* <DEDUP_REMOVED lines=12> */
[----:B-1----:R-:W-:Y:S01]  /*5cac0*/  IMAD R11, R13, 0x2, R10 ;  /* 0x000000020d0b7824 */ /* 0x002fe200078e020a */
[C---:B-----5:R-:W-:Y:S01]  /*5cad0*/  LEA R8, P5, R10.reuse, R3, 0x1 ;  /* 0x000000030a087211 */ /* 0x060fe200078a08ff */
[----:B------:R-:W1:Y:S01]  /*5cae0*/  LDC R13, c[0x0][0x248] ;  /* 0x00009200ff0d7b82 */ /* 0x000e620000000800 */
[----:B------:R-:W-:Y:S01]  /*5caf0*/  ISETP.LT.AND P3, PT, R31, UR4, !P0 ;  /* 0x000000041f007c0c */ /* 0x000fe2000c761270 */
[----:B------:R4:W-:Y:S01]  /*5cb00*/  @P2 STG.E.U16 desc[UR56][R4.64], R108 ;  /* 0x0000006c04002986 */ /* 0x0009e2000c101538 */
[----:B------:R-:W-:Y:S01]  /*5cb10*/  LEA.HI.X.SX32 R9, R10, R0, 0x1, P5 ;  /* 0x000000000a097211 */ /* 0x000fe200028f0eff */
[----:B------:R-:W-:Y:S01]  /*5cb20*/  ULDC UR4, c[0x0][0x22c] ;  /* 0x00008b0000047ab9 */ /* 0x000fe20000000800 */
[----:B---3--:R-:W-:Y:S01]  /*5cb30*/  IMAD R10, R12, 0x2, R11 ;  /* 0x000000020c0a7824 */ /* 0x008fe200078e020b */
[----:B------:R-:W-:-:S02]  /*5cb40*/  ISETP.LT.AND P2, PT, R27, UR4, !P0 ;  /* 0x000000041b007c0c */ /* 0x000fc4000c741270 */
[----:B------:R-:W3:Y:S01]  /*5cb50*/  LDC R14, c[0x0][0x248] ;  /* 0x00009200ff0e7b82 */ /* 0x000ee20000000800 */
        /* <DEDUP_REMOVED lines=22> */
[C---:B------:R-:W-:Y:S01]  /*5ccc0*/  LEA R6, P3, R7.reuse, R3, 0x1 ;  /* 0x0000000307067211 */ /* 0x040fe200078608ff */
[----:B---3--:R-:W-:Y:S01]  /*5ccd0*/  IMAD R10, R14, 0x2, R7 ;  /* 0x000000020e0a7824 */ /* 0x008fe200078e0207 */
        /* <DEDUP_REMOVED lines=14> */
[----:B---3--:R-:W-:-:S02]  /*5cdc0*/  LEA R8, P6, R10, R3, 0x1 ;  /* 0x000000030a087211 */ /* 0x008fc400078c08ff */
        /* <DEDUP_REMOVED lines=67> */
[-C--:B------:R-:W-:Y:S02]  /*5d200*/  LEA.HI.X.SX32 R7, R10, R0.reuse, 0x1, P4 ;  /* 0x000000000a077211 */ /* 0x080fe400020f0eff */
[-C--:B------:R-:W-:Y:S02]  /*5d210*/  LEA R10, P6, R12, R3.reuse, 0x1 ;  /* 0x000000030c0a7211 */ /* 0x080fe400078c08ff */
[----:B------:R-:W-:Y:S01]  /*5d220*/  ISETP.LT.AND P5, PT, R186, UR4, !P0 ;  /* 0x00000004ba007c0c */ /* 0x000fe2000c7a1270 */
[----:B------:R1:W-:Y:S01]  /*5d230*/  @P2 STG.E.U16 desc[UR56][R6.64], R116 ;  /* 0x0000007406002986 */ /* 0x0003e2000c101538 */
[-C--:B------:R-:W-:Y:S01]  /*5d240*/  LEA.HI.X.SX32 R11, R12, R0.reuse, 0x1, P6 ;  /* 0x000000000c0b7211 */ /* 0x080fe200030f0eff */
[----:B0-----:R-:W-:Y:S01]  /*5d250*/  IMAD R12, R15, 0x2, R12 ;  /* 0x000000020f0c7824 */ /* 0x001fe200078e020c */
[----:B------:R-:W-:Y:S01]  /*5d260*/  ISETP.LT.AND P4, PT, R188, UR5, !P0 ;  /* 0x00000005bc007c0c */ /* 0x000fe2000c781270 */
[----:B------:R-:W0:Y:S01]  /*5d270*/  LDC R15, c[0x0][0x248] ;  /* 0x00009200ff0f7b82 */ /* 0x000e220000000800 */
[----:B------:R-:W-:Y:S01]  /*5d280*/  ULDC UR4, c[0x0][0x22c] ;  /* 0x00008b0000047ab9 */ /* 0x000fe20000000800 */
[----:B---3--:R-:W-:Y:S01]  /*5d290*/  IMAD R13, R17, 0x2, R12 ;  /* 0x00000002110d7824 */ /* 0x008fe200078e020c */
[CC--:B-----5:R-:W-:Y:S01]  /*5d2a0*/  LEA R4, P2, R12.reuse, R3.reuse, 0x1 ;  /* 0x000000030c047211 */ /* 0x0e0fe200078408ff */
[----:B------:R3:W-:Y:S01]  /*5d2b0*/  @P3 STG.E.U16 desc[UR56][R10.64], R117 ;  /* 0x000000750a003986 */ /* 0x0007e2000c101538 */
[----:B------:R-:W-:Y:S01]  /*5d2c0*/  ISETP.LT.AND P3, PT, R189, UR4, !P0 ;  /* 0x00000004bd007c0c */ /* 0x000fe2000c761270 */
[----:B------:R-:W-:Y:S01]  /*5d2d0*/  ULDC UR5, c[0x0][0x22c] ;  /* 0x00008b0000057ab9 */ /* 0x000fe20000000800 */
[-C--:B------:R-:W-:Y:S01]  /*5d2e0*/  LEA.HI.X.SX32 R5, R12, R0.reuse, 0x1, P2 ;  /* 0x000000000c057211 */ /* 0x080fe200010f0eff */
[----:B------:R-:W5:Y:S01]  /*5d2f0*/  LDS.128 R16, [R213] ;  /* 0x00000000d5107984 */ /* 0x000f620000000c00 */
[CC--:B------:R-:W-:Y:S01]  /*5d300*/  LEA R8, P6, R13.reuse, R3.reuse, 0x1 ;  /* 0x000000030d087211 */ /* 0x0c0fe200078c08ff */
[----:B------:R-:W5:Y:S01]  /*5d310*/  LDC R12, c[0x0][0x248] ;  /* 0x00009200ff0c7b82 */ /* 0x000f620000000800 */
[----:B------:R-:W-:Y:S01]  /*5d320*/  ISETP.LT.AND P2, PT, R192, UR5, !P0 ;  /* 0x00000005c0007c0c */ /* 0x000fe2000c741270 */
[----:B------:R0:W-:Y:S01]  /*5d330*/  @P5 STG.E.U16 desc[UR56][R4.64], R118 ;  /* 0x0000007604005986 */ /* 0x0001e2000c101538 */
[----:B------:R-:W-:Y:S01]  /*5d340*/  LEA.HI.X.SX32 R9, R13, R0, 0x1, P6 ;  /* 0x000000000d097211 */ /* 0x000fe200030f0eff */
[----:B--2---:R-:W-:Y:S01]  /*5d350*/  IMAD R13, R14, 0x2, R13 ;  /* 0x000000020e0d7824 */ /* 0x004fe200078e020d */
[----:B-1----:R-:W-:Y:S01]  /*5d360*/  PRMT R116, R116, 0x7632, R116 ;  /* 0x0000763274747816 */ /* 0x002fe20000000074 */
[----:B------:R-:W-:Y:S01]  /*5d370*/  ULDC UR4, c[0x0][0x22c] ;  /* 0x00008b0000047ab9 */ /* 0x000fe20000000800 */
[----:B---3--:R-:W-:Y:S01]  /*5d380*/  PRMT R117, R117, 0x7632, R117 ;  /* 0x0000763275757816 */ /* 0x008fe20000000075 */
[----:B------:R-:W1:Y:S01]  /*5d390*/  LDC R14, c[0x0][0x248] ;  /* 0x00009200ff0e7b82 */ /* 0x000e620000000800 */
[----:B------:R2:W-:Y:S01]  /*5d3a0*/  @P4 STG.E.U16 desc[UR56][R8.64], R119 ;  /* 0x0000007708004986 */ /* 0x0005e2000c101538 */
[----:B----4-:R-:W-:Y:S01]  /*5d3b0*/  IMAD R10, R20, 0x2, R13 ;  /* 0x00000002140a7824 */ /* 0x010fe200078e020d */
[----:B------:R-:W-:-:S02]  /*5d3c0*/  LEA R6, P4, R13, R3, 0x1 ;  /* 0x000000030d067211 */ /* 0x000fc400078808ff */
[----:B------:R-:W-:Y:S01]  /*5d3d0*/  ISETP.LT.AND P5, PT, R194, UR4, !P0 ;  /* 0x00000004c2007c0c */ /* 0x000fe2000c7a1270 */
[----:B0-----:R-:W-:Y:S01]  /*5d3e0*/  IMAD R11, R15, 0x2, R10 ;  /* 0x000000020f0b7824 */ /* 0x001fe200078e020a */
[-C--:B------:R-:W-:Y:S01]  /*5d3f0*/  LEA.HI.X.SX32 R7, R13, R0.reuse, 0x1, P4 ;  /* 0x000000000d077211 */ /* 0x080fe200020f0eff */
[----:B------:R-:W0:Y:S01]  /*5d400*/  LDC R15, c[0x0][0x248] ;  /* 0x00009200ff0f7b82 */ /* 0x000e220000000800 */
[-C--:B------:R-:W-:Y:S01]  /*5d410*/  LEA R4, P6, R10, R3.reuse, 0x1 ;  /* 0x000000030a047211 */ /* 0x080fe200078c08ff */
[----:B------:R-:W-:Y:S01]  /*5d420*/  ULDC UR4, c[0x0][0x22c] ;  /* 0x00008b0000047ab9 */ /* 0x000fe20000000800 */
[----:B------:R-:W-:Y:S01]  /*5d430*/  PRMT R118, R118, 0x7632, R118 ;  /* 0x0000763276767816 */ /* 0x000fe20000000076 */
[----:B------:R3:W-:Y:S01]  /*5d440*/  @P3 STG.E.U16 desc[UR56][R6.64], R116 ;  /* 0x0000007406003986 */ /* 0x0007e2000c101538 */
[-C--:B------:R-:W-:Y:S02]  /*5d450*/  LEA.HI.X.SX32 R5, R10, R0.reuse, 0x1, P6 ;  /* 0x000000000a057211 */ /* 0x080fe400030f0eff */
[C---:B--2---:R-:W-:Y:S01]  /*5d460*/  LEA R8, P6, R11.reuse, R3, 0x1 ;  /* 0x000000030b087211 */ /* 0x044fe200078c08ff */
[----:B------:R-:W2:Y:S01]  /*5d470*/  LDC R13, c[0x0][0x248] ;  /* 0x00009200ff0d7b82 */ /* 0x000ea20000000800 */
[----:B------:R-:W-:Y:S01]  /*5d480*/  ISETP.LT.AND P4, PT, R198, UR4, !P0 ;  /* 0x00000004c6007c0c */ /* 0x000fe2000c781270 */
[----:B------:R4:W-:Y:S01]  /*5d490*/  @P2 STG.E.U16 desc[UR56][R4.64], R117 ;  /* 0x0000007504002986 */ /* 0x0009e2000c101538 */
[----:B------:R-:W-:Y:S01]  /*5d4a0*/  LEA.HI.X.SX32 R9, R11, R0, 0x1, P6 ;  /* 0x000000000b097211 */ /* 0x000fe200030f0eff */
[----:B-----5:R-:W-:Y:S01]  /*5d4b0*/  IMAD R11, R12, 0x2, R11 ;  /* 0x000000020c0b7824 */ /* 0x020fe200078e020b */
[----:B------:R-:W-:Y:S01]  /*5d4c0*/  ULDC UR4, c[0x0][0x22c] ;  /* 0x00008b0000047ab9 */ /* 0x000fe20000000800 */
[----:B------:R-:W-:-:S02]  /*5d4d0*/  PRMT R119, R119, 0x7632, R119 ;  /* 0x0000763277777816 */ /* 0x000fc40000000077 */
[----:B------:R-:W5:Y:S01]  /*5d4e0*/  LDC R12, c[0x0][0x248] ;  /* 0x00009200ff0c7b82 */ /* 0x000f620000000800 */
[-C--:B---3--:R-:W-:Y:S01]  /*5d4f0*/  LEA R6, P6, R11, R3.reuse, 0x1 ;  /* 0x000000030b067211 */ /* 0x088fe200078c08ff */
[----:B-1----:R-:W-:Y:S01]  /*5d500*/  IMAD R10, R14, 0x2, R11 ;  /* 0x000000020e0a7824 */ /* 0x002fe200078e020b */
[----:B------:R-:W-:Y:S01]  /*5d510*/  ISETP.LT.AND P3, PT, R199, UR4, !P0 ;  /* 0x00000004c7007c0c */ /* 0x000fe2000c761270 */
[----:B------:R-:W-:Y:S01]  /*5d520*/  ULDC UR4, c[0x0][0x22c] ;  /* 0x00008b0000047ab9 */ /* 0x000fe20000000800 */
[-C--:B------:R-:W-:Y:S01]  /*5d530*/  LEA.HI.X.SX32 R7, R11, R0.reuse, 0x1, P6 ;  /* 0x000000000b077211 */ /* 0x080fe200030f0eff */
[----:B------:R1:W-:Y:S01]  /*5d540*/  @P5 STG.E.U16 desc[UR56][R8.64], R118 ;  /* 0x0000007608005986 */ /* 0x0003e2000c101538 */
[----:B----4-:R-:W-:Y:S01]  /*5d550*/  LEA R4, P6, R10, R3, 0x1 ;  /* 0x000000030a047211 */ /* 0x010fe200078c08ff */
[----:B------:R-:W3:Y:S01]  /*5d560*/  LDC R14, c[0x0][0x248] ;  /* 0x00009200ff0e7b82 */ /* 0x000ee20000000800 */
[----:B------:R-:W-:Y:S01]  /*5d570*/  ISETP.LT.AND P2, PT, R200, UR4, !P0 ;  /* 0x00000004c8007c0c */ /* 0x000fe2000c741270 */
[----:B------:R-:W-:Y:S01]  /*5d580*/  ULDC UR4, c[0x0][0x22c] ;  /* 0x00008b0000047ab9 */ /* 0x000fe20000000800 */
[----:B------:R-:W-:Y:S01]  /*5d590*/  LEA.HI.X.SX32 R5, R10, R0, 0x1, P6 ;  /* 0x000000000a057211 */ /* 0x000fe200030f0eff */
[----:B------:R4:W-:Y:S01]  /*5d5a0*/  @P4 STG.E.U16 desc[UR56][R6.64], R119 ;  /* 0x0000007706004986 */ /* 0x0009e2000c101538 */
[----:B------:R-:W-:Y:S01]  /*5d5b0*/  ISETP.LT.AND P5, PT, R207, UR4, !P0 ;  /* 0x00000004cf007c0c */ /* 0x000fe2000c7a1270 */
[----:B------:R-:W-:-:S02]  /*5d5c0*/  ULDC UR4, c[0x0][0x22c] ;  /* 0x00008b0000047ab9 */ /* 0x000fc40000000800 */
[----:B------:R-:W3:Y:S01]  /*5d5d0*/  LDC R20, c[0x0][0x248] ;  /* 0x00009200ff147b82 */ /* 0x000ee20000000800 */
[----:B--2---:R-:W-:Y:S01]  /*5d5e0*/  IMAD R10, R13, 0x2, R10 ;  /* 0x000000020d0a7824 */ /* 0x004fe200078e020a */
[----:B------:R5:W-:Y:S01]  /*5d5f0*/  @P3 STG.E.U16 desc[UR56][R4.64], R16 ;  /* 0x0000001004003986 */ /* 0x000be2000c101538 */
[----:B------:R-:W-:Y:S01]  /*5d600*/  ISETP.LT.AND P4, PT, R208, UR4, !P0 ;  /* 0x00000004d0007c0c */ /* 0x000fe2000c781270 */
[----:B------:R-:W-:Y:S01]  /*5d610*/  ULDC UR4, c[0x0][0x22c] ;  /* 0x00008b0000047ab9 */ /* 0x000fe20000000800 */
[----:B0-----:R-:W-:Y:S01]  /*5d620*/  IMAD R11, R15, 0x2, R10 ;  /* 0x000000020f0b7824 */ /* 0x001fe200078e020a */
[C---:B-1----:R-:W-:Y:S02]  /*5d630*/  LEA R8, P6, R10.reuse, R3, 0x1 ;  /* 0x000000030a087211 */ /* 0x042fe400078c08ff */
[----:B------:R-:W0:Y:S01]  /*5d640*/  LDC R13, c[0x0][0x248] ;  /* 0x00009200ff0d7b82 */ /* 0x000e220000000800 */
[----:B------:R-:W-:Y:S01]  /*5d650*/  ISETP.LT.AND P3, PT, R211, UR4, !P0 ;  /* 0x00000004d3007c0c */ /* 0x000fe2000c761270 */
[----:B------:R-:W-:Y:S01]  /*5d660*/  ULDC UR4, c[0x0][0x22c] ;  /* 0x00008b0000047ab9 */ /* 0x000fe20000000800 */
[----:B------:R-:W-:-:S02]  /*5d670*/  LEA.HI.X.SX32 R9, R10, R0, 0x1, P6 ;  /* 0x000000000a097211 */ /* 0x000fc400030f0eff */
[CC--:B----4-:R-:W-:Y:S01]  /*5d680*/  LEA R6, P6, R11.reuse, R3.reuse, 0x1 ;  /* 0x000000030b067211 */ /* 0x0d0fe200078c08ff */
[----:B-----5:R-:W-:Y:S01]  /*5d690*/  IMAD R5, R12, 0x2, R11 ;  /* 0x000000020c057824 */ /* 0x020fe200078e020b */
[----:B------:R-:W-:Y:S01]  /*5d6a0*/  PRMT R16, R16, 0x7632, R16 ;  /* 0x0000763210107816 */ /* 0x000fe20000000010 */
[----:B------:R-:W1:Y:S01]  /*5d6b0*/  LDC R15, c[0x0][0x248] ;  /* 0x00009200ff0f7b82 */ /* 0x000e620000000800 */
[----:B------:R-:W-:Y:S01]  /*5d6c0*/  LEA.HI.X.SX32 R7, R11, R0, 0x1, P6 ;  /* 0x000000000b077211 */ /* 0x000fe200030f0eff */
[----:B---3--:R-:W-:Y:S01]  /*5d6d0*/  IMAD R11, R14, 0x2, R5 ;  /* 0x000000020e0b7824 */ /* 0x008fe200078e0205 */
[----:B------:R2:W-:Y:S01]  /*5d6e0*/  @P2 STG.E.U16 desc[UR56][R8.64], R17 ;  /* 0x0000001108002986 */ /* 0x0005e2000c101538 */
[----:B------:R-:W-:Y:S01]  /*5d6f0*/  ISETP.LT.AND P2, PT, R212, UR4, !P0 ;  /* 0x00000004d4007c0c */ /* 0x000fe2000c741270 */
[----:B------:R-:W-:Y:S01]  /*5d700*/  ULDC UR4, c[0x0][0x22c] ;  /* 0x00008b0000047ab9 */ /* 0x000fe20000000800 */
[-C--:B------:R-:W-:Y:S01]  /*5d710*/  LEA R4, P6, R5, R3.reuse, 0x1 ;  /* 0x0000000305047211 */ /* 0x080fe200078c08ff */
[----:B------:R3:W-:Y:S01]  /*5d720*/  @P5 STG.E.U16 desc[UR56][R6.64], R18 ;  /* 0x0000001206005986 */ /* 0x0007e2000c101538 */
[----:B------:R-:W-:-:S02]  /*5d730*/  LEA R10, P5, R11, R3, 0x1 ;  /* 0x000000030b0a7211 */ /* 0x000fc400078a08ff */
[----:B------:R-:W-:Y:S01]  /*5d740*/  ISETP.LT.AND P0, PT, R2, UR4, !P0 ;  /* 0x0000000402007c0c */ /* 0x000fe2000c701270 */
[----:B------:R-:W-:Y:S01]  /*5d750*/  IMAD R2, R20, 0x2, R11 ;  /* 0x0000000214027824 */ /* 0x000fe200078e020b */
[-C--:B------:R-:W-:Y:S02]  /*5d760*/  LEA.HI.X.SX32 R5, R5, R0.reuse, 0x1, P6 ;  /* 0x0000000005057211 */ /* 0x080fe400030f0eff */
[-C--:B------:R-:W-:Y:S01]  /*5d770*/  LEA.HI.X.SX32 R11, R11, R0.reuse, 0x1, P5 ;  /* 0x000000000b0b7211 */ /* 0x080fe200028f0eff */
[----:B0-----:R-:W-:Y:S02]  /*5d780*/  IMAD R12, R13, 0x2, R2 ;  /* 0x000000020d0c7824 */ /* 0x001fe400078e0202 */
[----:B------:R0:W-:Y:S01]  /*5d790*/  @P4 STG.E.U16 desc[UR56][R4.64], R19 ;  /* 0x0000001304004986 */ /* 0x0001e2000c101538 */
[-C--:B--2---:R-:W-:Y:S02]  /*5d7a0*/  LEA R8, P4, R2, R3.reuse, 0x1 ;  /* 0x0000000302087211 */ /* 0x084fe400078808ff */
[----:B------:R-:W-:Y:S01]  /*5d7b0*/  PRMT R17, R17, 0x7632, R17 ;  /* 0x0000763211117816 */ /* 0x000fe20000000011 */
[----:B------:R0:W-:Y:S01]  /*5d7c0*/  @P3 STG.E.U16 desc[UR56][R10.64], R16 ;  /* 0x000000100a003986 */ /* 0x0001e2000c101538 */
[----:B---3--:R-:W-:Y:S01]  /*5d7d0*/  LEA R6, P3, R12, R3, 0x1 ;  /* 0x000000030c067211 */ /* 0x008fe200078608ff */
[----:B-1----:R-:W-:Y:S01]  /*5d7e0*/  IMAD R13, R15, 0x2, R12 ;  /* 0x000000020f0d7824 */ /* 0x002fe200078e020c */
[----:B------:R-:W-:-:S02]  /*5d7f0*/  LEA.HI.X.SX32 R9, R2, R0, 0x1, P4 ;  /* 0x0000000002097211 */ /* 0x000fc400020f0eff */
[----:B------:R-:W-:Y:S02]  /*5d800*/  LEA.HI.X.SX32 R7, R12, R0, 0x1, P3 ;  /* 0x000000000c077211 */ /* 0x000fe400018f0eff */
[----:B------:R-:W-:Y:S01]  /*5d810*/  PRMT R18, R18, 0x7632, R18 ;  /* 0x0000763212127816 */ /* 0x000fe20000000012 */
[----:B------:R0:W-:Y:S01]  /*5d820*/  @P2 STG.E.U16 desc[UR56][R8.64], R17 ;  /* 0x0000001108002986 */ /* 0x0001e2000c101538 */
[----:B------:R-:W-:-:S03]  /*5d830*/  LEA R2, P3, R13, R3, 0x1 ;  /* 0x000000030d027211 */ /* 0x000fc600078608ff */
[----:B------:R0:W-:Y:S01]  /*5d840*/  @P0 STG.E.U16 desc[UR56][R6.64], R18 ;  /* 0x0000001206000986 */ /* 0x0001e2000c101538 */
[----:B------:R-:W-:Y:S01]  /*5d850*/  LEA.HI.X.SX32 R3, R13, R0, 0x1, P3 ;  /* 0x000000000d037211 */ /* 0x000fe200018f0eff */
[----:B------:R-:W-:Y:S08]  /*5d860*/  @!P1 EXIT ;  /* 0x000000000000994d */ /* 0x000ff00003800000 */
[----:B0-----:R-:W-:-:S05]  /*5d870*/  PRMT R19, R19, 0x7632, R19 ;  /* 0x0000763213137816 */ /* 0x001fca0000000013 */
[----:B------:R-:W-:Y:S01]  /*5d880*/  STG.E.U16 desc[UR56][R2.64], R19 ;  /* 0x0000001302007986 */ /* 0x000fe2000c101538 */
[----:B------:R-:W-:Y:S05]  /*5d890*/  EXIT ;  /* 0x000000000000794d */ /* 0x000fea0003800000 */
.L_x_2:
[----:B------:R-:W-:-:S00]  /*5d8a0*/  BRA `(.L_x_2) ;  /* 0xfffffffc00fc7947 */ /* 0x000fc0000383ffff */
[----:B------:R-:W-:-:S00]  /*5d8b0*/  NOP ;  /* 0x0000000000007918 */ /* 0x000fc00000000000 */
        /* <DEDUP_REMOVED lines=12> */
.L_x_3:


//--------------------- .nv.shared.matmul_kernel  --------------------------
	.section	.nv.shared.matmul_kernel,"aw",@nobits
	.sectionflags	@""
	.align	16
	.zero		1024


//--------------------- .nv.shared.reserved.0     --------------------------
	.section	.nv.shared.reserved.0,"aw",@nobits
	.weak		__nv_reservedSMEM_offset_0_alias
	.size		__nv_reservedSMEM_offset_0_alias, 0, 0
	.other		__nv_reservedSMEM_offset_0_alias,@"STO_CUDA_RESERVED_SHARED STV_DEFAULT"
__nv_reservedSMEM_offset_0_alias:
	.zero		0


//--------------------- .nv.constant0.matmul_kernel --------------------------
	.section	.nv.constant0.matmul_kernel,"a",@progbits
	.sectionflags	@""
	.align	4
.nv.constant0.matmul_kernel:
	.zero		608


//--------------------- SYMBOLS --------------------------

	.type		.nv.reservedSmem.offset0,@object
	.size		.nv.reservedSmem.offset0,0x4
